	.target	sm_90a

	.elftype	@"ET_EXEC"


//--------------------- .note.nv.tkinfo           --------------------------
	.section	.note.nv.tkinfo,"",@"SHT_NOTE"
	.sectionflags	@"SHF_NOTE_NV_TKINFO"
	.tkinfo
        /*0018*/ 	.word	0x00000002
        /*0030*/ 	.string	""
        /*0030*/ 	.string	"ptxas"
        /*0030*/ 	.string	"Cuda compilation tools, release 13.0, V13.0.88"
        /*0030*/ 	.string	"Build cuda_13.0.r13.0/compiler.36424714_0"
        /*0030*/ 	.string	"-v  -suppress-debug-info  -lineinfo  -arch sm_90a "



//--------------------- .note.nv.cuinfo           --------------------------
	.section	.note.nv.cuinfo,"",@"SHT_NOTE"
	.sectionflags	@"SHF_NOTE_NV_CUINFO"
        /*0018*/ 	.short	0x0002
        /*001a*/ 	.short	0x005a
        /*001c*/ 	.short	0x0082
	.zero		2


//--------------------- .nv.info                  --------------------------
	.section	.nv.info,"",@"SHT_CUDA_INFO"
	.align	4


	//----- nvinfo : EIATTR_REGCOUNT
	.align		4
        /*0000*/ 	.byte	0x04, 0x2f
        /*0002*/ 	.short	(.L_1 - .L_0)
	.align		4
.L_0:
        /*0004*/ 	.word	index@(matmul_kernel)
        /*0008*/ 	.word	0x00000020


	//----- nvinfo : EIATTR_FRAME_SIZE
	.align		4
.L_1:
        /*000c*/ 	.byte	0x04, 0x11
        /*000e*/ 	.short	(.L_3 - .L_2)
	.align		4
.L_2:
        /*0010*/ 	.word	index@(matmul_kernel)
        /*0014*/ 	.word	0x00001080


	//----- nvinfo : EIATTR_MIN_STACK_SIZE
	.align		4
.L_3:
        /*0018*/ 	.byte	0x04, 0x12
        /*001a*/ 	.short	(.L_5 - .L_4)
	.align		4
.L_4:
        /*001c*/ 	.word	index@(matmul_kernel)
        /*0020*/ 	.word	0x00001080
.L_5:


//--------------------- .nv.compat                --------------------------
	.section	.nv.compat,"",@"SHT_CUDA_COMPAT_INFO"
	.align	4
        /*0000*/ 	.byte	0x02, 0x09, 0x01, 0x00, 0x02, 0x02, 0x01, 0x00, 0x02, 0x05, 0x05, 0x00, 0x03, 0x07, 0x01, 0x01
        /*0010*/ 	.byte	0x02, 0x03, 0x00, 0x00, 0x02, 0x06, 0x01, 0x00, 0x04, 0x0b, 0x08, 0x00, 0x00, 0x00, 0x00, 0x00
        /*0020*/ 	.byte	0x00, 0x00, 0x00, 0x00


//--------------------- .nv.info.matmul_kernel    --------------------------
	.section	.nv.info.matmul_kernel,"",@"SHT_CUDA_INFO"
	.sectionflags	@""
	.align	4


	//----- nvinfo : EIATTR_CUDA_API_VERSION
	.align		4
        /*0000*/ 	.byte	0x04, 0x37
        /*0002*/ 	.short	(.L_7 - .L_6)
.L_6:
        /*0004*/ 	.word	0x00000082


	//----- nvinfo : EIATTR_KPARAM_INFO
	.align		4
.L_7:
        /*0008*/ 	.byte	0x04, 0x17
        /*000a*/ 	.short	(.L_9 - .L_8)
.L_8:
        /*000c*/ 	.word	0x00000000
        /*0010*/ 	.short	0x000d
        /*0012*/ 	.short	0x0048
        /*0014*/ 	.byte	0x00, 0xf4, 0x21, 0x00


	//----- nvinfo : EIATTR_KPARAM_INFO
	.align		4
.L_9:
        /*0018*/ 	.byte	0x04, 0x17
        /*001a*/ 	.short	(.L_11 - .L_10)
.L_10:
        /*001c*/ 	.word	0x00000000
        /*0020*/ 	.short	0x000c
        /*0022*/ 	.short	0x0040
        /*0024*/ 	.byte	0x00, 0xf4, 0x21, 0x00


	//----- nvinfo : EIATTR_KPARAM_INFO
	.align		4
.L_11:
        /*0028*/ 	.byte	0x04, 0x17
        /*002a*/ 	.short	(.L_13 - .L_12)
.L_12:
        /*002c*/ 	.word	0x00000000
        /*0030*/ 	.short	0x000b
        /*0032*/ 	.short	0x0038
        /*0034*/ 	.byte	0x00, 0xf0, 0x11, 0x00


	//----- nvinfo : EIATTR_KPARAM_INFO
	.align		4
.L_13:
        /*0038*/ 	.byte	0x04, 0x17
        /*003a*/ 	.short	(.L_15 - .L_14)
.L_14:
        /*003c*/ 	.word	0x00000000
        /*0040*/ 	.short	0x000a
        /*0042*/ 	.short	0x0034
        /*0044*/ 	.byte	0x00, 0xf0, 0x11, 0x00


	//----- nvinfo : EIATTR_KPARAM_INFO
	.align		4
.L_15:
        /*0048*/ 	.byte	0x04, 0x17
        /*004a*/ 	.short	(.L_17 - .L_16)
.L_16:
        /*004c*/ 	.word	0x00000000
        /*0050*/ 	.short	0x0009
        /*0052*/ 	.short	0x0030
        /*0054*/ 	.byte	0x00, 0xf0, 0x11, 0x00


	//----- nvinfo : EIATTR_KPARAM_INFO
	.align		4
.L_17:
        /*0058*/ 	.byte	0x04, 0x17
        /*005a*/ 	.short	(.L_19 - .L_18)
.L_18:
        /*005c*/ 	.word	0x00000000
        /*0060*/ 	.short	0x0008
        /*0062*/ 	.short	0x002c
        /*0064*/ 	.byte	0x00, 0xf0, 0x11, 0x00


	//----- nvinfo : EIATTR_KPARAM_INFO
	.align		4
.L_19:
        /*0068*/ 	.byte	0x04, 0x17
        /*006a*/ 	.short	(.L_21 - .L_20)
.L_20:
        /*006c*/ 	.word	0x00000000
        /*0070*/ 	.short	0x0007
        /*0072*/ 	.short	0x0028
        /*0074*/ 	.byte	0x00, 0xf0, 0x11, 0x00


	//----- nvinfo : EIATTR_KPARAM_INFO
	.align		4
.L_21:
        /*0078*/ 	.byte	0x04, 0x17
        /*007a*/ 	.short	(.L_23 - .L_22)
.L_22:
        /*007c*/ 	.word	0x00000000
        /*0080*/ 	.short	0x0006
        /*0082*/ 	.short	0x0024
        /*0084*/ 	.byte	0x00, 0xf0, 0x11, 0x00


	//----- nvinfo : EIATTR_KPARAM_INFO
	.align		4
.L_23:
        /*0088*/ 	.byte	0x04, 0x17
        /*008a*/ 	.short	(.L_25 - .L_24)
.L_24:
        /*008c*/ 	.word	0x00000000
        /*0090*/ 	.short	0x0005
        /*0092*/ 	.short	0x0020
        /*0094*/ 	.byte	0x00, 0xf0, 0x11, 0x00


	//----- nvinfo : EIATTR_KPARAM_INFO
	.align		4
.L_25:
        /*0098*/ 	.byte	0x04, 0x17
        /*009a*/ 	.short	(.L_27 - .L_26)
.L_26:
        /*009c*/ 	.word	0x00000000
        /*00a0*/ 	.short	0x0004
        /*00a2*/ 	.short	0x001c
        /*00a4*/ 	.byte	0x00, 0xf0, 0x11, 0x00


	//----- nvinfo : EIATTR_KPARAM_INFO
	.align		4
.L_27:
        /*00a8*/ 	.byte	0x04, 0x17
        /*00aa*/ 	.short	(.L_29 - .L_28)
.L_28:
        /*00ac*/ 	.word	0x00000000
        /*00b0*/ 	.short	0x0003
        /*00b2*/ 	.short	0x0018
        /*00b4*/ 	.byte	0x00, 0xf0, 0x11, 0x00


	//----- nvinfo : EIATTR_KPARAM_INFO
	.align		4
.L_29:
        /*00b8*/ 	.byte	0x04, 0x17
        /*00ba*/ 	.short	(.L_31 - .L_30)
.L_30:
        /*00bc*/ 	.word	0x00000000
        /*00c0*/ 	.short	0x0002
        /*00c2*/ 	.short	0x0010
        /*00c4*/ 	.byte	0x00, 0xf4, 0x21, 0x00


	//----- nvinfo : EIATTR_KPARAM_INFO
	.align		4
.L_31:
        /*00c8*/ 	.byte	0x04, 0x17
        /*00ca*/ 	.short	(.L_33 - .L_32)
.L_32:
        /*00cc*/ 	.word	0x00000000
        /*00d0*/ 	.short	0x0001
        /*00d2*/ 	.short	0x0008
        /*00d4*/ 	.byte	0x00, 0xf4, 0x21, 0x00


	//----- nvinfo : EIATTR_KPARAM_INFO
	.align		4
.L_33:
        /*00d8*/ 	.byte	0x04, 0x17
        /*00da*/ 	.short	(.L_35 - .L_34)
.L_34:
        /*00dc*/ 	.word	0x00000000
        /*00e0*/ 	.short	0x0000
        /*00e2*/ 	.short	0x0000
        /*00e4*/ 	.byte	0x00, 0xf4, 0x21, 0x00


	//----- nvinfo : EIATTR_SPARSE_MMA_MASK
	.align		4
.L_35:
        /*00e8*/ 	.byte	0x03, 0x50
        /*00ea*/ 	.short	0x0000


	//----- nvinfo : EIATTR_MAXREG_COUNT
	.align		4
        /*00ec*/ 	.byte	0x03, 0x1b
        /*00ee*/ 	.short	0x00ff


	//----- nvinfo : EIATTR_NUM_BARRIERS
	.align		4
        /*00f0*/ 	.byte	0x02, 0x4c
        /*00f2*/ 	.byte	0x01
	.zero		1


	//----- nvinfo : EIATTR_ANNOTATIONS
	.align		4
        /*00f4*/ 	.byte	0x04, 0x55
        /*00f6*/ 	.short	(.L_37 - .L_36)


	//   ....[0]....
.L_36:
        /*00f8*/ 	.word	0x00000001
        /*00fc*/ 	.byte	0x40, 0x05, 0x00, 0x00, 0x01, 0x00, 0x00, 0x00, 0x70, 0x05, 0x00, 0x00, 0x01, 0x00, 0x00, 0x00
        /* <DEDUP_REMOVED lines=1886> */
        /*76ec*/ 	.byte	0x50, 0xfa, 0x01, 0x00, 0x01, 0x00, 0x00, 0x00, 0x70, 0xfa, 0x01, 0x00


	//----- nvinfo : EIATTR_MERCURY_ISA_VERSION
	.align		4
.L_37:
        /*76f8*/ 	.byte	0x03, 0x5f
        /*76fa*/ 	.short	0x0101


	//----- nvinfo : EIATTR_EXIT_INSTR_OFFSETS
	.align		4
        /*76fc*/ 	.byte	0x04, 0x1c
        /*76fe*/ 	.short	(.L_39 - .L_38)


	//   ....[0]....
.L_38:
        /*7700*/ 	.word	0x0001fd60


	//   ....[1]....
        /*7704*/ 	.word	0x0001fd90


	//----- nvinfo : EIATTR_REQNTID
	.align		4
.L_39:
        /*7708*/ 	.byte	0x04, 0x10
        /*770a*/ 	.short	(.L_41 - .L_40)
.L_40:
        /*770c*/ 	.word	0x00000100
        /*7710*/ 	.word	0x00000001
        /*7714*/ 	.word	0x00000001


	//----- nvinfo : EIATTR_CBANK_PARAM_SIZE
	.align		4
.L_41:
        /*7718*/ 	.byte	0x03, 0x19
        /*771a*/ 	.short	0x0050


	//----- nvinfo : EIATTR_PARAM_CBANK
	.align		4
        /*771c*/ 	.byte	0x04, 0x0a
        /*771e*/ 	.short	(.L_43 - .L_42)
	.align		4
.L_42:
        /*7720*/ 	.word	index@(.nv.constant0.matmul_kernel)
        /*7724*/ 	.short	0x0210
        /*7726*/ 	.short	0x0050


	//----- nvinfo : EIATTR_SW_WAR
	.align		4
.L_43:
        /*7728*/ 	.byte	0x04, 0x36
        /*772a*/ 	.short	(.L_45 - .L_44)
.L_44:
        /*772c*/ 	.word	0x00000008
.L_45:


//--------------------- .nv.callgraph             --------------------------
	.section	.nv.callgraph,"",@"SHT_CUDA_CALLGRAPH"
	.align	4
	.sectionentsize	8
	.align		4
        /*0000*/ 	.word	0x00000000
	.align		4
        /*0004*/ 	.word	0xffffffff
	.align		4
        /*0008*/ 	.word	0x00000000
	.align		4
        /*000c*/ 	.word	0xfffffffe
	.align		4
        /*0010*/ 	.word	0x00000000
	.align		4
        /*0014*/ 	.word	0xfffffffd
	.align		4
        /*0018*/ 	.word	0x00000000
	.align		4
        /*001c*/ 	.word	0xfffffffc


//--------------------- .text.matmul_kernel       --------------------------
	.section	.text.matmul_kernel,"ax",@progbits
	.align	128
        .global         matmul_kernel
        .type           matmul_kernel,@function
        .size           matmul_kernel,(.L_x_4 - matmul_kernel)
        .other          matmul_kernel,@"STO_CUDA_ENTRY STV_DEFAULT"
matmul_kernel:
.text.matmul_kernel:
[----:B------:R-:W0:Y:S08]  /*0000*/  LDC R1, c[0x0][0x28] ;  /* 0x00000a00ff017b82 */ /* 0x000e300000000800 */
[----:B------:R-:W1:Y:S01]  /*0010*/  LDC.64 R4, c[0x0][0x228] ;  /* 0x00008a00ff047b82 */ /* 0x000e620000000a00 */
[----:B------:R-:W2:Y:S01]  /*0020*/  S2R R14, SR_TID.X ;  /* 0x00000000000e7919 */ /* 0x000ea20000002100 */
[----:B0-----:R-:W-:Y:S01]  /*0030*/  VIADD R1, R1, 0xffffef80 ;  /* 0xffffef8001017836 */ /* 0x001fe20000000000 */
[----:B------:R-:W-:Y:S01]  /*0040*/  ULDC.64 UR8, c[0x0][0x208] ;  /* 0x0000820000087ab9 */ /* 0x000fe20000000a00 */
[----:B------:R-:W-:Y:S01]  /*0050*/  ULDC UR6, c[0x0][0x230] ;  /* 0x00008c0000067ab9 */ /* 0x000fe20000000800 */
[----:B-1----:R-:W-:-:S05]  /*0060*/  VIADD R0, R5, 0x1ff ;  /* 0x000001ff05007836 */ /* 0x002fca0000000000 */
[----:B------:R-:W-:-:S04]  /*0070*/  SHF.R.S32.HI R3, RZ, 0x1f, R0 ;  /* 0x0000001fff037819 */ /* 0x000fc80000011400 */
[----:B------:R-:W-:-:S04]  /*0080*/  LEA.HI R3, R3, R0, RZ, 0x9 ;  /* 0x0000000003037211 */ /* 0x000fc800078f48ff */
[----:B------:R-:W-:Y:S02]  /*0090*/  SHF.R.S32.HI R0, RZ, 0x9, R3 ;  /* 0x00000009ff007819 */ /* 0x000fe40000011403 */
[----:B------:R-:W0:Y:S03]  /*00a0*/  S2R R3, SR_CTAID.X ;  /* 0x0000000000037919 */ /* 0x000e260000002500 */
[----:B------:R-:W-:-:S05]  /*00b0*/  IMAD.SHL.U32 R0, R0, 0x8, RZ ;  /* 0x0000000800007824 */ /* 0x000fca00078e00ff */
[-C--:B------:R-:W-:Y:S02]  /*00c0*/  IABS R9, R0.reuse ;  /* 0x0000000000097213 */ /* 0x080fe40000000000 */
[----:B------:R-:W-:Y:S02]  /*00d0*/  IABS R12, R0 ;  /* 0x00000000000c7213 */ /* 0x000fe40000000000 */
[----:B------:R-:W1:Y:S08]  /*00e0*/  I2F.RP R2, R9 ;  /* 0x0000000900027306 */ /* 0x000e700000209400 */
[----:B-1----:R-:W1:Y:S01]  /*00f0*/  MUFU.RCP R2, R2 ;  /* 0x0000000200027308 */ /* 0x002e620000001000 */
[----:B0-----:R-:W-:Y:S01]  /*0100*/  IABS R10, R3 ;  /* 0x00000003000a7213 */ /* 0x001fe20000000000 */
[----:B-1----:R-:W-:-:S02]  /*0110*/  VIADD R6, R2, 0xffffffe ;  /* 0x0ffffffe02067836 */ /* 0x002fc40000000000 */
[----:B------:R-:W-:-:S04]  /*0120*/  IMAD.MOV R2, RZ, RZ, -R12 ;  /* 0x000000ffff027224 */ /* 0x000fc800078e0a0c */
[----:B------:R0:W1:Y:S02]  /*0130*/  F2I.FTZ.U32.TRUNC.NTZ R7, R6 ;  /* 0x0000000600077305 */ /* 0x000064000021f000 */
[----:B0-----:R-:W-:Y:S02]  /*0140*/  IMAD.MOV.U32 R6, RZ, RZ, RZ ;  /* 0x000000ffff067224 */ /* 0x001fe400078e00ff */
[----:B-1----:R-:W-:-:S04]  /*0150*/  IMAD.MOV R8, RZ, RZ, -R7 ;  /* 0x000000ffff087224 */ /* 0x002fc800078e0a07 */
[----:B------:R-:W-:Y:S02]  /*0160*/  IMAD R11, R8, R9, RZ ;  /* 0x00000009080b7224 */ /* 0x000fe400078e02ff */
[----:B------:R-:W-:Y:S02]  /*0170*/  IMAD.MOV.U32 R8, RZ, RZ, R10 ;  /* 0x000000ffff087224 */ /* 0x000fe400078e000a */
[----:B------:R-:W-:-:S06]  /*0180*/  IMAD.HI.U32 R7, R7, R11, R6 ;  /* 0x0000000b07077227 */ /* 0x000fcc00078e0006 */
[----:B------:R-:W-:-:S04]  /*0190*/  IMAD.HI.U32 R7, R7, R8, RZ ;  /* 0x0000000807077227 */ /* 0x000fc800078e00ff */
[----:B------:R-:W-:-:S05]  /*01a0*/  IMAD R2, R7, R2, R8 ;  /* 0x0000000207027224 */ /* 0x000fca00078e0208 */
[----:B------:R-:W-:-:S13]  /*01b0*/  ISETP.GT.U32.AND P1, PT, R9, R2, PT ;  /* 0x000000020900720c */ /* 0x000fda0003f24070 */
[----:B------:R-:W-:Y:S02]  /*01c0*/  @!P1 IMAD.IADD R2, R2, 0x1, -R9 ;  /* 0x0000000102029824 */ /* 0x000fe400078e0a09 */
[----:B------:R-:W-:Y:S01]  /*01d0*/  @!P1 VIADD R7, R7, 0x1 ;  /* 0x0000000107079836 */ /* 0x000fe20000000000 */
[----:B------:R-:W-:Y:S02]  /*01e0*/  ISETP.NE.AND P1, PT, R0, RZ, PT ;  /* 0x000000ff0000720c */ /* 0x000fe40003f25270 */
[----:B------:R-:W-:Y:S02]  /*01f0*/  ISETP.GE.U32.AND P0, PT, R2, R9, PT ;  /* 0x000000090200720c */ /* 0x000fe40003f06070 */
[----:B------:R-:W-:-:S04]  /*0200*/  LOP3.LUT R2, R3, R0, RZ, 0x3c, !PT ;  /* 0x0000000003027212 */ /* 0x000fc800078e3cff */
[----:B------:R-:W-:Y:S01]  /*0210*/  ISETP.GE.AND P2, PT, R2, RZ, PT ;  /* 0x000000ff0200720c */ /* 0x000fe20003f46270 */
[----:B------:R-:W-:-:S06]  /*0220*/  VIADD R2, R4, 0x1f ;  /* 0x0000001f04027836 */ /* 0x000fcc0000000000 */
[----:B------:R-:W-:-:S04]  /*0230*/  @P0 VIADD R7, R7, 0x1 ;  /* 0x0000000107070836 */ /* 0x000fc80000000000 */
[----:B------:R-:W-:Y:S01]  /*0240*/  IMAD.MOV.U32 R6, RZ, RZ, R7 ;  /* 0x000000ffff067224 */ /* 0x000fe200078e0007 */
[----:B------:R-:W-:-:S03]  /*0250*/  SHF.R.S32.HI R7, RZ, 0x1f, R2 ;  /* 0x0000001fff077819 */ /* 0x000fc60000011402 */
[----:B------:R-:W-:Y:S01]  /*0260*/  @!P2 IMAD.MOV R6, RZ, RZ, -R6 ;  /* 0x000000ffff06a224 */ /* 0x000fe200078e0a06 */
[----:B------:R-:W-:Y:S02]  /*0270*/  @!P1 LOP3.LUT R6, RZ, R0, RZ, 0x33, !PT ;  /* 0x00000000ff069212 */ /* 0x000fe400078e33ff */
[----:B------:R-:W-:-:S03]  /*0280*/  LEA.HI R7, R7, R2, RZ, 0x5 ;  /* 0x0000000207077211 */ /* 0x000fc600078f28ff */
[----:B------:R-:W-:Y:S02]  /*0290*/  IMAD.SHL.U32 R2, R6, 0x8, RZ ;  /* 0x0000000806027824 */ /* 0x000fe400078e00ff */
[----:B------:R-:W-:-:S03]  /*02a0*/  IMAD.MOV R6, RZ, RZ, -R6 ;  /* 0x000000ffff067224 */ /* 0x000fc600078e0a06 */
[----:B------:R-:W-:Y:S01]  /*02b0*/  LEA.HI.SX32 R7, R7, -R2, 0x1b ;  /* 0x8000000207077211 */ /* 0x000fe200078fdaff */
[----:B------:R-:W-:Y:S02]  /*02c0*/  IMAD R15, R0, R6, R3 ;  /* 0x00000006000f7224 */ /* 0x000fe400078e0203 */
[----:B------:R-:W-:Y:S01]  /*02d0*/  IMAD.MOV.U32 R6, RZ, RZ, RZ ;  /* 0x000000ffff067224 */ /* 0x000fe200078e00ff */
[----:B------:R-:W-:Y:S02]  /*02e0*/  VIMNMX R8, R7, 0x8, PT ;  /* 0x0000000807087848 */ /* 0x000fe40003fe0100 */
[----:B------:R-:W-:Y:S02]  /*02f0*/  IABS R13, R15 ;  /* 0x0000000f000d7213 */ /* 0x000fe40000000000 */
[----:B------:R-:W-:-:S04]  /*0300*/  IABS R11, R8 ;  /* 0x00000008000b7213 */ /* 0x000fc80000000000 */
[----:B------:R-:W0:Y:S08]  /*0310*/  I2F.RP R9, R11 ;  /* 0x0000000b00097306 */ /* 0x000e300000209400 */
[----:B0-----:R-:W0:Y:S02]  /*0320*/  MUFU.RCP R9, R9 ;  /* 0x0000000900097308 */ /* 0x001e240000001000 */
[----:B0-----:R-:W-:-:S06]  /*0330*/  VIADD R7, R9, 0xffffffe ;  /* 0x0ffffffe09077836 */ /* 0x001fcc0000000000 */
[----:B------:R-:W0:Y:S02]  /*0340*/  F2I.FTZ.U32.TRUNC.NTZ R7, R7 ;  /* 0x0000000700077305 */ /* 0x000e24000021f000 */
[----:B0-----:R-:W-:-:S04]  /*0350*/  IMAD.MOV R10, RZ, RZ, -R7 ;  /* 0x000000ffff0a7224 */ /* 0x001fc800078e0a07 */
[----:B------:R-:W-:-:S04]  /*0360*/  IMAD.MOV.U32 R0, RZ, RZ, R10 ;  /* 0x000000ffff007224 */ /* 0x000fc800078e000a */
[----:B------:R-:W-:Y:S01]  /*0370*/  IMAD R3, R0, R11, RZ ;  /* 0x0000000b00037224 */ /* 0x000fe200078e02ff */
[----:B------:R-:W-:-:S03]  /*0380*/  IABS R0, R8 ;  /* 0x0000000800007213 */ /* 0x000fc60000000000 */
[----:B------:R-:W-:Y:S02]  /*0390*/  IMAD.HI.U32 R6, R7, R3, R6 ;  /* 0x0000000307067227 */ /* 0x000fe400078e0006 */
[----:B------:R-:W0:Y:S02]  /*03a0*/  LDC R7, c[0x0][0x230] ;  /* 0x00008c00ff077b82 */ /* 0x000e240000000800 */
[----:B------:R-:W-:Y:S02]  /*03b0*/  IMAD.MOV R0, RZ, RZ, -R0 ;  /* 0x000000ffff007224 */ /* 0x000fe400078e0a00 */
[----:B------:R-:W-:-:S04]  /*03c0*/  IMAD.HI.U32 R6, R6, R13, RZ ;  /* 0x0000000d06067227 */ /* 0x000fc800078e00ff */
[----:B------:R-:W-:-:S05]  /*03d0*/  IMAD R0, R6, R0, R13 ;  /* 0x0000000006007224 */ /* 0x000fca00078e020d */
[----:B------:R-:W-:Y:S01]  /*03e0*/  ISETP.GT.U32.AND P1, PT, R11, R0, PT ;  /* 0x000000000b00720c */ /* 0x000fe20003f24070 */
[----:B0-----:R-:W-:-:S12]  /*03f0*/  VIADD R16, R7, 0x3f ;  /* 0x0000003f07107836 */ /* 0x001fd80000000000 */
[----:B------:R-:W-:Y:S02]  /*0400*/  @!P1 IMAD.IADD R0, R0, 0x1, -R11 ;  /* 0x0000000100009824 */ /* 0x000fe400078e0a0b */
[----:B------:R-:W-:Y:S01]  /*0410*/  @!P1 VIADD R6, R6, 0x1 ;  /* 0x0000000106069836 */ /* 0x000fe20000000000 */
[----:B------:R-:W-:Y:S02]  /*0420*/  ISETP.NE.AND P1, PT, R8, RZ, PT ;  /* 0x000000ff0800720c */ /* 0x000fe40003f25270 */
[----:B------:R-:W-:Y:S02]  /*0430*/  ISETP.GE.U32.AND P0, PT, R0, R11, PT ;  /* 0x0000000b0000720c */ /* 0x000fe40003f06070 */
[----:B------:R-:W-:-:S04]  /*0440*/  LOP3.LUT R0, R15, R8, RZ, 0x3c, !PT ;  /* 0x000000080f007212 */ /* 0x000fc800078e3cff */
[----:B------:R-:W-:Y:S02]  /*0450*/  ISETP.GE.AND P2, PT, R0, RZ, PT ;  /* 0x000000ff0000720c */ /* 0x000fe40003f46270 */
[----:B--2---:R-:W-:-:S05]  /*0460*/  LOP3.LUT R0, R14, 0x1f, RZ, 0xc0, !PT ;  /* 0x0000001f0e007812 */ /* 0x004fca00078ec0ff */
[----:B------:R-:W-:Y:S01]  /*0470*/  @P0 VIADD R6, R6, 0x1 ;  /* 0x0000000106060836 */ /* 0x000fe20000000000 */
[----:B------:R-:W-:-:S05]  /*0480*/  ISETP.GT.AND P0, PT, R16, 0x3f, PT ;  /* 0x0000003f1000780c */ /* 0x000fca0003f04270 */
[----:B------:R-:W-:Y:S01]  /*0490*/  @!P2 IMAD.MOV R6, RZ, RZ, -R6 ;  /* 0x000000ffff06a224 */ /* 0x000fe200078e0a06 */
[----:B------:R-:W-:-:S04]  /*04a0*/  @!P1 LOP3.LUT R6, RZ, R8, RZ, 0x33, !PT ;  /* 0x00000008ff069212 */ /* 0x000fc800078e33ff */
[C---:B------:R-:W-:Y:S01]  /*04b0*/  IADD3 R3, -R6.reuse, RZ, RZ ;  /* 0x000000ff06037210 */ /* 0x040fe20007ffe1ff */
[----:B------:R-:W-:-:S04]  /*04c0*/  IMAD.SHL.U32 R29, R6, 0x200, RZ ;  /* 0x00000200061d7824 */ /* 0x000fc800078e00ff */
[----:B------:R-:W-:Y:S01]  /*04d0*/  IMAD R3, R8, R3, R15 ;  /* 0x0000000308037224 */ /* 0x000fe200078e020f */
[----:B------:R-:W-:-:S03]  /*04e0*/  SHF.R.U32.HI R8, RZ, 0x5, R14 ;  /* 0x00000005ff087819 */ /* 0x000fc6000001160e */
[----:B------:R-:W-:Y:S01]  /*04f0*/  IMAD.IADD R3, R2, 0x1, R3 ;  /* 0x0000000102037824 */ /* 0x000fe200078e0203 */
[----:B------:R-:W-:-:S03]  /*0500*/  SGXT.U32 R2, R8, 0x3 ;  /* 0x000000030802781a */ /* 0x000fc60000000000 */
[----:B------:R-:W-:Y:S01]  /*0510*/  IMAD R28, R3, 0x20, R0 ;  /* 0x00000020031c7824 */ /* 0x000fe200078e0200 */
[C---:B------:R-:W-:Y:S02]  /*0520*/  LOP3.LUT R7, R2.reuse, 0x8, RZ, 0xfc, !PT ;  /* 0x0000000802077812 */ /* 0x040fe400078efcff */
[----:B------:R-:W-:Y:S02]  /*0530*/  LOP3.LUT R0, R2, 0x10, RZ, 0xfc, !PT ;  /* 0x0000001002007812 */ /* 0x000fe400078efcff */
[----:B------:R0:W-:Y:S01]  /*0540*/  STL [R1+0x6f8], R28 ;  /* 0x0006f81c01007387 */ /* 0x0001e20000100800 */
[----:B------:R-:W-:Y:S02]  /*0550*/  LOP3.LUT R3, R14, 0xc0, RZ, 0xc0, !PT ;  /* 0x000000c00e037812 */ /* 0x000fe400078ec0ff */
[C---:B------:R-:W-:Y:S01]  /*0560*/  LOP3.LUT R8, R2.reuse, 0x18, RZ, 0xfc, !PT ;  /* 0x0000001802087812 */ /* 0x040fe200078efcff */
[----:B------:R0:W-:Y:S01]  /*0570*/  STL [R1+0x6c8], R29 ;  /* 0x0006c81d01007387 */ /* 0x0001e20000100800 */
[----:B------:R-:W-:-:S02]  /*0580*/  LOP3.LUT R7, R2, 0x20, RZ, 0xfc, !PT ;  /* 0x0000002002077812 */ /* 0x000fc400078efcff */
[----:B------:R-:W-:Y:S01]  /*0590*/  LOP3.LUT R0, R2, 0x28, RZ, 0xfc, !PT ;  /* 0x0000002802007812 */ /* 0x000fe200078efcff */
[----:B------:R-:W-:Y:S06]  /*05a0*/  @P0 BRA `(.L_x_0) ;  /* 0x00000000005c0947 */ /* 0x000fec0003800000 */
[----:B------:R-:W-:Y:S01]  /*05b0*/  IMAD.SHL.U32 R0, R14, 0x20, RZ ;  /* 0x000000200e007824 */ /* 0x000fe200078e00ff */
[----:B------:R-:W-:Y:S02]  /*05c0*/  CS2R R24, SRZ ;  /* 0x0000000000187805 */ /* 0x000fe4000001ff00 */
[----:B------:R-:W-:Y:S02]  /*05d0*/  CS2R R26, SRZ ;  /* 0x00000000001a7805 */ /* 0x000fe4000001ff00 */
[----:B------:R-:W-:Y:S02]  /*05e0*/  CS2R R20, SRZ ;  /* 0x0000000000147805 */ /* 0x000fe4000001ff00 */
[----:B------:R-:W-:Y:S01]  /*05f0*/  CS2R R22, SRZ ;  /* 0x0000000000167805 */ /* 0x000fe2000001ff00 */
[----:B------:R1:W-:Y:S01]  /*0600*/  STL [R1+0x6fc], R0 ;  /* 0x0006fc0001007387 */ /* 0x0003e20000100800 */
[----:B------:R-:W-:Y:S02]  /*0610*/  CS2R R16, SRZ ;  /* 0x0000000000107805 */ /* 0x000fe4000001ff00 */
[----:B------:R-:W-:-:S02]  /*0620*/  CS2R R18, SRZ ;  /* 0x0000000000127805 */ /* 0x000fc4000001ff00 */
[----:B------:R-:W-:Y:S01]  /*0630*/  CS2R R12, SRZ ;  /* 0x00000000000c7805 */ /* 0x000fe2000001ff00 */
[----:B------:R1:W-:Y:S01]  /*0640*/  STL [R1], RZ ;  /* 0x000000ff01007387 */ /* 0x0003e20000100800 */
[----:B------:R-:W-:Y:S02]  /*0650*/  CS2R R14, SRZ ;  /* 0x00000000000e7805 */ /* 0x000fe4000001ff00 */
[----:B------:R-:W-:Y:S02]  /*0660*/  CS2R R8, SRZ ;  /* 0x0000000000087805 */ /* 0x000fe4000001ff00 */
[----:B------:R-:W-:Y:S01]  /*0670*/  CS2R R10, SRZ ;  /* 0x00000000000a7805 */ /* 0x000fe2000001ff00 */
[----:B------:R1:W-:Y:S01]  /*0680*/  STL [R1+0x4], RZ ;  /* 0x000004ff01007387 */ /* 0x0003e20000100800 */
[----:B------:R-:W-:Y:S02]  /*0690*/  CS2R R4, SRZ ;  /* 0x0000000000047805 */ /* 0x000fe4000001ff00 */
[----:B------:R-:W-:Y:S01]  /*06a0*/  CS2R R6, SRZ ;  /* 0x0000000000067805 */ /* 0x000fe2000001ff00 */
[----:B------:R1:W-:Y:S04]  /*06b0*/  STL [R1+0x8], RZ ;  /* 0x000008ff01007387 */ /* 0x0003e80000100800 */
[----:B------:R1:W-:Y:S04]  /*06c0*/  STL [R1+0xc], RZ ;  /* 0x00000cff01007387 */ /* 0x0003e80000100800 */
[----:B------:R1:W-:Y:S04]  /*06d0*/  STL [R1+0x10], RZ ;  /* 0x000010ff01007387 */ /* 0x0003e80000100800 */
[----:B------:R1:W-:Y:S04]  /*06e0*/  STL [R1+0x14], RZ ;  /* 0x000014ff01007387 */ /* 0x0003e80000100800 */
[----:B------:R1:W-:Y:S04]  /*06f0*/  STL [R1+0x18], RZ ;  /* 0x000018ff01007387 */ /* 0x0003e80000100800 */
[----:B------:R1:W-:Y:S01]  /*0700*/  STL [R1+0x1c], RZ ;  /* 0x00001cff01007387 */ /* 0x0003e20000100800 */
[----:B------:R-:W-:Y:S05]  /*0710*/  BRA `(.L_x_1) ;  /* 0x000001cc00b07947 */ /* 0x000fea0003800000 */
.L_x_0:
[----:B------:R-:W-:Y:S01]  /*0720*/  IABS R0, R4 ;  /* 0x0000000400007213 */ /* 0x000fe20000000000 */
[----:B------:R1:W-:Y:S01]  /*0730*/  STL [R1+0x834], R5 ;  /* 0x0008340501007387 */ /* 0x0003e20000100800 */
[----:B------:R-:W-:Y:S01]  /*0740*/  IABS R2, R5 ;  /* 0x0000000500027213 */ /* 0x000fe20000000000 */
[----:B------:R-:W-:Y:S01]  /*0750*/  ULDC UR4, c[0x0][0x240] ;  /* 0x0000900000047ab9 */ /* 0x000fe20000000800 */
[----:B------:R-:W2:Y:S01]  /*0760*/  I2F.RP R11, R0 ;  /* 0x00000000000b7306 */ /* 0x000ea20000209400 */
[----:B------:R-:W-:Y:S01]  /*0770*/  ISETP.GE.AND P3, PT, R28, RZ, PT ;  /* 0x000000ff1c00720c */ /* 0x000fe20003f66270 */
[----:B------:R-:W-:Y:S01]  /*0780*/  ULDC UR5, c[0x0][0x234] ;  /* 0x00008d0000057ab9 */ /* 0x000fe20000000800 */
[----:B------:R-:W-:Y:S01]  /*0790*/  ULDC.64 UR10, c[0x0][0x210] ;  /* 0x00008400000a7ab9 */ /* 0x000fe20000000a00 */
[----:B------:R-:W-:-:S04]  /*07a0*/  ULDC UR7, c[0x0][0x238] ;  /* 0x00008e0000077ab9 */ /* 0x000fc80000000800 */
[----:B------:R-:W3:Y:S08]  /*07b0*/  I2F.RP R10, R2 ;  /* 0x00000002000a7306 */ /* 0x000ef00000209400 */
[----:B--2---:R-:W2:Y:S08]  /*07c0*/  MUFU.RCP R11, R11 ;  /* 0x0000000b000b7308 */ /* 0x004eb00000001000 */
[----:B---3--:R-:W3:Y:S01]  /*07d0*/  MUFU.RCP R10, R10 ;  /* 0x0000000a000a7308 */ /* 0x008ee20000001000 */
[----:B--2---:R-:W-:Y:S01]  /*07e0*/  VIADD R8, R11, 0xffffffe ;  /* 0x0ffffffe0b087836 */ /* 0x004fe20000000000 */
[----:B------:R-:W-:-:S06]  /*07f0*/  IABS R11, R28 ;  /* 0x0000001c000b7213 */ /* 0x000fcc0000000000 */
[----:B------:R2:W4:Y:S01]  /*0800*/  F2I.FTZ.U32.TRUNC.NTZ R9, R8 ;  /* 0x0000000800097305 */ /* 0x000522000021f000 */
[----:B---3--:R-:W-:-:S07]  /*0810*/  VIADD R6, R10, 0xffffffe ;  /* 0x0ffffffe0a067836 */ /* 0x008fce0000000000 */
[----:B------:R3:W5:Y:S01]  /*0820*/  F2I.FTZ.U32.TRUNC.NTZ R7, R6 ;  /* 0x0000000600077305 */ /* 0x000762000021f000 */
[----:B--2---:R-:W-:Y:S02]  /*0830*/  IMAD.MOV.U32 R8, RZ, RZ, RZ ;  /* 0x000000ffff087224 */ /* 0x004fe400078e00ff */
[----:B----4-:R-:W-:Y:S02]  /*0840*/  IMAD.MOV R13, RZ, RZ, -R9 ;  /* 0x000000ffff0d7224 */ /* 0x010fe400078e0a09 */
[----:B---3--:R-:W-:Y:S02]  /*0850*/  IMAD.MOV.U32 R6, RZ, RZ, RZ ;  /* 0x000000ffff067224 */ /* 0x008fe400078e00ff */
[----:B------:R-:W-:-:S04]  /*0860*/  IMAD R13, R13, R0, RZ ;  /* 0x000000000d0d7224 */ /* 0x000fc800078e02ff */
[----:B------:R-:W-:Y:S01]  /*0870*/  IMAD.HI.U32 R9, R9, R13, R8 ;  /* 0x0000000d09097227 */ /* 0x000fe200078e0008 */
[----:B------:R-:W-:-:S03]  /*0880*/  LEA.HI R8, R3, R29, RZ, 0x1a ;  /* 0x0000001d03087211 */ /* 0x000fc600078fd0ff */
[----:B-----5:R-:W-:Y:S01]  /*0890*/  IMAD.MOV R13, RZ, RZ, -R7 ;  /* 0x000000ffff0d7224 */ /* 0x020fe200078e0a07 */
[----:B------:R-:W-:Y:S01]  /*08a0*/  IABS R10, R8 ;  /* 0x00000008000a7213 */ /* 0x000fe20000000000 */
[----:B------:R-:W-:-:S04]  /*08b0*/  IMAD.HI.U32 R9, R9, R11, RZ ;  /* 0x0000000b09097227 */ /* 0x000fc800078e00ff */
[----:B------:R-:W-:Y:S02]  /*08c0*/  IMAD.MOV R3, RZ, RZ, -R9 ;  /* 0x000000ffff037224 */ /* 0x000fe400078e0a09 */
[----:B------:R-:W-:Y:S02]  /*08d0*/  IMAD R9, R13, R2, RZ ;  /* 0x000000020d097224 */ /* 0x000fe400078e02ff */
[----:B------:R-:W-:Y:S02]  /*08e0*/  IMAD R11, R0, R3, R11 ;  /* 0x00000003000b7224 */ /* 0x000fe400078e020b */
[----:B------:R-:W-:-:S03]  /*08f0*/  IMAD.HI.U32 R9, R7, R9, R6 ;  /* 0x0000000907097227 */ /* 0x000fc600078e0006 */
[----:B------:R-:W-:Y:S01]  /*0900*/  ISETP.GT.U32.AND P0, PT, R0, R11, PT ;  /* 0x0000000b0000720c */ /* 0x000fe20003f04070 */
[----:B------:R-:W-:Y:S02]  /*0910*/  IMAD.MOV.U32 R13, RZ, RZ, R10 ;  /* 0x000000ffff0d7224 */ /* 0x000fe400078e000a */
[----:B------:R-:W-:Y:S02]  /*0920*/  VIADD R10, R8, 0x1fc ;  /* 0x000001fc080a7836 */ /* 0x000fe40000000000 */
[----:B------:R-:W-:-:S03]  /*0930*/  IMAD.HI.U32 R3, R9, R13, RZ ;  /* 0x0000000d09037227 */ /* 0x000fc600078e00ff */
[----:B------:R-:W-:Y:S01]  /*0940*/  IABS R7, R10 ;  /* 0x0000000a00077213 */ /* 0x000fe20000000000 */
[----:B------:R-:W-:Y:S01]  /*0950*/  IMAD.MOV R3, RZ, RZ, -R3 ;  /* 0x000000ffff037224 */ /* 0x000fe200078e0a03 */
[----:B------:R-:W-:Y:S01]  /*0960*/  ISETP.GE.AND P5, PT, R10, RZ, PT ;  /* 0x000000ff0a00720c */ /* 0x000fe20003fa6270 */
[----:B------:R-:W-:Y:S02]  /*0970*/  VIADD R12, R8, 0x1f4 ;  /* 0x000001f4080c7836 */ /* 0x000fe40000000000 */
[----:B------:R-:W-:Y:S02]  /*0980*/  IMAD R13, R2, R3, R13 ;  /* 0x00000003020d7224 */ /* 0x000fe400078e020d */
[----:B------:R-:W-:Y:S01]  /*0990*/  IMAD.HI.U32 R3, R9, R7, RZ ;  /* 0x0000000709037227 */ /* 0x000fe200078e00ff */
[----:B------:R-:W-:-:S03]  /*09a0*/  IABS R10, R12 ;  /* 0x0000000c000a7213 */ /* 0x000fc60000000000 */
[----:B------:R-:W-:Y:S01]  /*09b0*/  @!P0 IMAD.IADD R11, R11, 0x1, -R0 ;  /* 0x000000010b0b8824 */ /* 0x000fe200078e0a00 */
[----:B------:R-:W-:Y:S01]  /*09c0*/  ISETP.GT.U32.AND P0, PT, R2, R13, PT ;  /* 0x0000000d0200720c */ /* 0x000fe20003f04070 */
[----:B------:R-:W-:Y:S02]  /*09d0*/  IMAD.MOV R3, RZ, RZ, -R3 ;  /* 0x000000ffff037224 */ /* 0x000fe400078e0a03 */
[----:B------:R-:W-:Y:S01]  /*09e0*/  VIADD R14, R8, 0x1f8 ;  /* 0x000001f8080e7836 */ /* 0x000fe20000000000 */
[----:B------:R-:W-:Y:S01]  /*09f0*/  ISETP.GT.U32.AND P1, PT, R0, R11, PT ;  /* 0x0000000b0000720c */ /* 0x000fe20003f24070 */
[----:B------:R-:W-:Y:S02]  /*0a00*/  IMAD R3, R2, R3, R7 ;  /* 0x0000000302037224 */ /* 0x000fe400078e0207 */
[----:B------:R-:W-:Y:S01]  /*0a10*/  IMAD.MOV.U32 R7, RZ, RZ, R10 ;  /* 0x000000ffff077224 */ /* 0x000fe200078e000a */
[----:B------:R-:W-:Y:S01]  /*0a20*/  IABS R6, R14 ;  /* 0x0000000e00067213 */ /* 0x000fe20000000000 */
[----:B------:R-:W-:Y:S01]  /*0a30*/  VIADD R16, R8, 0x1e8 ;  /* 0x000001e808107836 */ /* 0x000fe20000000000 */
[----:B------:R-:W-:Y:S01]  /*0a40*/  ISETP.GT.U32.AND P2, PT, R2, R3, PT ;  /* 0x000000030200720c */ /* 0x000fe20003f44070 */
[----:B------:R-:W-:Y:S01]  /*0a50*/  IMAD.HI.U32 R15, R9, R7, RZ ;  /* 0x00000007090f7227 */ /* 0x000fe200078e00ff */
[----:B------:R-:W-:-:S02]  /*0a60*/  ISETP.GE.AND P4, PT, R14, RZ, PT ;  /* 0x000000ff0e00720c */ /* 0x000fc40003f86270 */
[----:B------:R-:W-:Y:S01]  /*0a70*/  @!P0 IADD3 R13, R13, -R2, RZ ;  /* 0x800000020d0d8210 */ /* 0x000fe20007ffe0ff */
[----:B------:R-:W-:Y:S02]  /*0a80*/  IMAD.MOV R15, RZ, RZ, -R15 ;  /* 0x000000ffff0f7224 */ /* 0x000fe400078e0a0f */
[----:B------:R-:W-:Y:S01]  /*0a90*/  IMAD.HI.U32 R10, R9, R6, RZ ;  /* 0x00000006090a7227 */ /* 0x000fe200078e00ff */
[----:B------:R-:W-:-:S03]  /*0aa0*/  ISETP.GT.U32.AND P0, PT, R2, R13, PT ;  /* 0x0000000d0200720c */ /* 0x000fc60003f04070 */
[----:B------:R-:W-:Y:S01]  /*0ab0*/  @!P1 IMAD.IADD R11, R11, 0x1, -R0 ;  /* 0x000000010b0b9824 */ /* 0x000fe200078e0a00 */
[----:B------:R-:W-:Y:S01]  /*0ac0*/  ISETP.NE.AND P1, PT, R4, RZ, PT ;  /* 0x000000ff0400720c */ /* 0x000fe20003f25270 */
[----:B------:R-:W-:Y:S02]  /*0ad0*/  IMAD R7, R2, R15, R7 ;  /* 0x0000000f02077224 */ /* 0x000fe400078e0207 */
[----:B------:R-:W-:Y:S02]  /*0ae0*/  VIADD R14, R8, 0x1f0 ;  /* 0x000001f0080e7836 */ /* 0x000fe40000000000 */
[----:B------:R-:W-:Y:S01]  /*0af0*/  IMAD.MOV R17, RZ, RZ, -R10 ;  /* 0x000000ffff117224 */ /* 0x000fe200078e0a0a */
[C---:B------:R-:W-:Y:S01]  /*0b00*/  ISETP.GT.U32.AND P6, PT, R2.reuse, R7, PT ;  /* 0x000000070200720c */ /* 0x040fe20003fc4070 */
[----:B------:R-:W-:Y:S02]  /*0b10*/  IMAD.MOV.U32 R0, RZ, RZ, R11 ;  /* 0x000000ffff007224 */ /* 0x000fe400078e000b */
[----:B------:R-:W-:Y:S01]  /*0b20*/  IMAD R11, R2, R17, R6 ;  /* 0x00000011020b7224 */ /* 0x000fe200078e0206 */
[----:B------:R-:W-:Y:S01]  /*0b30*/  IABS R6, R14 ;  /* 0x0000000e00067213 */ /* 0x000fe20000000000 */
[----:B------:R-:W-:Y:S01]  /*0b40*/  @!P2 IMAD.IADD R3, R3, 0x1, -R2 ;  /* 0x000000010303a824 */ /* 0x000fe200078e0a02 */
[----:B------:R-:W-:Y:S01]  /*0b50*/  IABS R17, R16 ;  /* 0x0000001000117213 */ /* 0x000fe20000000000 */
[----:B------:R-:W-:Y:S01]  /*0b60*/  @!P3 IMAD.MOV R0, RZ, RZ, -R0 ;  /* 0x000000ffff00b224 */ /* 0x000fe200078e0a00 */
[----:B------:R-:W-:Y:S01]  /*0b70*/  ISETP.GE.AND P3, PT, R8, RZ, PT ;  /* 0x000000ff0800720c */ /* 0x000fe20003f66270 */
[----:B------:R-:W-:Y:S01]  /*0b80*/  IMAD.MOV.U32 R15, RZ, RZ, R6 ;  /* 0x000000ffff0f7224 */ /* 0x000fe200078e0006 */
[----:B------:R-:W-:Y:S01]  /*0b90*/  ISETP.GT.U32.AND P2, PT, R2, R3, PT ;  /* 0x000000030200720c */ /* 0x000fe20003f44070 */
[----:B------:R-:W-:Y:S01]  /*0ba0*/  VIADD R6, R8, 0x1ec ;  /* 0x000001ec08067836 */ /* 0x000fe20000000000 */
[----:B------:R-:W-:Y:S01]  /*0bb0*/  @!P1 LOP3.LUT R0, RZ, R4, RZ, 0x33, !PT ;  /* 0x00000004ff009212 */ /* 0x000fe200078e33ff */
[----:B------:R-:W-:Y:S01]  /*0bc0*/  IMAD.HI.U32 R4, R9, R15, RZ ;  /* 0x0000000f09047227 */ /* 0x000fe200078e00ff */
[----:B------:R-:W-:-:S02]  /*0bd0*/  ISETP.GT.U32.AND P1, PT, R2, R11, PT ;  /* 0x0000000b0200720c */ /* 0x000fc40003f24070 */
[----:B------:R-:W-:Y:S01]  /*0be0*/  IABS R10, R6 ;  /* 0x00000006000a7213 */ /* 0x000fe20000000000 */
[--C-:B------:R-:W-:Y:S01]  /*0bf0*/  @!P0 IMAD.IADD R13, R13, 0x1, -R2.reuse ;  /* 0x000000010d0d8824 */ /* 0x100fe200078e0a02 */
[----:B------:R-:W-:Y:S01]  /*0c00*/  ISETP.GE.AND P0, PT, R12, RZ, PT ;  /* 0x000000ff0c00720c */ /* 0x000fe20003f06270 */
[----:B------:R-:W-:Y:S01]  /*0c10*/  @!P6 IMAD.IADD R7, R7, 0x1, -R2 ;  /* 0x000000010707e824 */ /* 0x000fe200078e0a02 */
[----:B------:R-:W-:Y:S01]  /*0c20*/  STL [R1+0x7c4], R0 ;  /* 0x0007c40001007387 */ /* 0x000fe20000100800 */
[----:B------:R-:W-:Y:S01]  /*0c30*/  IMAD.MOV R4, RZ, RZ, -R4 ;  /* 0x000000ffff047224 */ /* 0x000fe200078e0a04 */
[----:B------:R-:W-:Y:S01]  /*0c40*/  ISETP.GE.AND P6, PT, R14, RZ, PT ;  /* 0x000000ff0e00720c */ /* 0x000fe20003fc6270 */
[----:B------:R-:W-:Y:S01]  /*0c50*/  @!P3 IMAD.MOV R13, RZ, RZ, -R13 ;  /* 0x000000ffff0db224 */ /* 0x000fe200078e0a0d */
[C---:B------:R-:W-:Y:S01]  /*0c60*/  ISETP.GT.U32.AND P3, PT, R2.reuse, R7, PT ;  /* 0x000000070200720c */ /* 0x040fe20003f64070 */
[C---:B------:R-:W-:Y:S02]  /*0c70*/  IMAD R15, R2.reuse, R4, R15 ;  /* 0x00000004020f7224 */ /* 0x040fe400078e020f */
[----:B------:R-:W-:Y:S01]  /*0c80*/  @!P2 IMAD.IADD R3, R3, 0x1, -R2 ;  /* 0x000000010303a824 */ /* 0x000fe200078e0a02 */
[----:B------:R-:W-:Y:S01]  /*0c90*/  STL [R1+0x838], R13 ;  /* 0x0008380d01007387 */ /* 0x000fe20000100800 */
[----:B------:R-:W-:Y:S01]  /*0ca0*/  IMAD.HI.U32 R4, R9, R10, RZ ;  /* 0x0000000a09047227 */ /* 0x000fe200078e00ff */
[----:B------:R-:W-:-:S03]  /*0cb0*/  ISETP.GT.U32.AND P2, PT, R2, R15, PT ;  /* 0x0000000f0200720c */ /* 0x000fc60003f44070 */
[----:B-1----:R-:W-:Y:S02]  /*0cc0*/  IMAD.MOV.U32 R5, RZ, RZ, R3 ;  /* 0x000000ffff057224 */ /* 0x002fe400078e0003 */
[----:B------:R-:W-:Y:S02]  /*0cd0*/  @!P1 IMAD.IADD R11, R11, 0x1, -R2 ;  /* 0x000000010b0b9824 */ /* 0x000fe400078e0a02 */
[----:B------:R-:W-:Y:S02]  /*0ce0*/  IMAD.MOV R3, RZ, RZ, -R4 ;  /* 0x000000ffff037224 */ /* 0x000fe400078e0a04 */
[----:B------:R-:W-:Y:S01]  /*0cf0*/  @!P3 IMAD.IADD R7, R7, 0x1, -R2 ;  /* 0x000000010707b824 */ /* 0x000fe200078e0a02 */
[C---:B------:R-:W-:Y:S01]  /*0d00*/  ISETP.GT.U32.AND P1, PT, R2.reuse, R11, PT ;  /* 0x0000000b0200720c */ /* 0x040fe20003f24070 */
[----:B------:R-:W-:Y:S02]  /*0d10*/  IMAD R10, R2, R3, R10 ;  /* 0x00000003020a7224 */ /* 0x000fe400078e020a */
[----:B------:R-:W-:-:S02]  /*0d20*/  @!P2 IMAD.IADD R15, R15, 0x1, -R2 ;  /* 0x000000010f0fa824 */ /* 0x000fc400078e0a02 */
[----:B------:R-:W-:Y:S01]  /*0d30*/  @!P5 IMAD.MOV R5, RZ, RZ, -R5 ;  /* 0x000000ffff05d224 */ /* 0x000fe200078e0a05 */
[C---:B------:R-:W-:Y:S01]  /*0d40*/  ISETP.GT.U32.AND P3, PT, R2.reuse, R10, PT ;  /* 0x0000000a0200720c */ /* 0x040fe20003f64070 */
[----:B------:R-:W-:Y:S01]  /*0d50*/  IMAD.MOV.U32 R12, RZ, RZ, R17 ;  /* 0x000000ffff0c7224 */ /* 0x000fe200078e0011 */
[----:B------:R-:W-:Y:S01]  /*0d60*/  ISETP.GT.U32.AND P2, PT, R2, R15, PT ;  /* 0x0000000f0200720c */ /* 0x000fe20003f44070 */
[----:B------:R-:W-:Y:S01]  /*0d70*/  VIADD R3, R8, 0x1e4 ;  /* 0x000001e408037836 */ /* 0x000fe20000000000 */
[----:B------:R1:W-:Y:S01]  /*0d80*/  STL [R1+0x14], R5 ;  /* 0x0000140501007387 */ /* 0x0003e20000100800 */
[----:B------:R-:W-:Y:S01]  /*0d90*/  IMAD.HI.U32 R17, R9, R12, RZ ;  /* 0x0000000c09117227 */ /* 0x000fe200078e00ff */
[----:B------:R-:W-:-:S03]  /*0da0*/  ISETP.GE.AND P5, PT, R6, RZ, PT ;  /* 0x000000ff0600720c */ /* 0x000fc60003fa6270 */
[--C-:B------:R-:W-:Y:S01]  /*0db0*/  @!P1 IMAD.IADD R11, R11, 0x1, -R2.reuse ;  /* 0x000000010b0b9824 */ /* 0x100fe200078e0a02 */
[----:B------:R-:W-:Y:S01]  /*0dc0*/  ISETP.GE.AND P1, PT, R16, RZ, PT ;  /* 0x000000ff1000720c */ /* 0x000fe20003f26270 */
[----:B------:R-:W-:Y:S02]  /*0dd0*/  IMAD.MOV R17, RZ, RZ, -R17 ;  /* 0x000000ffff117224 */ /* 0x000fe400078e0a11 */
[----:B------:R-:W-:Y:S02]  /*0de0*/  @!P3 IMAD.IADD R10, R10, 0x1, -R2 ;  /* 0x000000010a0ab824 */ /* 0x000fe400078e0a02 */
[----:B-1----:R-:W-:Y:S01]  /*0df0*/  IMAD.MOV.U32 R5, RZ, RZ, R11 ;  /* 0x000000ffff057224 */ /* 0x002fe200078e000b */
[----:B------:R-:W-:Y:S01]  /*0e00*/  IABS R11, R3 ;  /* 0x00000003000b7213 */ /* 0x000fe20000000000 */
[----:B------:R-:W-:Y:S01]  /*0e10*/  VIADD R4, R8, 0x1e0 ;  /* 0x000001e008047836 */ /* 0x000fe20000000000 */
[----:B------:R-:W-:Y:S01]  /*0e20*/  ISETP.GT.U32.AND P3, PT, R2, R10, PT ;  /* 0x0000000a0200720c */ /* 0x000fe20003f64070 */
[----:B------:R-:W-:Y:S01]  /*0e30*/  IMAD.MOV.U32 R0, RZ, RZ, R7 ;  /* 0x000000ffff007224 */ /* 0x000fe200078e0007 */
[----:B------:R-:W-:Y:S01]  /*0e40*/  @!P4 IADD3 R5, -R5, RZ, RZ ;  /* 0x000000ff0505c210 */ /* 0x000fe20007ffe1ff */
[----:B------:R-:W-:Y:S01]  /*0e50*/  IMAD.HI.U32 R7, R9, R11, RZ ;  /* 0x0000000b09077227 */ /* 0x000fe200078e00ff */
[----:B------:R-:W-:-:S02]  /*0e60*/  IABS R23, R4 ;  /* 0x0000000400177213 */ /* 0x000fc40000000000 */
[----:B------:R-:W-:Y:S01]  /*0e70*/  ISETP.GE.AND P4, PT, R3, RZ, PT ;  /* 0x000000ff0300720c */ /* 0x000fe20003f86270 */
[C---:B------:R-:W-:Y:S01]  /*0e80*/  IMAD R12, R2.reuse, R17, R12 ;  /* 0x00000011020c7224 */ /* 0x040fe200078e020c */
[----:B------:R1:W-:Y:S01]  /*0e90*/  STL [R1+0x10], R5 ;  /* 0x0000100501007387 */ /* 0x0003e20000100800 */
[----:B------:R-:W-:Y:S02]  /*0ea0*/  IMAD.MOV R7, RZ, RZ, -R7 ;  /* 0x000000ffff077224 */ /* 0x000fe400078e0a07 */
[----:B------:R-:W-:Y:S01]  /*0eb0*/  @!P2 IMAD.IADD R15, R15, 0x1, -R2 ;  /* 0x000000010f0fa824 */ /* 0x000fe200078e0a02 */
[C---:B------:R-:W-:Y:S01]  /*0ec0*/  ISETP.GT.U32.AND P2, PT, R2.reuse, R12, PT ;  /* 0x0000000c0200720c */ /* 0x040fe20003f44070 */
[----:B------:R-:W-:Y:S02]  /*0ed0*/  IMAD R11, R2, R7, R11 ;  /* 0x00000007020b7224 */ /* 0x000fe400078e020b */
[----:B------:R-:W-:-:S04]  /*0ee0*/  IMAD.HI.U32 R3, R9, R23, RZ ;  /* 0x0000001709037227 */ /* 0x000fc800078e00ff */
[--C-:B------:R-:W-:Y:S01]  /*0ef0*/  @!P3 IMAD.IADD R10, R10, 0x1, -R2.reuse ;  /* 0x000000010a0ab824 */ /* 0x100fe200078e0a02 */
[C---:B------:R-:W-:Y:S01]  /*0f00*/  ISETP.GT.U32.AND P3, PT, R2.reuse, R11, PT ;  /* 0x0000000b0200720c */ /* 0x040fe20003f64070 */
[----:B------:R-:W-:Y:S02]  /*0f10*/  IMAD.MOV R3, RZ, RZ, -R3 ;  /* 0x000000ffff037224 */ /* 0x000fe400078e0a03 */
[----:B-1----:R-:W-:Y:S02]  /*0f20*/  IMAD.MOV.U32 R5, RZ, RZ, R15 ;  /* 0x000000ffff057224 */ /* 0x002fe400078e000f */
[----:B------:R-:W-:Y:S02]  /*0f30*/  IMAD R23, R2, R3, R23 ;  /* 0x0000000302177224 */ /* 0x000fe400078e0217 */
[----:B------:R-:W-:Y:S02]  /*0f40*/  @!P2 IMAD.IADD R12, R12, 0x1, -R2 ;  /* 0x000000010c0ca824 */ /* 0x000fe400078e0a02 */
[----:B------:R-:W-:Y:S01]  /*0f50*/  @!P0 IMAD.MOV R0, RZ, RZ, -R0 ;  /* 0x000000ffff008224 */ /* 0x000fe200078e0a00 */
[----:B------:R-:W-:Y:S01]  /*0f60*/  ISETP.GE.AND P0, PT, R4, RZ, PT ;  /* 0x000000ff0400720c */ /* 0x000fe20003f06270 */
[----:B------:R-:W-:Y:S01]  /*0f70*/  @!P6 IMAD.MOV R5, RZ, RZ, -R5 ;  /* 0x000000ffff05e224 */ /* 0x000fe200078e0a05 */
[----:B------:R-:W-:Y:S01]  /*0f80*/  ISETP.GT.U32.AND P6, PT, R2, R23, PT ;  /* 0x000000170200720c */ /* 0x000fe20003fc4070 */
[----:B------:R-:W-:Y:S01]  /*0f90*/  VIADD R4, R8, 0x1dc ;  /* 0x000001dc08047836 */ /* 0x000fe20000000000 */
[----:B------:R-:W-:Y:S01]  /*0fa0*/  ISETP.GT.U32.AND P2, PT, R2, R12, PT ;  /* 0x0000000c0200720c */ /* 0x000fe20003f44070 */
[--C-:B------:R-:W-:Y:S01]  /*0fb0*/  @!P3 IMAD.IADD R11, R11, 0x1, -R2.reuse ;  /* 0x000000010b0bb824 */ /* 0x100fe200078e0a02 */
[----:B------:R1:W-:Y:S01]  /*0fc0*/  STL [R1+0xc], R0 ;  /* 0x00000c0001007387 */ /* 0x0003e20000100800 */
[C---:B------:R-:W-:Y:S01]  /*0fd0*/  VIADD R6, R8.reuse, 0x1d8 ;  /* 0x000001d808067836 */ /* 0x040fe20000000000 */
[----:B------:R-:W-:Y:S01]  /*0fe0*/  IABS R14, R4 ;  /* 0x00000004000e7213 */ /* 0x000fe20000000000 */
[----:B------:R-:W-:Y:S01]  /*0ff0*/  VIADD R21, R8, 0x1d4 ;  /* 0x000001d408157836 */ /* 0x000fe20000000000 */
[----:B------:R-:W-:Y:S01]  /*1000*/  ISETP.GT.U32.AND P3, PT, R2, R11, PT ;  /* 0x0000000b0200720c */ /* 0x000fe20003f64070 */
[----:B------:R-:W-:Y:S01]  /*1010*/  VIADD R22, R8, 0x1d0 ;  /* 0x000001d008167836 */ /* 0x000fe20000000000 */
[----:B------:R-:W-:Y:S01]  /*1020*/  IABS R18, R6 ;  /* 0x0000000600127213 */ /* 0x000fe20000000000 */
[----:B------:R-:W-:Y:S01]  /*1030*/  IMAD.HI.U32 R7, R9, R14, RZ ;  /* 0x0000000e09077227 */ /* 0x000fe200078e00ff */
[----:B------:R-:W-:Y:S02]  /*1040*/  STL [R1+0x1d4], R5 ;  /* 0x0001d40501007387 */ /* 0x000fe40000100800 */
[----:B------:R-:W-:Y:S01]  /*1050*/  IABS R17, R22 ;  /* 0x0000001600117213 */ /* 0x000fe20000000000 */
[----:B------:R-:W-:-:S02]  /*1060*/  @!P6 IMAD.IADD R23, R23, 0x1, -R2 ;  /* 0x000000011717e824 */ /* 0x000fc400078e0a02 */
[----:B------:R-:W-:Y:S02]  /*1070*/  IMAD.MOV R7, RZ, RZ, -R7 ;  /* 0x000000ffff077224 */ /* 0x000fe400078e0a07 */
[----:B------:R-:W-:Y:S01]  /*1080*/  @!P2 IMAD.IADD R12, R12, 0x1, -R2 ;  /* 0x000000010c0ca824 */ /* 0x000fe200078e0a02 */
[----:B------:R-:W-:Y:S01]  /*1090*/  ISETP.GE.AND P2, PT, R6, RZ, PT ;  /* 0x000000ff0600720c */ /* 0x000fe20003f46270 */
[C---:B------:R-:W-:Y:S01]  /*10a0*/  IMAD R14, R2.reuse, R7, R14 ;  /* 0x00000007020e7224 */ /* 0x040fe200078e020e */
[----:B------:R-:W-:Y:S01]  /*10b0*/  IABS R6, R21 ;  /* 0x0000001500067213 */ /* 0x000fe20000000000 */
[----:B------:R-:W-:Y:S01]  /*10c0*/  IMAD.HI.U32 R3, R9, R18, RZ ;  /* 0x0000001209037227 */ /* 0x000fe200078e00ff */
[----:B------:R-:W-:-:S03]  /*10d0*/  ISETP.GT.U32.AND P6, PT, R2, R23, PT ;  /* 0x000000170200720c */ /* 0x000fc60003fc4070 */
[----:B-1----:R-:W-:Y:S02]  /*10e0*/  IMAD.MOV.U32 R0, RZ, RZ, R10 ;  /* 0x000000ffff007224 */ /* 0x002fe400078e000a */
[----:B------:R-:W-:-:S04]  /*10f0*/  IMAD.HI.U32 R10, R9, R6, RZ ;  /* 0x00000006090a7227 */ /* 0x000fc800078e00ff */
[--C-:B------:R-:W-:Y:S01]  /*1100*/  @!P3 IMAD.IADD R11, R11, 0x1, -R2.reuse ;  /* 0x000000010b0bb824 */ /* 0x100fe200078e0a02 */
[----:B------:R-:W-:Y:S01]  /*1110*/  ISETP.GT.U32.AND P3, PT, R2, R14, PT ;  /* 0x0000000e0200720c */ /* 0x000fe20003f64070 */
[----:B------:R-:W-:Y:S01]  /*1120*/  IMAD.MOV R3, RZ, RZ, -R3 ;  /* 0x000000ffff037224 */ /* 0x000fe200078e0a03 */
[----:B------:R-:W-:Y:S01]  /*1130*/  IADD3 R10, -R10, RZ, RZ ;  /* 0x000000ff0a0a7210 */ /* 0x000fe20007ffe1ff */
[----:B------:R-:W-:Y:S02]  /*1140*/  @!P6 IMAD.IADD R23, R23, 0x1, -R2 ;  /* 0x000000011717e824 */ /* 0x000fe400078e0a02 */
[----:B------:R-:W-:Y:S02]  /*1150*/  IMAD R18, R2, R3, R18 ;  /* 0x0000000302127224 */ /* 0x000fe400078e0212 */
[----:B------:R-:W-:Y:S01]  /*1160*/  @!P5 IMAD.MOV R0, RZ, RZ, -R0 ;  /* 0x000000ffff00d224 */ /* 0x000fe200078e0a00 */
[----:B------:R-:W-:Y:S01]  /*1170*/  ISETP.GE.AND P5, PT, R4, RZ, PT ;  /* 0x000000ff0400720c */ /* 0x000fe20003fa6270 */
[C---:B------:R-:W-:Y:S01]  /*1180*/  IMAD R6, R2.reuse, R10, R6 ;  /* 0x0000000a02067224 */ /* 0x040fe200078e0206 */
[----:B------:R-:W-:Y:S01]  /*1190*/  ISETP.GT.U32.AND P6, PT, R2, R18, PT ;  /* 0x000000120200720c */ /* 0x000fe20003fc4070 */
[----:B------:R-:W-:Y:S01]  /*11a0*/  IMAD.HI.U32 R25, R9, R17, RZ ;  /* 0x0000001109197227 */ /* 0x000fe200078e00ff */
[----:B------:R1:W-:Y:S03]  /*11b0*/  STL [R1+0x1d8], R0 ;  /* 0x0001d80001007387 */ /* 0x0003e60000100800 */
[----:B------:R-:W-:Y:S01]  /*11c0*/  @!P3 IMAD.IADD R14, R14, 0x1, -R2 ;  /* 0x000000010e0eb824 */ /* 0x000fe200078e0a02 */
[----:B------:R-:W-:Y:S01]  /*11d0*/  ISETP.GT.U32.AND P3, PT, R2, R6, PT ;  /* 0x000000060200720c */ /* 0x000fe20003f64070 */
[----:B------:R-:W-:-:S02]  /*11e0*/  IMAD.MOV R25, RZ, RZ, -R25 ;  /* 0x000000ffff197224 */ /* 0x000fc400078e0a19 */
[----:B------:R-:W-:Y:S02]  /*11f0*/  VIADD R4, R8, 0x1cc ;  /* 0x000001cc08047836 */ /* 0x000fe40000000000 */
[----:B------:R-:W-:Y:S02]  /*1200*/  IMAD R17, R2, R25, R17 ;  /* 0x0000001902117224 */ /* 0x000fe400078e0211 */
[----:B-1----:R-:W-:Y:S01]  /*1210*/  IMAD.MOV.U32 R0, RZ, RZ, R12 ;  /* 0x000000ffff007224 */ /* 0x002fe200078e000c */
[----:B------:R-:W-:Y:S01]  /*1220*/  IABS R19, R4 ;  /* 0x0000000400137213 */ /* 0x000fe20000000000 */
[----:B------:R-:W-:Y:S02]  /*1230*/  VIADD R20, R8, 0x1c8 ;  /* 0x000001c808147836 */ /* 0x000fe40000000000 */
[----:B------:R-:W-:Y:S02]  /*1240*/  @!P1 IMAD.MOV R0, RZ, RZ, -R0 ;  /* 0x000000ffff009224 */ /* 0x000fe400078e0a00 */
[--C-:B------:R-:W-:Y:S01]  /*1250*/  @!P6 IMAD.IADD R18, R18, 0x1, -R2.reuse ;  /* 0x000000011212e824 */ /* 0x100fe200078e0a02 */
[C---:B------:R-:W-:Y:S01]  /*1260*/  ISETP.GT.U32.AND P6, PT, R2.reuse, R17, PT ;  /* 0x000000110200720c */ /* 0x040fe20003fc4070 */
[----:B------:R-:W-:Y:S01]  /*1270*/  IMAD.HI.U32 R24, R9, R19, RZ ;  /* 0x0000001309187227 */ /* 0x000fe200078e00ff */
[----:B------:R-:W-:Y:S01]  /*1280*/  IABS R7, R20 ;  /* 0x0000001400077213 */ /* 0x000fe20000000000 */
[----:B------:R1:W-:Y:S01]  /*1290*/  STL [R1+0x8], R0 ;  /* 0x0000080001007387 */ /* 0x0003e20000100800 */
[----:B------:R-:W-:Y:S01]  /*12a0*/  ISETP.GT.U32.AND P1, PT, R2, R18, PT ;  /* 0x000000120200720c */ /* 0x000fe20003f24070 */
[----:B------:R-:W-:Y:S01]  /*12b0*/  @!P3 IMAD.IADD R6, R6, 0x1, -R2 ;  /* 0x000000010606b824 */ /* 0x000fe200078e0a02 */
[----:B------:R-:W-:Y:S01]  /*12c0*/  ISETP.GT.U32.AND P3, PT, R2, R14, PT ;  /* 0x0000000e0200720c */ /* 0x000fe20003f64070 */
[----:B------:R-:W-:-:S02]  /*12d0*/  VIADD R15, R8, 0x1c4 ;  /* 0x000001c4080f7836 */ /* 0x000fc40000000000 */
[----:B------:R-:W-:-:S03]  /*12e0*/  IMAD.HI.U32 R10, R9, R7, RZ ;  /* 0x00000007090a7227 */ /* 0x000fc600078e00ff */
[----:B------:R-:W-:Y:S01]  /*12f0*/  IABS R3, R15 ;  /* 0x0000000f00037213 */ /* 0x000fe20000000000 */
[----:B-1----:R-:W-:Y:S02]  /*1300*/  IMAD.MOV.U32 R0, RZ, RZ, R11 ;  /* 0x000000ffff007224 */ /* 0x002fe400078e000b */
[----:B------:R-:W-:Y:S02]  /*1310*/  IMAD.MOV R24, RZ, RZ, -R24 ;  /* 0x000000ffff187224 */ /* 0x000fe400078e0a18 */
[----:B------:R-:W-:Y:S02]  /*1320*/  @!P4 IMAD.MOV R0, RZ, RZ, -R0 ;  /* 0x000000ffff00c224 */ /* 0x000fe400078e0a00 */
[----:B------:R-:W-:Y:S02]  /*1330*/  IMAD.MOV R25, RZ, RZ, -R10 ;  /* 0x000000ffff197224 */ /* 0x000fe400078e0a0a */
[C---:B------:R-:W-:Y:S01]  /*1340*/  IMAD R10, R2.reuse, R24, R19 ;  /* 0x00000018020a7224 */ /* 0x040fe200078e0213 */
[----:B------:R1:W-:Y:S01]  /*1350*/  STL [R1+0x84], R0 ;  /* 0x0000840001007387 */ /* 0x0003e20000100800 */
[----:B------:R-:W-:Y:S01]  /*1360*/  @!P6 IMAD.IADD R17, R17, 0x1, -R2 ;  /* 0x000000011111e824 */ /* 0x000fe200078e0a02 */
[C---:B------:R-:W-:Y:S01]  /*1370*/  ISETP.GT.U32.AND P6, PT, R2.reuse, R6, PT ;  /* 0x000000060200720c */ /* 0x040fe20003fc4070 */
[----:B------:R-:W-:-:S02]  /*1380*/  IMAD R7, R2, R25, R7 ;  /* 0x0000001902077224 */ /* 0x000fc400078e0207 */
[----:B------:R-:W-:Y:S01]  /*1390*/  IMAD.HI.U32 R16, R9, R3, RZ ;  /* 0x0000000309107227 */ /* 0x000fe200078e00ff */
[----:B------:R-:W-:-:S03]  /*13a0*/  ISETP.GT.U32.AND P4, PT, R2, R17, PT ;  /* 0x000000110200720c */ /* 0x000fc60003f84070 */
[----:B------:R-:W-:Y:S01]  /*13b0*/  @!P3 IMAD.IADD R14, R14, 0x1, -R2 ;  /* 0x000000010e0eb824 */ /* 0x000fe200078e0a02 */
[C---:B------:R-:W-:Y:S01]  /*13c0*/  ISETP.GT.U32.AND P3, PT, R2.reuse, R7, PT ;  /* 0x000000070200720c */ /* 0x040fe20003f64070 */
[----:B-1----:R-:W-:Y:S02]  /*13d0*/  IMAD.MOV.U32 R0, RZ, RZ, R23 ;  /* 0x000000ffff007224 */ /* 0x002fe400078e0017 */
[----:B------:R-:W-:Y:S02]  /*13e0*/  IMAD.MOV R19, RZ, RZ, -R16 ;  /* 0x000000ffff137224 */ /* 0x000fe400078e0a10 */
[----:B------:R-:W-:Y:S01]  /*13f0*/  @!P0 IMAD.MOV R0, RZ, RZ, -R0 ;  /* 0x000000ffff008224 */ /* 0x000fe200078e0a00 */
[C---:B------:R-:W-:Y:S01]  /*1400*/  ISETP.GT.U32.AND P0, PT, R2.reuse, R10, PT ;  /* 0x0000000a0200720c */ /* 0x040fe20003f04070 */
[----:B------:R-:W-:Y:S02]  /*1410*/  IMAD R3, R2, R19, R3 ;  /* 0x0000001302037224 */ /* 0x000fe400078e0203 */
[C---:B------:R-:W-:Y:S01]  /*1420*/  VIADD R16, R8.reuse, 0x1c0 ;  /* 0x000001c008107836 */ /* 0x040fe20000000000 */
[----:B------:R1:W-:Y:S01]  /*1430*/  STL [R1+0x1d0], R0 ;  /* 0x0001d00001007387 */ /* 0x0003e20000100800 */
[----:B------:R-:W-:-:S02]  /*1440*/  VIADD R12, R8, 0x1bc ;  /* 0x000001bc080c7836 */ /* 0x000fc40000000000 */
[--C-:B------:R-:W-:Y:S01]  /*1450*/  @!P1 IMAD.IADD R18, R18, 0x1, -R2.reuse ;  /* 0x0000000112129824 */ /* 0x100fe200078e0a02 */
[----:B------:R-:W-:Y:S01]  /*1460*/  IABS R19, R16 ;  /* 0x0000001000137213 */ /* 0x000fe20000000000 */
[----:B------:R-:W-:Y:S01]  /*1470*/  @!P6 IMAD.IADD R6, R6, 0x1, -R2 ;  /* 0x000000010606e824 */ /* 0x000fe200078e0a02 */
[----:B------:R-:W-:Y:S01]  /*1480*/  ISETP.GT.U32.AND P6, PT, R2, R3, PT ;  /* 0x000000030200720c */ /* 0x000fe20003fc4070 */
[----:B------:R-:W-:Y:S01]  /*1490*/  IMAD.MOV.U32 R5, RZ, RZ, R14 ;  /* 0x000000ffff057224 */ /* 0x000fe200078e000e */
[----:B------:R-:W-:Y:S01]  /*14a0*/  IABS R11, R12 ;  /* 0x0000000c000b7213 */ /* 0x000fe20000000000 */
[----:B------:R-:W-:Y:S01]  /*14b0*/  @!P0 IMAD.IADD R10, R10, 0x1, -R2 ;  /* 0x000000010a0a8824 */ /* 0x000fe200078e0a02 */
[----:B------:R-:W-:Y:S01]  /*14c0*/  @!P3 IADD3 R7, R7, -R2, RZ ;  /* 0x800000020707b210 */ /* 0x000fe20007ffe0ff */
[----:B-1----:R-:W-:Y:S01]  /*14d0*/  IMAD.MOV.U32 R0, RZ, RZ, R18 ;  /* 0x000000ffff007224 */ /* 0x002fe200078e0012 */
[----:B------:R-:W-:Y:S01]  /*14e0*/  ISETP.GE.AND P1, PT, R21, RZ, PT ;  /* 0x000000ff1500720c */ /* 0x000fe20003f26270 */
[----:B------:R-:W-:Y:S01]  /*14f0*/  @!P4 IMAD.IADD R17, R17, 0x1, -R2 ;  /* 0x000000011111c824 */ /* 0x000fe200078e0a02 */
[----:B------:R-:W-:Y:S01]  /*1500*/  ISETP.GE.AND P4, PT, R22, RZ, PT ;  /* 0x000000ff1600720c */ /* 0x000fe20003f86270 */
[----:B------:R-:W-:Y:S01]  /*1510*/  @!P5 IMAD.MOV R5, RZ, RZ, -R5 ;  /* 0x000000ffff05d224 */ /* 0x000fe200078e0a05 */
[C---:B------:R-:W-:Y:S01]  /*1520*/  ISETP.GT.U32.AND P5, PT, R2.reuse, R10, PT ;  /* 0x0000000a0200720c */ /* 0x040fe20003fa4070 */
[----:B------:R-:W-:Y:S01]  /*1530*/  @!P2 IMAD.MOV R0, RZ, RZ, -R0 ;  /* 0x000000ffff00a224 */ /* 0x000fe200078e0a00 */
[----:B------:R-:W-:Y:S01]  /*1540*/  ISETP.GT.U32.AND P2, PT, R2, R7, PT ;  /* 0x000000070200720c */ /* 0x000fe20003f44070 */
[----:B------:R-:W-:Y:S01]  /*1550*/  IMAD.HI.U32 R23, R9, R19, RZ ;  /* 0x0000001309177227 */ /* 0x000fe200078e00ff */
[----:B------:R1:W-:Y:S01]  /*1560*/  STL [R1+0x88], R5 ;  /* 0x0000880501007387 */ /* 0x0003e20000100800 */
[----:B------:R-:W-:-:S02]  /*1570*/  ISETP.GE.AND P0, PT, R4, RZ, PT ;  /* 0x000000ff0400720c */ /* 0x000fc40003f06270 */
[----:B------:R-:W-:Y:S01]  /*1580*/  IMAD.HI.U32 R21, R9, R11, RZ ;  /* 0x0000000b09157227 */ /* 0x000fe200078e00ff */
[----:B------:R2:W-:Y:S01]  /*1590*/  STL [R1+0xa0], R0 ;  /* 0x0000a00001007387 */ /* 0x0005e20000100800 */
[----:B------:R-:W-:Y:S02]  /*15a0*/  ISETP.GE.AND P3, PT, R20, RZ, PT ;  /* 0x000000ff1400720c */ /* 0x000fe40003f66270 */
[----:B------:R-:W-:Y:S02]  /*15b0*/  IMAD.MOV R23, RZ, RZ, -R23 ;  /* 0x000000ffff177224 */ /* 0x000fe400078e0a17 */
[----:B------:R-:W-:Y:S02]  /*15c0*/  IMAD.MOV R21, RZ, RZ, -R21 ;  /* 0x000000ffff157224 */ /* 0x000fe400078e0a15 */
[----:B------:R-:W-:Y:S02]  /*15d0*/  @!P6 IMAD.IADD R3, R3, 0x1, -R2 ;  /* 0x000000010303e824 */ /* 0x000fe400078e0a02 */
[----:B-1----:R-:W-:-:S02]  /*15e0*/  IMAD.MOV.U32 R5, RZ, RZ, R6 ;  /* 0x000000ffff057224 */ /* 0x002fc400078e0006 */
[----:B--2---:R-:W-:Y:S01]  /*15f0*/  IMAD.MOV.U32 R0, RZ, RZ, R17 ;  /* 0x000000ffff007224 */ /* 0x004fe200078e0011 */
[C---:B------:R-:W-:Y:S01]  /*1600*/  ISETP.GT.U32.AND P6, PT, R2.reuse, R3, PT ;  /* 0x000000030200720c */ /* 0x040fe20003fc4070 */
[C---:B------:R-:W-:Y:S02]  /*1610*/  IMAD R4, R2.reuse, R23, R19 ;  /* 0x0000001702047224 */ /* 0x040fe400078e0213 */
[----:B------:R-:W-:Y:S02]  /*1620*/  IMAD R11, R2, R21, R11 ;  /* 0x00000015020b7224 */ /* 0x000fe400078e020b */
[----:B------:R-:W-:Y:S02]  /*1630*/  VIADD R14, R8, 0x1b8 ;  /* 0x000001b8080e7836 */ /* 0x000fe40000000000 */
[----:B------:R-:W-:Y:S01]  /*1640*/  @!P1 IMAD.MOV R5, RZ, RZ, -R5 ;  /* 0x000000ffff059224 */ /* 0x000fe200078e0a05 */
[----:B------:R-:W-:Y:S01]  /*1650*/  ISETP.GT.U32.AND P1, PT, R2, R4, PT ;  /* 0x000000040200720c */ /* 0x000fe20003f24070 */
[----:B------:R-:W-:Y:S01]  /*1660*/  @!P4 IMAD.MOV R0, RZ, RZ, -R0 ;  /* 0x000000ffff00c224 */ /* 0x000fe200078e0a00 */
[----:B------:R-:W-:Y:S01]  /*1670*/  IABS R18, R14 ;  /* 0x0000000e00127213 */ /* 0x000fe20000000000 */
[--C-:B------:R-:W-:Y:S01]  /*1680*/  @!P5 IMAD.IADD R10, R10, 0x1, -R2.reuse ;  /* 0x000000010a0ad824 */ /* 0x100fe200078e0a02 */
[----:B------:R-:W-:Y:S01]  /*1690*/  ISETP.GT.U32.AND P5, PT, R2, R11, PT ;  /* 0x0000000b0200720c */ /* 0x000fe20003fa4070 */
[----:B------:R-:W-:Y:S01]  /*16a0*/  @!P2 IMAD.IADD R7, R7, 0x1, -R2 ;  /* 0x000000010707a824 */ /* 0x000fe200078e0a02 */
[----:B------:R1:W-:Y:S01]  /*16b0*/  STL [R1+0xa8], R5 ;  /* 0x0000a80501007387 */ /* 0x0003e20000100800 */
[----:B------:R-:W-:Y:S01]  /*16c0*/  ISETP.GE.AND P4, PT, R15, RZ, PT ;  /* 0x000000ff0f00720c */ /* 0x000fe20003f86270 */
[----:B------:R-:W-:Y:S01]  /*16d0*/  VIADD R6, R8, 0x1b4 ;  /* 0x000001b408067836 */ /* 0x000fe20000000000 */
[----:B------:R-:W-:Y:S01]  /*16e0*/  ISETP.GE.AND P2, PT, R16, RZ, PT ;  /* 0x000000ff1000720c */ /* 0x000fe20003f46270 */
[----:B------:R2:W-:Y:S01]  /*16f0*/  STL [R1+0xac], R0 ;  /* 0x0000ac0001007387 */ /* 0x0005e20000100800 */
[----:B------:R-:W-:-:S02]  /*1700*/  IMAD.HI.U32 R16, R9, R18, RZ ;  /* 0x0000001209107227 */ /* 0x000fc400078e00ff */
[----:B------:R-:W-:Y:S02]  /*1710*/  IABS R15, R6 ;  /* 0x00000006000f7213 */ /* 0x000fe40000000000 */
[----:B------:R-:W-:Y:S01]  /*1720*/  @!P6 IMAD.IADD R3, R3, 0x1, -R2 ;  /* 0x000000010303e824 */ /* 0x000fe200078e0a02 */
[----:B------:R-:W-:Y:S01]  /*1730*/  ISETP.GE.AND P6, PT, R12, RZ, PT ;  /* 0x000000ff0c00720c */ /* 0x000fe20003fc6270 */
[----:B-1----:R-:W-:Y:S02]  /*1740*/  IMAD.MOV.U32 R5, RZ, RZ, R10 ;  /* 0x000000ffff057224 */ /* 0x002fe400078e000a */
[----:B------:R-:W-:Y:S02]  /*1750*/  IMAD.MOV R16, RZ, RZ, -R16 ;  /* 0x000000ffff107224 */ /* 0x000fe400078e0a10 */
[----:B--2---:R-:W-:Y:S02]  /*1760*/  IMAD.MOV.U32 R0, RZ, RZ, R7 ;  /* 0x000000ffff007224 */ /* 0x004fe400078e0007 */
[----:B------:R-:W-:-:S02]  /*1770*/  @!P0 IMAD.MOV R5, RZ, RZ, -R5 ;  /* 0x000000ffff058224 */ /* 0x000fc400078e0a05 */
[----:B------:R-:W-:Y:S01]  /*1780*/  @!P3 IMAD.MOV R0, RZ, RZ, -R0 ;  /* 0x000000ffff00b224 */ /* 0x000fe200078e0a00 */
[----:B------:R-:W-:Y:S01]  /*1790*/  ISETP.GE.AND P3, PT, R6, RZ, PT ;  /* 0x000000ff0600720c */ /* 0x000fe20003f66270 */
[--C-:B------:R-:W-:Y:S01]  /*17a0*/  @!P1 IMAD.IADD R4, R4, 0x1, -R2.reuse ;  /* 0x0000000104049824 */ /* 0x100fe200078e0a02 */
[----:B------:R-:W-:Y:S01]  /*17b0*/  STL [R1+0x1b4], R5 ;  /* 0x0001b40501007387 */ /* 0x000fe20000100800 */
[----:B------:R-:W-:Y:S01]  /*17c0*/  @!P5 IMAD.IADD R11, R11, 0x1, -R2 ;  /* 0x000000010b0bd824 */ /* 0x000fe200078e0a02 */
[----:B------:R-:W-:Y:S01]  /*17d0*/  ISETP.GE.AND P1, PT, R14, RZ, PT ;  /* 0x000000ff0e00720c */ /* 0x000fe20003f26270 */
[C---:B------:R-:W-:Y:S01]  /*17e0*/  IMAD R18, R2.reuse, R16, R18 ;  /* 0x0000001002127224 */ /* 0x040fe200078e0212 */
[----:B------:R1:W-:Y:S01]  /*17f0*/  STL [R1+0x1b8], R0 ;  /* 0x0001b80001007387 */ /* 0x0003e20000100800 */
[C---:B------:R-:W-:Y:S01]  /*1800*/  ISETP.GT.U32.AND P0, PT, R2.reuse, R4, PT ;  /* 0x000000040200720c */ /* 0x040fe20003f04070 */
[----:B------:R-:W-:Y:S01]  /*1810*/  IMAD.HI.U32 R12, R9, R15, RZ ;  /* 0x0000000f090c7227 */ /* 0x000fe200078e00ff */
[----:B------:R-:W-:-:S03]  /*1820*/  ISETP.GT.U32.AND P5, PT, R2, R11, PT ;  /* 0x0000000b0200720c */ /* 0x000fc60003fa4070 */
[----:B------:R-:W-:Y:S02]  /*1830*/  IMAD.MOV R12, RZ, RZ, -R12 ;  /* 0x000000ffff0c7224 */ /* 0x000fe400078e0a0c */
[C---:B------:R-:W-:Y:S02]  /*1840*/  VIADD R17, R8.reuse, 0x1b0 ;  /* 0x000001b008117836 */ /* 0x040fe40000000000 */
[----:B-1----:R-:W-:Y:S01]  /*1850*/  IMAD.MOV.U32 R0, RZ, RZ, R3 ;  /* 0x000000ffff007224 */ /* 0x002fe200078e0003 */
[----:B------:R-:W-:Y:S01]  /*1860*/  IADD3 R3, R8, 0x1ac, RZ ;  /* 0x000001ac08037810 */ /* 0x000fe20007ffe0ff */
[C---:B------:R-:W-:Y:S02]  /*1870*/  IMAD R15, R2.reuse, R12, R15 ;  /* 0x0000000c020f7224 */ /* 0x040fe400078e020f */
[----:B------:R-:W-:Y:S01]  /*1880*/  @!P4 IMAD.MOV R0, RZ, RZ, -R0 ;  /* 0x000000ffff00c224 */ /* 0x000fe200078e0a00 */
[----:B------:R-:W-:Y:S01]  /*1890*/  ISETP.GT.U32.AND P4, PT, R2, R18, PT ;  /* 0x000000120200720c */ /* 0x000fe20003f84070 */
[--C-:B------:R-:W-:Y:S01]  /*18a0*/  @!P0 IMAD.IADD R4, R4, 0x1, -R2.reuse ;  /* 0x0000000104048824 */ /* 0x100fe200078e0a02 */
[----:B------:R-:W-:Y:S01]  /*18b0*/  ISETP.GE.AND P0, PT, R17, RZ, PT ;  /* 0x000000ff1100720c */ /* 0x000fe20003f06270 */
[----:B------:R-:W-:Y:S01]  /*18c0*/  @!P5 IMAD.IADD R11, R11, 0x1, -R2 ;  /* 0x000000010b0bd824 */ /* 0x000fe200078e0a02 */
[----:B------:R-:W-:Y:S01]  /*18d0*/  ISETP.GT.U32.AND P5, PT, R2, R15, PT ;  /* 0x0000000f0200720c */ /* 0x000fe20003fa4070 */
[----:B------:R1:W-:Y:S01]  /*18e0*/  STL [R1+0x1c0], R0 ;  /* 0x0001c00001007387 */ /* 0x0003e20000100800 */
[----:B------:R-:W-:Y:S01]  /*18f0*/  IABS R17, R17 ;  /* 0x0000001100117213 */ /* 0x000fe20000000000 */
[C---:B------:R-:W-:Y:S01]  /*1900*/  VIADD R6, R8.reuse, 0x1a8 ;  /* 0x000001a808067836 */ /* 0x040fe20000000000 */
[----:B------:R-:W-:Y:S01]  /*1910*/  IABS R7, R3 ;  /* 0x0000000300077213 */ /* 0x000fe20000000000 */
[----:B------:R-:W-:-:S02]  /*1920*/  VIADD R14, R8, 0x1a0 ;  /* 0x000001a0080e7836 */ /* 0x000fc40000000000 */
[----:B------:R-:W-:Y:S01]  /*1930*/  IMAD.HI.U32 R10, R9, R17, RZ ;  /* 0x00000011090a7227 */ /* 0x000fe200078e00ff */
[----:B------:R-:W-:Y:S02]  /*1940*/  IABS R12, R6 ;  /* 0x00000006000c7213 */ /* 0x000fe40000000000 */
[----:B------:R-:W-:Y:S01]  /*1950*/  IABS R19, R14 ;  /* 0x0000000e00137213 */ /* 0x000fe20000000000 */
[----:B------:R-:W-:Y:S02]  /*1960*/  @!P4 IMAD.IADD R18, R18, 0x1, -R2 ;  /* 0x000000011212c824 */ /* 0x000fe400078e0a02 */
[----:B-1----:R-:W-:Y:S02]  /*1970*/  IMAD.MOV.U32 R0, RZ, RZ, R4 ;  /* 0x000000ffff007224 */ /* 0x002fe400078e0004 */
[----:B------:R-:W-:Y:S01]  /*1980*/  IMAD.MOV R10, RZ, RZ, -R10 ;  /* 0x000000ffff0a7224 */ /* 0x000fe200078e0a0a */
[----:B------:R-:W-:Y:S01]  /*1990*/  ISETP.GT.U32.AND P4, PT, R2, R18, PT ;  /* 0x000000120200720c */ /* 0x000fe20003f84070 */
[----:B------:R-:W-:Y:S01]  /*19a0*/  @!P2 IMAD.MOV R0, RZ, RZ, -R0 ;  /* 0x000000ffff00a224 */ /* 0x000fe200078e0a00 */
[----:B------:R-:W-:Y:S01]  /*19b0*/  ISETP.GE.AND P2, PT, R3, RZ, PT ;  /* 0x000000ff0300720c */ /* 0x000fe20003f46270 */
[----:B------:R-:W-:-:S02]  /*19c0*/  @!P5 IMAD.IADD R15, R15, 0x1, -R2 ;  /* 0x000000010f0fd824 */ /* 0x000fc400078e0a02 */
[C---:B------:R-:W-:Y:S01]  /*19d0*/  IMAD R17, R2.reuse, R10, R17 ;  /* 0x0000000a02117224 */ /* 0x040fe200078e0211 */
[----:B------:R1:W-:Y:S01]  /*19e0*/  STL [R1+0x1cc], R0 ;  /* 0x0001cc0001007387 */ /* 0x0003e20000100800 */
[----:B------:R-:W-:Y:S01]  /*19f0*/  IMAD.HI.U32 R3, R9, R12, RZ ;  /* 0x0000000c09037227 */ /* 0x000fe200078e00ff */
[----:B------:R-:W-:-:S03]  /*1a00*/  ISETP.GT.U32.AND P5, PT, R2, R15, PT ;  /* 0x0000000f0200720c */ /* 0x000fc60003fa4070 */
[----:B------:R-:W-:-:S04]  /*1a10*/  IMAD.HI.U32 R4, R9, R7, RZ ;  /* 0x0000000709047227 */ /* 0x000fc800078e00ff */
[----:B------:R-:W-:Y:S01]  /*1a20*/  @!P4 IMAD.IADD R18, R18, 0x1, -R2 ;  /* 0x000000011212c824 */ /* 0x000fe200078e0a02 */
[----:B------:R-:W-:Y:S01]  /*1a30*/  ISETP.GT.U32.AND P4, PT, R2, R17, PT ;  /* 0x000000110200720c */ /* 0x000fe20003f84070 */
[----:B-1----:R-:W-:Y:S02]  /*1a40*/  IMAD.MOV.U32 R0, RZ, RZ, R11 ;  /* 0x000000ffff007224 */ /* 0x002fe400078e000b */
[----:B------:R-:W-:Y:S02]  /*1a50*/  IMAD.MOV R4, RZ, RZ, -R4 ;  /* 0x000000ffff047224 */ /* 0x000fe400078e0a04 */
[----:B------:R-:W-:Y:S01]  /*1a60*/  @!P6 IMAD.MOV R0, RZ, RZ, -R0 ;  /* 0x000000ffff00e224 */ /* 0x000fe200078e0a00 */
[----:B------:R-:W-:Y:S01]  /*1a70*/  ISETP.GE.AND P6, PT, R6, RZ, PT ;  /* 0x000000ff0600720c */ /* 0x000fe20003fc6270 */
[----:B------:R-:W-:Y:S02]  /*1a80*/  IMAD.MOV R6, RZ, RZ, -R3 ;  /* 0x000000ffff067224 */ /* 0x000fe400078e0a03 */
[C---:B------:R-:W-:Y:S01]  /*1a90*/  IMAD R7, R2.reuse, R4, R7 ;  /* 0x0000000402077224 */ /* 0x040fe200078e0207 */
[----:B------:R1:W-:Y:S01]  /*1aa0*/  STL [R1+0x1c8], R0 ;  /* 0x0001c80001007387 */ /* 0x0003e20000100800 */
[----:B------:R-:W-:-:S02]  /*1ab0*/  IMAD R12, R2, R6, R12 ;  /* 0x00000006020c7224 */ /* 0x000fc400078e020c */
[----:B------:R-:W-:Y:S02]  /*1ac0*/  VIADD R3, R8, 0x1a4 ;  /* 0x000001a408037836 */ /* 0x000fe40000000000 */
[--C-:B------:R-:W-:Y:S01]  /*1ad0*/  @!P5 IMAD.IADD R15, R15, 0x1, -R2.reuse ;  /* 0x000000010f0fd824 */ /* 0x100fe200078e0a02 */
[----:B------:R-:W-:Y:S01]  /*1ae0*/  ISETP.GT.U32.AND P5, PT, R2, R7, PT ;  /* 0x000000070200720c */ /* 0x000fe20003fa4070 */
[----:B------:R-:W-:Y:S01]  /*1af0*/  @!P4 IMAD.IADD R17, R17, 0x1, -R2 ;  /* 0x000000011111c824 */ /* 0x000fe200078e0a02 */
[----:B------:R-:W-:Y:S01]  /*1b00*/  IABS R10, R3 ;  /* 0x00000003000a7213 */ /* 0x000fe20000000000 */
[----:B------:R-:W-:Y:S02]  /*1b10*/  VIADD R11, R8, 0x19c ;  /* 0x0000019c080b7836 */ /* 0x000fe40000000000 */
[----:B-1----:R-:W-:Y:S01]  /*1b20*/  IMAD.MOV.U32 R0, RZ, RZ, R18 ;  /* 0x000000ffff007224 */ /* 0x002fe200078e0012 */
[C---:B------:R-:W-:Y:S01]  /*1b30*/  ISETP.GT.U32.AND P4, PT, R2.reuse, R17, PT ;  /* 0x000000110200720c */ /* 0x040fe20003f84070 */
[----:B------:R-:W-:Y:S01]  /*1b40*/  IMAD.MOV.U32 R18, RZ, RZ, R19 ;  /* 0x000000ffff127224 */ /* 0x000fe200078e0013 */
[----:B------:R-:W-:Y:S01]  /*1b50*/  IABS R16, R11 ;  /* 0x0000000b00107213 */ /* 0x000fe20000000000 */
[----:B------:R-:W-:Y:S01]  /*1b60*/  @!P1 IMAD.MOV R0, RZ, RZ, -R0 ;  /* 0x000000ffff009224 */ /* 0x000fe200078e0a00 */
[----:B------:R-:W-:Y:S01]  /*1b70*/  ISETP.GT.U32.AND P1, PT, R2, R12, PT ;  /* 0x0000000c0200720c */ /* 0x000fe20003f24070 */
[----:B------:R-:W-:-:S03]  /*1b80*/  IMAD.HI.U32 R19, R9, R10, RZ ;  /* 0x0000000a09137227 */ /* 0x000fc600078e00ff */
[----:B------:R1:W-:Y:S01]  /*1b90*/  STL [R1+0x1c4], R0 ;  /* 0x0001c40001007387 */ /* 0x0003e20000100800 */
[----:B------:R-:W-:Y:S02]  /*1ba0*/  IMAD.MOV R19, RZ, RZ, -R19 ;  /* 0x000000ffff137224 */ /* 0x000fe400078e0a13 */
[--C-:B------:R-:W-:Y:S02]  /*1bb0*/  @!P5 IMAD.IADD R7, R7, 0x1, -R2.reuse ;  /* 0x000000010707d824 */ /* 0x100fe400078e0a02 */
[----:B------:R-:W-:Y:S02]  /*1bc0*/  VIADD R4, R8, 0x198 ;  /* 0x0000019808047836 */ /* 0x000fe40000000000 */
[--C-:B------:R-:W-:Y:S01]  /*1bd0*/  @!P4 IMAD.IADD R17, R17, 0x1, -R2.reuse ;  /* 0x000000011111c824 */ /* 0x100fe200078e0a02 */
[----:B------:R-:W-:Y:S01]  /*1be0*/  ISETP.GT.U32.AND P5, PT, R2, R7, PT ;  /* 0x000000070200720c */ /* 0x000fe20003fa4070 */
[----:B------:R-:W-:Y:S01]  /*1bf0*/  @!P1 IMAD.IADD R12, R12, 0x1, -R2 ;  /* 0x000000010c0c9824 */ /* 0x000fe200078e0a02 */
[----:B-1----:R-:W-:Y:S01]  /*1c00*/  MOV R0, R15 ;  /* 0x0000000f00007202 */ /* 0x002fe20000000f00 */
[----:B------:R-:W-:Y:S01]  /*1c10*/  IMAD.MOV.U32 R15, RZ, RZ, R16 ;  /* 0x000000ffff0f7224 */ /* 0x000fe200078e0010 */
[----:B------:R-:W-:Y:S01]  /*1c20*/  IABS R6, R4 ;  /* 0x0000000400067213 */ /* 0x000fe20000000000 */
[----:B------:R-:W-:Y:S01]  /*1c30*/  VIADD R23, R8, 0xb8 ;  /* 0x000000b808177836 */ /* 0x000fe20000000000 */
[C---:B------:R-:W-:Y:S01]  /*1c40*/  ISETP.GT.U32.AND P1, PT, R2.reuse, R12, PT ;  /* 0x0000000c0200720c */ /* 0x040fe20003f24070 */
[----:B------:R-:W-:Y:S01]  /*1c50*/  @!P3 IMAD.MOV R0, RZ, RZ, -R0 ;  /* 0x000000ffff00b224 */ /* 0x000fe200078e0a00 */
[----:B------:R-:W-:Y:S01]  /*1c60*/  ISETP.GE.AND P3, PT, R3, RZ, PT ;  /* 0x000000ff0300720c */ /* 0x000fe20003f66270 */
[----:B------:R-:W-:-:S02]  /*1c70*/  IMAD R3, R2, R19, R10 ;  /* 0x0000001302037224 */ /* 0x000fc400078e020a */
[C---:B------:R-:W-:Y:S01]  /*1c80*/  IMAD.HI.U32 R10, R9.reuse, R15, RZ ;  /* 0x0000000f090a7227 */ /* 0x040fe200078e00ff */
[----:B------:R1:W-:Y:S02]  /*1c90*/  STL [R1+0x1bc], R0 ;  /* 0x0001bc0001007387 */ /* 0x0003e40000100800 */
[----:B------:R-:W-:Y:S01]  /*1ca0*/  ISETP.GT.U32.AND P4, PT, R2, R3, PT ;  /* 0x000000030200720c */ /* 0x000fe20003f84070 */
[----:B------:R-:W-:-:S04]  /*1cb0*/  IMAD.HI.U32 R19, R9, R18, RZ ;  /* 0x0000001209137227 */ /* 0x000fc800078e00ff */
[----:B------:R-:W-:-:S04]  /*1cc0*/  IMAD.HI.U32 R16, R9, R6, RZ ;  /* 0x0000000609107227 */ /* 0x000fc800078e00ff */
[----:B-1----:R-:W-:Y:S02]  /*1cd0*/  IMAD.MOV.U32 R0, RZ, RZ, R17 ;  /* 0x000000ffff007224 */ /* 0x002fe400078e0011 */
[----:B------:R-:W-:Y:S02]  /*1ce0*/  IMAD.MOV R10, RZ, RZ, -R10 ;  /* 0x000000ffff0a7224 */ /* 0x000fe400078e0a0a */
[----:B------:R-:W-:Y:S02]  /*1cf0*/  @!P0 IMAD.MOV R0, RZ, RZ, -R0 ;  /* 0x000000ffff008224 */ /* 0x000fe400078e0a00 */
[----:B------:R-:W-:Y:S02]  /*1d00*/  IMAD.MOV R19, RZ, RZ, -R19 ;  /* 0x000000ffff137224 */ /* 0x000fe400078e0a13 */
[----:B------:R-:W-:Y:S01]  /*1d10*/  IMAD.MOV R16, RZ, RZ, -R16 ;  /* 0x000000ffff107224 */ /* 0x000fe200078e0a10 */
[----:B------:R1:W-:Y:S01]  /*1d20*/  STL [R1+0xb0], R0 ;  /* 0x0000b00001007387 */ /* 0x0003e20000100800 */
[----:B------:R-:W-:-:S02]  /*1d30*/  IMAD R15, R2, R10, R15 ;  /* 0x0000000a020f7224 */ /* 0x000fc400078e020f */
[--C-:B------:R-:W-:Y:S02]  /*1d40*/  @!P1 IMAD.IADD R12, R12, 0x1, -R2.reuse ;  /* 0x000000010c0c9824 */ /* 0x100fe400078e0a02 */
[----:B------:R-:W-:Y:S01]  /*1d50*/  VIADD R10, R8, 0x194 ;  /* 0x00000194080a7836 */ /* 0x000fe20000000000 */
[----:B------:R-:W-:Y:S01]  /*1d60*/  ISETP.GT.U32.AND P1, PT, R2, R15, PT ;  /* 0x0000000f0200720c */ /* 0x000fe20003f24070 */
[--C-:B------:R-:W-:Y:S01]  /*1d70*/  @!P5 IMAD.IADD R7, R7, 0x1, -R2.reuse ;  /* 0x000000010707d824 */ /* 0x100fe200078e0a02 */
[----:B------:R-:W-:Y:S01]  /*1d80*/  ISETP.GE.AND P5, PT, R14, RZ, PT ;  /* 0x000000ff0e00720c */ /* 0x000fe20003fa6270 */
[----:B------:R-:W-:Y:S02]  /*1d90*/  @!P4 IMAD.IADD R3, R3, 0x1, -R2 ;  /* 0x000000010303c824 */ /* 0x000fe400078e0a02 */
[C---:B------:R-:W-:Y:S02]  /*1da0*/  IMAD R14, R2.reuse, R19, R18 ;  /* 0x00000013020e7224 */ /* 0x040fe400078e0212 */
[C---:B------:R-:W-:Y:S01]  /*1db0*/  IMAD R6, R2.reuse, R16, R6 ;  /* 0x0000001002067224 */ /* 0x040fe200078e0206 */
[----:B------:R-:W-:Y:S01]  /*1dc0*/  IABS R16, R10 ;  /* 0x0000000a00107213 */ /* 0x000fe20000000000 */
[----:B-1----:R-:W-:Y:S01]  /*1dd0*/  IMAD.MOV.U32 R0, RZ, RZ, R12 ;  /* 0x000000ffff007224 */ /* 0x002fe200078e000c */
[C---:B------:R-:W-:Y:S01]  /*1de0*/  ISETP.GT.U32.AND P4, PT, R2.reuse, R3, PT ;  /* 0x000000030200720c */ /* 0x040fe20003f84070 */
[----:B------:R-:W-:Y:S01]  /*1df0*/  IMAD.MOV.U32 R5, RZ, RZ, R7 ;  /* 0x000000ffff057224 */ /* 0x000fe200078e0007 */
[C---:B------:R-:W-:Y:S01]  /*1e00*/  ISETP.GT.U32.AND P0, PT, R2.reuse, R14, PT ;  /* 0x0000000e0200720c */ /* 0x040fe20003f04070 */
[----:B------:R-:W-:Y:S01]  /*1e10*/  @!P6 IMAD.MOV R0, RZ, RZ, -R0 ;  /* 0x000000ffff00e224 */ /* 0x000fe200078e0a00 */
[----:B------:R-:W-:Y:S01]  /*1e20*/  ISETP.GT.U32.AND P6, PT, R2, R6, PT ;  /* 0x000000060200720c */ /* 0x000fe20003fc4070 */
[----:B------:R-:W-:-:S02]  /*1e30*/  IMAD.MOV.U32 R7, RZ, RZ, R16 ;  /* 0x000000ffff077224 */ /* 0x000fc400078e0010 */
[----:B------:R-:W-:Y:S01]  /*1e40*/  @!P2 IMAD.MOV R5, RZ, RZ, -R5 ;  /* 0x000000ffff05a224 */ /* 0x000fe200078e0a05 */
[----:B------:R-:W-:Y:S01]  /*1e50*/  ISETP.GE.AND P2, PT, R11, RZ, PT ;  /* 0x000000ff0b00720c */ /* 0x000fe20003f46270 */
[----:B------:R-:W-:Y:S02]  /*1e60*/  VIADD R12, R8, 0x190 ;  /* 0x00000190080c7836 */ /* 0x000fe40000000000 */
[----:B------:R-:W-:Y:S01]  /*1e70*/  IMAD.HI.U32 R11, R9, R7, RZ ;  /* 0x00000007090b7227 */ /* 0x000fe200078e00ff */
[----:B------:R-:W-:Y:S02]  /*1e80*/  STL [R1+0xb8], R5 ;  /* 0x0000b80501007387 */ /* 0x000fe40000100800 */
[----:B------:R-:W-:Y:S01]  /*1e90*/  IABS R16, R12 ;  /* 0x0000000c00107213 */ /* 0x000fe20000000000 */
[----:B------:R-:W-:Y:S01]  /*1ea0*/  @!P1 IMAD.IADD R15, R15, 0x1, -R2 ;  /* 0x000000010f0f9824 */ /* 0x000fe200078e0a02 */
[----:B------:R1:W-:Y:S01]  /*1eb0*/  STL [R1+0x1ac], R0 ;  /* 0x0001ac0001007387 */ /* 0x0003e20000100800 */
[----:B------:R-:W-:-:S02]  /*1ec0*/  IMAD.MOV R11, RZ, RZ, -R11 ;  /* 0x000000ffff0b7224 */ /* 0x000fc400078e0a0b */
[--C-:B------:R-:W-:Y:S01]  /*1ed0*/  @!P4 IMAD.IADD R3, R3, 0x1, -R2.reuse ;  /* 0x000000010303c824 */ /* 0x100fe200078e0a02 */
[----:B------:R-:W-:Y:S01]  /*1ee0*/  ISETP.GE.AND P4, PT, R4, RZ, PT ;  /* 0x000000ff0400720c */ /* 0x000fe20003f86270 */
[--C-:B------:R-:W-:Y:S01]  /*1ef0*/  @!P0 IMAD.IADD R14, R14, 0x1, -R2.reuse ;  /* 0x000000010e0e8824 */ /* 0x100fe200078e0a02 */
[----:B------:R-:W-:Y:S01]  /*1f00*/  ISETP.GE.AND P0, PT, R10, RZ, PT ;  /* 0x000000ff0a00720c */ /* 0x000fe20003f06270 */
[----:B------:R-:W-:Y:S01]  /*1f10*/  @!P6 IMAD.IADD R6, R6, 0x1, -R2 ;  /* 0x000000010606e824 */ /* 0x000fe200078e0a02 */
[C---:B------:R-:W-:Y:S01]  /*1f20*/  ISETP.GT.U32.AND P6, PT, R2.reuse, R15, PT ;  /* 0x0000000f0200720c */ /* 0x040fe20003fc4070 */
[C---:B------:R-:W-:Y:S01]  /*1f30*/  IMAD R7, R2.reuse, R11, R7 ;  /* 0x0000000b02077224 */ /* 0x040fe200078e0207 */
[----:B-1----:R-:W-:Y:S01]  /*1f40*/  MOV R0, R3 ;  /* 0x0000000300007202 */ /* 0x002fe20000000f00 */
[----:B------:R-:W-:Y:S01]  /*1f50*/  IMAD.HI.U32 R11, R9, R16, RZ ;  /* 0x00000010090b7227 */ /* 0x000fe200078e00ff */
[----:B------:R-:W-:-:S03]  /*1f60*/  ISETP.GT.U32.AND P1, PT, R2, R14, PT ;  /* 0x0000000e0200720c */ /* 0x000fc60003f24070 */
[----:B------:R-:W-:Y:S02]  /*1f70*/  IMAD.MOV R11, RZ, RZ, -R11 ;  /* 0x000000ffff0b7224 */ /* 0x000fe400078e0a0b */
[----:B------:R-:W-:Y:S01]  /*1f80*/  @!P3 IMAD.MOV R0, RZ, RZ, -R0 ;  /* 0x000000ffff00b224 */ /* 0x000fe200078e0a00 */
[C---:B------:R-:W-:Y:S01]  /*1f90*/  ISETP.GT.U32.AND P3, PT, R2.reuse, R6, PT ;  /* 0x000000060200720c */ /* 0x040fe20003f64070 */
[----:B------:R-:W-:Y:S02]  /*1fa0*/  IMAD R16, R2, R11, R16 ;  /* 0x0000000b02107224 */ /* 0x000fe400078e0210 */
[----:B------:R-:W-:Y:S01]  /*1fb0*/  @!P6 IMAD.IADD R15, R15, 0x1, -R2 ;  /* 0x000000010f0fe824 */ /* 0x000fe200078e0a02 */
[----:B------:R1:W-:Y:S01]  /*1fc0*/  STL [R1+0x1b0], R0 ;  /* 0x0001b00001007387 */ /* 0x0003e20000100800 */
[----:B------:R-:W-:Y:S01]  /*1fd0*/  VIADD R10, R8, 0x184 ;  /* 0x00000184080a7836 */ /* 0x000fe20000000000 */
[----:B------:R-:W-:Y:S01]  /*1fe0*/  ISETP.GT.U32.AND P6, PT, R2, R16, PT ;  /* 0x000000100200720c */ /* 0x000fe20003fc4070 */
[----:B------:R-:W-:-:S02]  /*1ff0*/  VIADD R4, R8, 0x18c ;  /* 0x0000018c08047836 */ /* 0x000fc40000000000 */
[--C-:B------:R-:W-:Y:S01]  /*2000*/  @!P1 IMAD.IADD R14, R14, 0x1, -R2.reuse ;  /* 0x000000010e0e9824 */ /* 0x100fe200078e0a02 */
[----:B------:R-:W-:Y:S01]  /*2010*/  ISETP.GT.U32.AND P1, PT, R2, R7, PT ;  /* 0x000000070200720c */ /* 0x000fe20003f24070 */
[----:B------:R-:W-:Y:S01]  /*2020*/  VIADD R3, R8, 0x188 ;  /* 0x0000018808037836 */ /* 0x000fe20000000000 */
[----:B------:R-:W-:Y:S01]  /*2030*/  IABS R18, R10 ;  /* 0x0000000a00127213 */ /* 0x000fe20000000000 */
[----:B------:R-:W-:Y:S01]  /*2040*/  @!P3 IMAD.IADD R6, R6, 0x1, -R2 ;  /* 0x000000010606b824 */ /* 0x000fe200078e0a02 */
[----:B------:R-:W-:Y:S01]  /*2050*/  IABS R17, R4 ;  /* 0x0000000400117213 */ /* 0x000fe20000000000 */
[----:B-1----:R-:W-:Y:S01]  /*2060*/  IMAD.MOV.U32 R0, RZ, RZ, R14 ;  /* 0x000000ffff007224 */ /* 0x002fe200078e000e */
[----:B------:R-:W-:Y:S01]  /*2070*/  ISETP.GE.AND P3, PT, R12, RZ, PT ;  /* 0x000000ff0c00720c */ /* 0x000fe20003f66270 */
[----:B------:R-:W-:Y:S01]  /*2080*/  IMAD.MOV.U32 R12, RZ, RZ, R18 ;  /* 0x000000ffff0c7224 */ /* 0x000fe200078e0012 */
[----:B------:R-:W-:Y:S01]  /*2090*/  IABS R11, R3 ;  /* 0x00000003000b7213 */ /* 0x000fe20000000000 */
[----:B------:R-:W-:-:S04]  /*20a0*/  IMAD.HI.U32 R18, R9, R17, RZ ;  /* 0x0000001109127227 */ /* 0x000fc800078e00ff */
[----:B------:R-:W-:Y:S02]  /*20b0*/  @!P6 IMAD.IADD R16, R16, 0x1, -R2 ;  /* 0x000000011010e824 */ /* 0x000fe400078e0a02 */
[----:B------:R-:W-:-:S03]  /*20c0*/  IMAD.HI.U32 R19, R9, R11, RZ ;  /* 0x0000000b09137227 */ /* 0x000fc600078e00ff */
[----:B------:R-:W-:Y:S01]  /*20d0*/  ISETP.GT.U32.AND P6, PT, R2, R16, PT ;  /* 0x000000100200720c */ /* 0x000fe20003fc4070 */
[----:B------:R-:W-:Y:S02]  /*20e0*/  IMAD.MOV R18, RZ, RZ, -R18 ;  /* 0x000000ffff127224 */ /* 0x000fe400078e0a12 */
[----:B------:R-:W-:Y:S01]  /*20f0*/  @!P1 IMAD.IADD R7, R7, 0x1, -R2 ;  /* 0x0000000107079824 */ /* 0x000fe200078e0a02 */
[----:B------:R-:W-:Y:S01]  /*2100*/  ISETP.GE.AND P1, PT, R4, RZ, PT ;  /* 0x000000ff0400720c */ /* 0x000fe20003f26270 */
[----:B------:R-:W-:Y:S02]  /*2110*/  @!P5 IMAD.MOV R0, RZ, RZ, -R0 ;  /* 0x000000ffff00d224 */ /* 0x000fe400078e0a00 */
[----:B------:R-:W-:Y:S01]  /*2120*/  IMAD.HI.U32 R4, R9, R12, RZ ;  /* 0x0000000c09047227 */ /* 0x000fe200078e00ff */
[----:B------:R-:W-:Y:S02]  /*2130*/  ISETP.GT.U32.AND P5, PT, R2, R7, PT ;  /* 0x000000070200720c */ /* 0x000fe40003fa4070 */
[----:B------:R1:W-:Y:S01]  /*2140*/  STL [R1+0xc8], R0 ;  /* 0x0000c80001007387 */ /* 0x0003e20000100800 */
[----:B------:R-:W-:-:S02]  /*2150*/  IMAD.MOV R14, RZ, RZ, -R19 ;  /* 0x000000ffff0e7224 */ /* 0x000fc400078e0a13 */
[----:B------:R-:W-:Y:S01]  /*2160*/  IMAD R17, R2, R18, R17 ;  /* 0x0000001202117224 */ /* 0x000fe200078e0211 */
[----:B------:R-:W-:Y:S01]  /*2170*/  @!P6 IADD3 R16, R16, -R2, RZ ;  /* 0x800000021010e210 */ /* 0x000fe20007ffe0ff */
[----:B------:R-:W-:Y:S02]  /*2180*/  IMAD.MOV.U32 R5, RZ, RZ, R15 ;  /* 0x000000ffff057224 */ /* 0x000fe400078e000f */
[----:B------:R-:W-:Y:S02]  /*2190*/  IMAD.MOV R4, RZ, RZ, -R4 ;  /* 0x000000ffff047224 */ /* 0x000fe400078e0a04 */
[C---:B------:R-:W-:Y:S02]  /*21a0*/  IMAD R11, R2.reuse, R14, R11 ;  /* 0x0000000e020b7224 */ /* 0x040fe400078e020b */
[----:B-1----:R-:W-:Y:S02]  /*21b0*/  IMAD.MOV.U32 R0, RZ, RZ, R6 ;  /* 0x000000ffff007224 */ /* 0x002fe400078e0006 */
[----:B------:R-:W-:Y:S01]  /*21c0*/  @!P2 IMAD.MOV R5, RZ, RZ, -R5 ;  /* 0x000000ffff05a224 */ /* 0x000fe200078e0a05 */
[C---:B------:R-:W-:Y:S01]  /*21d0*/  ISETP.GT.U32.AND P2, PT, R2.reuse, R17, PT ;  /* 0x000000110200720c */ /* 0x040fe20003f44070 */
[----:B------:R-:W-:-:S02]  /*21e0*/  IMAD R12, R2, R4, R12 ;  /* 0x00000004020c7224 */ /* 0x000fc400078e020c */
[----:B------:R-:W-:Y:S01]  /*21f0*/  @!P4 IMAD.MOV R0, RZ, RZ, -R0 ;  /* 0x000000ffff00c224 */ /* 0x000fe200078e0a00 */
[----:B------:R-:W-:Y:S01]  /*2200*/  ISETP.GT.U32.AND P4, PT, R2, R11, PT ;  /* 0x0000000b0200720c */ /* 0x000fe20003f84070 */
[----:B------:R-:W-:Y:S01]  /*2210*/  VIADD R18, R8, 0x180 ;  /* 0x0000018008127836 */ /* 0x000fe20000000000 */
[----:B------:R-:W-:Y:S01]  /*2220*/  ISETP.GT.U32.AND P6, PT, R2, R12, PT ;  /* 0x0000000c0200720c */ /* 0x000fe20003fc4070 */
[--C-:B------:R-:W-:Y:S01]  /*2230*/  @!P5 IMAD.IADD R7, R7, 0x1, -R2.reuse ;  /* 0x000000010707d824 */ /* 0x100fe200078e0a02 */
[----:B------:R-:W-:Y:S01]  /*2240*/  ISETP.GE.AND P5, PT, R3, RZ, PT ;  /* 0x000000ff0300720c */ /* 0x000fe20003fa6270 */
[C---:B------:R-:W-:Y:S01]  /*2250*/  VIADD R3, R8.reuse, 0x17c ;  /* 0x0000017c08037836 */ /* 0x040fe20000000000 */
[----:B------:R-:W-:Y:S01]  /*2260*/  IABS R4, R18 ;  /* 0x0000001200047213 */ /* 0x000fe20000000000 */
[----:B------:R-:W-:Y:S01]  /*2270*/  STL [R1+0xcc], R5 ;  /* 0x0000cc0501007387 */ /* 0x000fe20000100800 */
[----:B------:R-:W-:Y:S02]  /*2280*/  VIADD R14, R8, 0x178 ;  /* 0x00000178080e7836 */ /* 0x000fe40000000000 */
[--C-:B------:R-:W-:Y:S01]  /*2290*/  @!P2 IMAD.IADD R17, R17, 0x1, -R2.reuse ;  /* 0x000000011111a824 */ /* 0x100fe200078e0a02 */
[----:B------:R-:W-:Y:S01]  /*22a0*/  IABS R6, R3 ;  /* 0x0000000300067213 */ /* 0x000fe20000000000 */
[----:B------:R1:W-:Y:S01]  /*22b0*/  STL [R1+0xd4], R0 ;  /* 0x0000d40001007387 */ /* 0x0003e20000100800 */
[----:B------:R-:W-:Y:S01]  /*22c0*/  @!P4 IMAD.IADD R11, R11, 0x1, -R2 ;  /* 0x000000010b0bc824 */ /* 0x000fe200078e0a02 */
[----:B------:R-:W-:Y:S01]  /*22d0*/  ISETP.GE.AND P2, PT, R10, RZ, PT ;  /* 0x000000ff0a00720c */ /* 0x000fe20003f46270 */
[----:B------:R-:W-:Y:S01]  /*22e0*/  IMAD.HI.U32 R10, R9, R4, RZ ;  /* 0x00000004090a7227 */ /* 0x000fe200078e00ff */
[----:B------:R-:W-:-:S02]  /*22f0*/  ISETP.GT.U32.AND P4, PT, R2, R17, PT ;  /* 0x000000110200720c */ /* 0x000fc40003f84070 */
[----:B------:R-:W-:Y:S01]  /*2300*/  IABS R20, R14 ;  /* 0x0000000e00147213 */ /* 0x000fe20000000000 */
[----:B------:R-:W-:Y:S01]  /*2310*/  @!P6 IMAD.IADD R12, R12, 0x1, -R2 ;  /* 0x000000010c0ce824 */ /* 0x000fe200078e0a02 */
[----:B------:R-:W-:Y:S01]  /*2320*/  ISETP.GT.U32.AND P6, PT, R2, R11, PT ;  /* 0x0000000b0200720c */ /* 0x000fe20003fc4070 */
[----:B------:R-:W-:Y:S02]  /*2330*/  IMAD.MOV R10, RZ, RZ, -R10 ;  /* 0x000000ffff0a7224 */ /* 0x000fe400078e0a0a */
[----:B-1----:R-:W-:Y:S02]  /*2340*/  IMAD.MOV.U32 R0, RZ, RZ, R7 ;  /* 0x000000ffff007224 */ /* 0x002fe400078e0007 */
[----:B------:R-:W-:-:S04]  /*2350*/  IMAD.HI.U32 R7, R9, R6, RZ ;  /* 0x0000000609077227 */ /* 0x000fc800078e00ff */
[C---:B------:R-:W-:Y:S02]  /*2360*/  IMAD R4, R2.reuse, R10, R4 ;  /* 0x0000000a02047224 */ /* 0x040fe400078e0204 */
[----:B------:R-:W-:Y:S02]  /*2370*/  IMAD.MOV R7, RZ, RZ, -R7 ;  /* 0x000000ffff077224 */ /* 0x000fe400078e0a07 */
[----:B------:R-:W-:Y:S01]  /*2380*/  @!P4 IMAD.IADD R17, R17, 0x1, -R2 ;  /* 0x000000011111c824 */ /* 0x000fe200078e0a02 */
[C---:B------:R-:W-:Y:S01]  /*2390*/  ISETP.GT.U32.AND P4, PT, R2.reuse, R4, PT ;  /* 0x000000040200720c */ /* 0x040fe20003f84070 */
[C---:B------:R-:W-:Y:S02]  /*23a0*/  IMAD R6, R2.reuse, R7, R6 ;  /* 0x0000000702067224 */ /* 0x040fe400078e0206 */
[----:B------:R-:W-:Y:S02]  /*23b0*/  @!P6 IMAD.IADD R11, R11, 0x1, -R2 ;  /* 0x000000010b0be824 */ /* 0x000fe400078e0a02 */
[----:B------:R-:W-:Y:S01]  /*23c0*/  @!P0 IMAD.MOV R0, RZ, RZ, -R0 ;  /* 0x000000ffff008224 */ /* 0x000fe200078e0a00 */
[----:B------:R-:W-:Y:S01]  /*23d0*/  ISETP.GT.U32.AND P6, PT, R2, R6, PT ;  /* 0x000000060200720c */ /* 0x000fe20003fc4070 */
[----:B------:R-:W-:Y:S01]  /*23e0*/  VIADD R10, R8, 0x174 ;  /* 0x00000174080a7836 */ /* 0x000fe20000000000 */
[----:B------:R-:W-:Y:S01]  /*23f0*/  ISETP.GT.U32.AND P0, PT, R2, R12, PT ;  /* 0x0000000c0200720c */ /* 0x000fe20003f04070 */
[----:B------:R-:W-:Y:S01]  /*2400*/  IMAD.MOV.U32 R5, RZ, RZ, R16 ;  /* 0x000000ffff057224 */ /* 0x000fe200078e0010 */
[----:B------:R1:W-:Y:S01]  /*2410*/  STL [R1+0xd8], R0 ;  /* 0x0000d80001007387 */ /* 0x0003e20000100800 */
[----:B------:R-:W-:Y:S01]  /*2420*/  IMAD.HI.U32 R21, R9, R20, RZ ;  /* 0x0000001409157227 */ /* 0x000fe200078e00ff */
[----:B------:R-:W-:-:S03]  /*2430*/  IABS R7, R10 ;  /* 0x0000000a00077213 */ /* 0x000fc60000000000 */
[--C-:B------:R-:W-:Y:S01]  /*2440*/  @!P4 IMAD.IADD R4, R4, 0x1, -R2.reuse ;  /* 0x000000010404c824 */ /* 0x100fe200078e0a02 */
[----:B------:R-:W-:Y:S01]  /*2450*/  ISETP.GE.AND P4, PT, R3, RZ, PT ;  /* 0x000000ff0300720c */ /* 0x000fe20003f86270 */
[----:B------:R-:W-:Y:S02]  /*2460*/  @!P3 IMAD.MOV R5, RZ, RZ, -R5 ;  /* 0x000000ffff05b224 */ /* 0x000fe400078e0a05 */
[----:B------:R-:W-:Y:S01]  /*2470*/  @!P6 IMAD.IADD R6, R6, 0x1, -R2 ;  /* 0x000000010606e824 */ /* 0x000fe200078e0a02 */
[----:B------:R-:W-:Y:S01]  /*2480*/  ISETP.GT.U32.AND P6, PT, R2, R4, PT ;  /* 0x000000040200720c */ /* 0x000fe20003fc4070 */
[----:B-1----:R-:W-:Y:S01]  /*2490*/  IMAD.MOV.U32 R0, RZ, RZ, R17 ;  /* 0x000000ffff007224 */ /* 0x002fe200078e0011 */
[----:B------:R1:W-:Y:S01]  /*24a0*/  STL [R1+0xdc], R5 ;  /* 0x0000dc0501007387 */ /* 0x0003e20000100800 */
[----:B------:R-:W-:Y:S02]  /*24b0*/  IMAD.MOV R21, RZ, RZ, -R21 ;  /* 0x000000ffff157224 */ /* 0x000fe400078e0a15 */
[----:B------:R-:W-:-:S04]  /*24c0*/  IMAD.HI.U32 R19, R9, R7, RZ ;  /* 0x0000000709137227 */ /* 0x000fc800078e00ff */
[----:B------:R-:W-:Y:S01]  /*24d0*/  @!P1 IMAD.MOV R0, RZ, RZ, -R0 ;  /* 0x000000ffff009224 */ /* 0x000fe200078e0a00 */
[----:B------:R-:W-:Y:S01]  /*24e0*/  ISETP.GT.U32.AND P1, PT, R2, R6, PT ;  /* 0x000000060200720c */ /* 0x000fe20003f24070 */
[----:B------:R-:W-:Y:S01]  /*24f0*/  @!P0 IMAD.IADD R12, R12, 0x1, -R2 ;  /* 0x000000010c0c8824 */ /* 0x000fe200078e0a02 */
[----:B------:R-:W-:Y:S01]  /*2500*/  ISETP.GE.AND P0, PT, R18, RZ, PT ;  /* 0x000000ff1200720c */ /* 0x000fe20003f06270 */
[C---:B------:R-:W-:Y:S01]  /*2510*/  IMAD R3, R2.reuse, R21, R20 ;  /* 0x0000001502037224 */ /* 0x040fe200078e0214 */
[----:B------:R2:W-:Y:S01]  /*2520*/  STL [R1+0xe0], R0 ;  /* 0x0000e00001007387 */ /* 0x0005e20000100800 */
[----:B------:R-:W-:Y:S02]  /*2530*/  IMAD.MOV R19, RZ, RZ, -R19 ;  /* 0x000000ffff137224 */ /* 0x000fe400078e0a13 */
[----:B-1----:R-:W-:Y:S01]  /*2540*/  IMAD.MOV.U32 R5, RZ, RZ, R11 ;  /* 0x000000ffff057224 */ /* 0x002fe200078e000b */
[C---:B------:R-:W-:Y:S01]  /*2550*/  ISETP.GT.U32.AND P3, PT, R2.reuse, R3, PT ;  /* 0x000000030200720c */ /* 0x040fe20003f64070 */
[----:B------:R-:W-:-:S02]  /*2560*/  IMAD R7, R2, R19, R7 ;  /* 0x0000001302077224 */ /* 0x000fc400078e0207 */
[----:B------:R-:W-:Y:S02]  /*2570*/  VIADD R15, R8, 0x170 ;  /* 0x00000170080f7836 */ /* 0x000fe40000000000 */
[----:B------:R-:W-:Y:S01]  /*2580*/  @!P5 IMAD.MOV R5, RZ, RZ, -R5 ;  /* 0x000000ffff05d224 */ /* 0x000fe200078e0a05 */
[----:B------:R-:W-:Y:S01]  /*2590*/  ISETP.GE.AND P5, PT, R14, RZ, PT ;  /* 0x000000ff0e00720c */ /* 0x000fe20003fa6270 */
[----:B--2---:R-:W-:Y:S01]  /*25a0*/  IMAD.MOV.U32 R0, RZ, RZ, R12 ;  /* 0x000000ffff007224 */ /* 0x004fe200078e000c */
[----:B------:R-:W-:Y:S01]  /*25b0*/  IABS R18, R15 ;  /* 0x0000000f00127213 */ /* 0x000fe20000000000 */
[----:B------:R-:W-:Y:S01]  /*25c0*/  @!P6 IMAD.IADD R4, R4, 0x1, -R2 ;  /* 0x000000010404e824 */ /* 0x000fe200078e0a02 */
[----:B------:R-:W-:Y:S01]  /*25d0*/  ISETP.GT.U32.AND P6, PT, R2, R7, PT ;  /* 0x000000070200720c */ /* 0x000fe20003fc4070 */
[----:B------:R-:W-:Y:S01]  /*25e0*/  STL [R1+0xe8], R5 ;  /* 0x0000e80501007387 */ /* 0x000fe20000100800 */
[----:B------:R-:W-:Y:S01]  /*25f0*/  @!P2 IADD3 R0, -R0, RZ, RZ ;  /* 0x000000ff0000a210 */ /* 0x000fe20007ffe1ff */
[----:B------:R-:W-:Y:S01]  /*2600*/  IMAD.HI.U32 R11, R9, R18, RZ ;  /* 0x00000012090b7227 */ /* 0x000fe200078e00ff */
[----:B------:R-:W-:-:S03]  /*2610*/  ISETP.GE.AND P2, PT, R10, RZ, PT ;  /* 0x000000ff0a00720c */ /* 0x000fc60003f46270 */
[----:B------:R1:W-:Y:S01]  /*2620*/  STL [R1+0xf0], R0 ;  /* 0x0000f00001007387 */ /* 0x0003e20000100800 */
[----:B------:R-:W-:Y:S02]  /*2630*/  VIADD R10, R8, 0x16c ;  /* 0x0000016c080a7836 */ /* 0x000fe40000000000 */
[--C-:B------:R-:W-:Y:S02]  /*2640*/  @!P3 IMAD.IADD R3, R3, 0x1, -R2.reuse ;  /* 0x000000010303b824 */ /* 0x100fe400078e0a02 */
[----:B------:R-:W-:Y:S01]  /*2650*/  IMAD.MOV R11, RZ, RZ, -R11 ;  /* 0x000000ffff0b7224 */ /* 0x000fe200078e0a0b */
[----:B------:R-:W-:Y:S01]  /*2660*/  ISETP.GE.AND P3, PT, R10, RZ, PT ;  /* 0x000000ff0a00720c */ /* 0x000fe20003f66270 */
[--C-:B------:R-:W-:Y:S01]  /*2670*/  @!P1 IMAD.IADD R6, R6, 0x1, -R2.reuse ;  /* 0x0000000106069824 */ /* 0x100fe200078e0a02 */
[----:B------:R-:W-:Y:S01]  /*2680*/  ISETP.GE.AND P1, PT, R15, RZ, PT ;  /* 0x000000ff0f00720c */ /* 0x000fe20003f26270 */
[----:B------:R-:W-:Y:S01]  /*2690*/  @!P6 IMAD.IADD R7, R7, 0x1, -R2 ;  /* 0x000000010707e824 */ /* 0x000fe200078e0a02 */
[----:B------:R-:W-:Y:S01]  /*26a0*/  IABS R15, R10 ;  /* 0x0000000a000f7213 */ /* 0x000fe20000000000 */
[----:B-1----:R-:W-:Y:S01]  /*26b0*/  IMAD.MOV.U32 R0, RZ, RZ, R4 ;  /* 0x000000ffff007224 */ /* 0x002fe200078e0004 */
[C---:B------:R-:W-:Y:S01]  /*26c0*/  ISETP.GT.U32.AND P6, PT, R2.reuse, R3, PT ;  /* 0x000000030200720c */ /* 0x040fe20003fc4070 */
[----:B------:R-:W-:-:S02]  /*26d0*/  IMAD R20, R2, R11, R18 ;  /* 0x0000000b02147224 */ /* 0x000fc400078e0212 */
[----:B------:R-:W-:Y:S01]  /*26e0*/  @!P0 IMAD.MOV R0, RZ, RZ, -R0 ;  /* 0x000000ffff008224 */ /* 0x000fe200078e0a00 */
[----:B------:R-:W-:Y:S01]  /*26f0*/  ISETP.GT.U32.AND P0, PT, R2, R7, PT ;  /* 0x000000070200720c */ /* 0x000fe20003f04070 */
[----:B------:R-:W-:-:S03]  /*2700*/  IMAD.HI.U32 R4, R9, R15, RZ ;  /* 0x0000000f09047227 */ /* 0x000fc600078e00ff */
[----:B------:R1:W-:Y:S01]  /*2710*/  STL [R1+0xf4], R0 ;  /* 0x0000f40001007387 */ /* 0x0003e20000100800 */
[----:B------:R-:W-:Y:S02]  /*2720*/  IMAD.MOV R4, RZ, RZ, -R4 ;  /* 0x000000ffff047224 */ /* 0x000fe400078e0a04 */
[----:B------:R-:W-:Y:S02]  /*2730*/  VIADD R12, R8, 0x168 ;  /* 0x00000168080c7836 */ /* 0x000fe40000000000 */
[----:B------:R-:W-:Y:S02]  /*2740*/  IMAD R15, R2, R4, R15 ;  /* 0x00000004020f7224 */ /* 0x000fe400078e020f */
[----:B------:R-:W-:Y:S01]  /*2750*/  @!P6 IMAD.IADD R3, R3, 0x1, -R2 ;  /* 0x000000010303e824 */ /* 0x000fe200078e0a02 */
[----:B------:R-:W-:Y:S01]  /*2760*/  IABS R16, R12 ;  /* 0x0000000c00107213 */ /* 0x000fe20000000000 */
[----:B------:R-:W-:Y:S01]  /*2770*/  VIADD R10, R8, 0x164 ;  /* 0x00000164080a7836 */ /* 0x000fe20000000000 */
[----:B------:R-:W-:Y:S01]  /*2780*/  ISETP.GT.U32.AND P6, PT, R2, R15, PT ;  /* 0x0000000f0200720c */ /* 0x000fe20003fc4070 */
[----:B-1----:R-:W-:-:S02]  /*2790*/  IMAD.MOV.U32 R0, RZ, RZ, R6 ;  /* 0x000000ffff007224 */ /* 0x002fc400078e0006 */
[----:B------:R-:W-:Y:S01]  /*27a0*/  IMAD.HI.U32 R4, R9, R16, RZ ;  /* 0x0000001009047227 */ /* 0x000fe200078e00ff */
[----:B------:R-:W-:-:S03]  /*27b0*/  IABS R18, R10 ;  /* 0x0000000a00127213 */ /* 0x000fc60000000000 */
[----:B------:R-:W-:Y:S01]  /*27c0*/  @!P4 IMAD.MOV R0, RZ, RZ, -R0 ;  /* 0x000000ffff00c224 */ /* 0x000fe200078e0a00 */
[----:B------:R-:W-:Y:S01]  /*27d0*/  ISETP.GT.U32.AND P4, PT, R2, R20, PT ;  /* 0x000000140200720c */ /* 0x000fe20003f84070 */
[----:B------:R-:W-:Y:S01]  /*27e0*/  @!P0 IMAD.IADD R7, R7, 0x1, -R2 ;  /* 0x0000000107078824 */ /* 0x000fe200078e0a02 */
[----:B------:R-:W-:Y:S01]  /*27f0*/  ISETP.GE.AND P0, PT, R12, RZ, PT ;  /* 0x000000ff0c00720c */ /* 0x000fe20003f06270 */
[----:B------:R-:W-:Y:S01]  /*2800*/  VIADD R11, R8, 0x160 ;  /* 0x00000160080b7836 */ /* 0x000fe20000000000 */
[----:B------:R1:W-:Y:S01]  /*2810*/  STL [R1+0x104], R0 ;  /* 0x0001040001007387 */ /* 0x0003e20000100800 */
[----:B------:R-:W-:-:S03]  /*2820*/  IMAD.HI.U32 R6, R9, R18, RZ ;  /* 0x0000001209067227 */ /* 0x000fc600078e00ff */
[----:B------:R-:W-:Y:S01]  /*2830*/  IABS R17, R11 ;  /* 0x0000000b00117213 */ /* 0x000fe20000000000 */
[----:B------:R-:W-:Y:S02]  /*2840*/  IMAD.MOV R12, RZ, RZ, -R4 ;  /* 0x000000ffff0c7224 */ /* 0x000fe400078e0a04 */
[----:B------:R-:W-:Y:S02]  /*2850*/  IMAD.MOV R6, RZ, RZ, -R6 ;  /* 0x000000ffff067224 */ /* 0x000fe400078e0a06 */
[----:B------:R-:W-:Y:S01]  /*2860*/  @!P4 IMAD.IADD R20, R20, 0x1, -R2 ;  /* 0x000000011414c824 */ /* 0x000fe200078e0a02 */
[----:B------:R-:W-:Y:S01]  /*2870*/  ISETP.GE.AND P4, PT, R10, RZ, PT ;  /* 0x000000ff0a00720c */ /* 0x000fe20003f86270 */
[----:B-1----:R-:W-:Y:S02]  /*2880*/  IMAD.MOV.U32 R0, RZ, RZ, R3 ;  /* 0x000000ffff007224 */ /* 0x002fe400078e0003 */
[C---:B------:R-:W-:Y:S02]  /*2890*/  IMAD R16, R2.reuse, R12, R16 ;  /* 0x0000000c02107224 */ /* 0x040fe400078e0210 */
[----:B------:R-:W-:Y:S01]  /*28a0*/  @!P5 IMAD.MOV R0, RZ, RZ, -R0 ;  /* 0x000000ffff00d224 */ /* 0x000fe200078e0a00 */
[----:B------:R-:W-:Y:S01]  /*28b0*/  ISETP.GT.U32.AND P5, PT, R2, R20, PT ;  /* 0x000000140200720c */ /* 0x000fe20003fa4070 */
[----:B------:R-:W-:-:S02]  /*28c0*/  @!P6 IMAD.IADD R15, R15, 0x1, -R2 ;  /* 0x000000010f0fe824 */ /* 0x000fc400078e0a02 */
[C---:B------:R-:W-:Y:S01]  /*28d0*/  IMAD R18, R2.reuse, R6, R18 ;  /* 0x0000000602127224 */ /* 0x040fe200078e0212 */
[----:B------:R1:W-:Y:S01]  /*28e0*/  STL [R1+0x10c], R0 ;  /* 0x00010c0001007387 */ /* 0x0003e20000100800 */
[----:B------:R-:W-:Y:S01]  /*28f0*/  IMAD.HI.U32 R4, R9, R17, RZ ;  /* 0x0000001109047227 */ /* 0x000fe200078e00ff */
[----:B------:R-:W-:-:S03]  /*2900*/  ISETP.GT.U32.AND P6, PT, R2, R15, PT ;  /* 0x0000000f0200720c */ /* 0x000fc60003fc4070 */
[----:B------:R-:W-:Y:S02]  /*2910*/  IMAD.MOV R4, RZ, RZ, -R4 ;  /* 0x000000ffff047224 */ /* 0x000fe400078e0a04 */
[----:B------:R-:W-:Y:S02]  /*2920*/  VIADD R3, R8, 0x154 ;  /* 0x0000015408037836 */ /* 0x000fe40000000000 */
[----:B------:R-:W-:Y:S01]  /*2930*/  @!P5 IMAD.IADD R20, R20, 0x1, -R2 ;  /* 0x000000011414d824 */ /* 0x000fe200078e0a02 */
[----:B-1----:R-:W-:Y:S01]  /*2940*/  MOV R0, R7 ;  /* 0x0000000700007202 */ /* 0x002fe20000000f00 */
[C---:B------:R-:W-:Y:S01]  /*2950*/  IMAD R17, R2.reuse, R4, R17 ;  /* 0x0000000402117224 */ /* 0x040fe200078e0211 */
[----:B------:R-:W-:Y:S01]  /*2960*/  ISETP.GT.U32.AND P5, PT, R2, R18, PT ;  /* 0x000000120200720c */ /* 0x000fe20003fa4070 */
[----:B------:R-:W-:Y:S01]  /*2970*/  VIADD R4, R8, 0x15c ;  /* 0x0000015c08047836 */ /* 0x000fe20000000000 */
[----:B------:R-:W-:Y:S01]  /*2980*/  IABS R12, R3 ;  /* 0x00000003000c7213 */ /* 0x000fe20000000000 */
[----:B------:R-:W-:Y:S01]  /*2990*/  @!P2 IMAD.MOV R0, RZ, RZ, -R0 ;  /* 0x000000ffff00a224 */ /* 0x000fe200078e0a00 */
[----:B------:R-:W-:Y:S01]  /*29a0*/  ISETP.GT.U32.AND P2, PT, R2, R16, PT ;  /* 0x000000100200720c */ /* 0x000fe20003f44070 */
[----:B------:R-:W-:Y:S01]  /*29b0*/  VIADD R7, R8, 0x158 ;  /* 0x0000015808077836 */ /* 0x000fe20000000000 */
[----:B------:R-:W-:Y:S01]  /*29c0*/  IABS R19, R4 ;  /* 0x0000000400137213 */ /* 0x000fe20000000000 */
[----:B------:R-:W-:Y:S01]  /*29d0*/  @!P6 IMAD.IADD R15, R15, 0x1, -R2 ;  /* 0x000000010f0fe824 */ /* 0x000fe200078e0a02 */
[----:B------:R-:W-:Y:S01]  /*29e0*/  ISETP.GT.U32.AND P6, PT, R2, R17, PT ;  /* 0x000000110200720c */ /* 0x000fe20003fc4070 */
[----:B------:R-:W-:Y:S01]  /*29f0*/  IMAD.MOV.U32 R5, RZ, RZ, R20 ;  /* 0x000000ffff057224 */ /* 0x000fe200078e0014 */
[----:B------:R-:W-:Y:S01]  /*2a00*/  IABS R10, R7 ;  /* 0x00000007000a7213 */ /* 0x000fe20000000000 */
[----:B------:R-:W-:Y:S01]  /*2a10*/  IMAD.HI.U32 R21, R9, R19, RZ ;  /* 0x0000001309157227 */ /* 0x000fe200078e00ff */
[----:B------:R1:W-:Y:S03]  /*2a20*/  STL [R1+0x110], R0 ;  /* 0x0001100001007387 */ /* 0x0003e60000100800 */
[----:B------:R-:W-:-:S02]  /*2a30*/  @!P5 IMAD.IADD R18, R18, 0x1, -R2 ;  /* 0x000000011212d824 */ /* 0x000fc400078e0a02 */
[----:B------:R-:W-:Y:S01]  /*2a40*/  @!P2 IMAD.IADD R16, R16, 0x1, -R2 ;  /* 0x000000011010a824 */ /* 0x000fe200078e0a02 */
[----:B------:R-:W-:Y:S01]  /*2a50*/  ISETP.GE.AND P2, PT, R11, RZ, PT ;  /* 0x000000ff0b00720c */ /* 0x000fe20003f46270 */
[----:B------:R-:W-:Y:S02]  /*2a60*/  IMAD.MOV.U32 R11, RZ, RZ, R12 ;  /* 0x000000ffff0b7224 */ /* 0x000fe400078e000c */
[----:B------:R-:W-:Y:S01]  /*2a70*/  IMAD.HI.U32 R12, R9, R10, RZ ;  /* 0x0000000a090c7227 */ /* 0x000fe200078e00ff */
[----:B------:R-:W-:-:S03]  /*2a80*/  ISETP.GT.U32.AND P5, PT, R2, R16, PT ;  /* 0x000000100200720c */ /* 0x000fc60003fa4070 */
[----:B------:R-:W-:Y:S02]  /*2a90*/  IMAD.MOV R21, RZ, RZ, -R21 ;  /* 0x000000ffff157224 */ /* 0x000fe400078e0a15 */
[----:B------:R-:W-:Y:S02]  /*2aa0*/  IMAD.MOV R20, RZ, RZ, -R12 ;  /* 0x000000ffff147224 */ /* 0x000fe400078e0a0c */
[C---:B------:R-:W-:Y:S02]  /*2ab0*/  IMAD R12, R2.reuse, R21, R19 ;  /* 0x00000015020c7224 */ /* 0x040fe400078e0213 */
[--C-:B------:R-:W-:Y:S01]  /*2ac0*/  @!P6 IMAD.IADD R17, R17, 0x1, -R2.reuse ;  /* 0x000000011111e824 */ /* 0x100fe200078e0a02 */
[----:B------:R-:W-:Y:S01]  /*2ad0*/  ISETP.GT.U32.AND P6, PT, R2, R18, PT ;  /* 0x000000120200720c */ /* 0x000fe20003fc4070 */
[----:B------:R-:W-:Y:S02]  /*2ae0*/  VIADD R14, R8, 0x150 ;  /* 0x00000150080e7836 */ /* 0x000fe40000000000 */
[----:B------:R-:W-:Y:S01]  /*2af0*/  @!P5 IMAD.IADD R16, R16, 0x1, -R2 ;  /* 0x000000011010d824 */ /* 0x000fe200078e0a02 */
[C---:B------:R-:W-:Y:S01]  /*2b00*/  ISETP.GT.U32.AND P5, PT, R2.reuse, R12, PT ;  /* 0x0000000c0200720c */ /* 0x040fe20003fa4070 */
[----:B-1----:R-:W-:Y:S01]  /*2b10*/  IMAD.MOV.U32 R0, RZ, RZ, R15 ;  /* 0x000000ffff007224 */ /* 0x002fe200078e000f */
[----:B------:R-:W-:Y:S01]  /*2b20*/  IABS R6, R14 ;  /* 0x0000000e00067213 */ /* 0x000fe20000000000 */
[----:B------:R-:W-:Y:S01]  /*2b30*/  @!P1 IMAD.MOV R5, RZ, RZ, -R5 ;  /* 0x000000ffff059224 */ /* 0x000fe200078e0a05 */
[----:B------:R-:W-:Y:S01]  /*2b40*/  ISETP.GT.U32.AND P1, PT, R2, R17, PT ;  /* 0x000000110200720c */ /* 0x000fe20003f24070 */
[----:B------:R-:W-:Y:S01]  /*2b50*/  @!P3 IMAD.MOV R0, RZ, RZ, -R0 ;  /* 0x000000ffff00b224 */ /* 0x000fe200078e0a00 */
[----:B------:R-:W-:Y:S01]  /*2b60*/  ISETP.GE.AND P3, PT, R4, RZ, PT ;  /* 0x000000ff0400720c */ /* 0x000fe20003f66270 */
[----:B------:R-:W-:Y:S01]  /*2b70*/  IMAD R10, R2, R20, R10 ;  /* 0x00000014020a7224 */ /* 0x000fe200078e020a */
[----:B------:R1:W-:Y:S01]  /*2b80*/  STL [R1+0x114], R5 ;  /* 0x0001140501007387 */ /* 0x0003e20000100800 */
[----:B------:R-:W-:-:S03]  /*2b90*/  IMAD.HI.U32 R19, R9, R6, RZ ;  /* 0x0000000609137227 */ /* 0x000fc600078e00ff */
[----:B------:R2:W-:Y:S01]  /*2ba0*/  STL [R1+0x11c], R0 ;  /* 0x00011c0001007387 */ /* 0x0005e20000100800 */
[--C-:B------:R-:W-:Y:S01]  /*2bb0*/  @!P6 IMAD.IADD R18, R18, 0x1, -R2.reuse ;  /* 0x000000011212e824 */ /* 0x100fe200078e0a02 */
[----:B------:R-:W-:Y:S01]  /*2bc0*/  ISETP.GT.U32.AND P6, PT, R2, R10, PT ;  /* 0x0000000a0200720c */ /* 0x000fe20003fc4070 */
[----:B------:R-:W-:Y:S02]  /*2bd0*/  IMAD.MOV R19, RZ, RZ, -R19 ;  /* 0x000000ffff137224 */ /* 0x000fe400078e0a13 */
[----:B------:R-:W-:Y:S02]  /*2be0*/  @!P5 IMAD.IADD R12, R12, 0x1, -R2 ;  /* 0x000000010c0cd824 */ /* 0x000fe400078e0a02 */
[----:B------:R-:W-:Y:S02]  /*2bf0*/  IMAD R6, R2, R19, R6 ;  /* 0x0000001302067224 */ /* 0x000fe400078e0206 */
[----:B-1----:R-:W-:Y:S01]  /*2c00*/  IMAD.MOV.U32 R5, RZ, RZ, R18 ;  /* 0x000000ffff057224 */ /* 0x002fe200078e0012 */
[----:B--2---:R-:W-:Y:S01]  /*2c10*/  MOV R0, R16 ;  /* 0x0000001000007202 */ /* 0x004fe20000000f00 */
[----:B------:R-:W-:-:S04]  /*2c20*/  IMAD.HI.U32 R20, R9, R11, RZ ;  /* 0x0000000b09147227 */ /* 0x000fc800078e00ff */
[----:B------:R-:W-:Y:S01]  /*2c30*/  @!P0 IMAD.MOV R0, RZ, RZ, -R0 ;  /* 0x000000ffff008224 */ /* 0x000fe200078e0a00 */
[----:B------:R-:W-:Y:S01]  /*2c40*/  ISETP.GT.U32.AND P0, PT, R2, R12, PT ;  /* 0x0000000c0200720c */ /* 0x000fe20003f04070 */
[----:B------:R-:W-:Y:S02]  /*2c50*/  VIADD R4, R8, 0x14c ;  /* 0x0000014c08047836 */ /* 0x000fe40000000000 */
[----:B------:R-:W-:Y:S01]  /*2c60*/  @!P1 IMAD.IADD R17, R17, 0x1, -R2 ;  /* 0x0000000111119824 */ /* 0x000fe200078e0a02 */
[----:B------:R1:W-:Y:S01]  /*2c70*/  STL [R1+0x140], R0 ;  /* 0x0001400001007387 */ /* 0x0003e20000100800 */
[----:B------:R-:W-:Y:S01]  /*2c80*/  @!P4 IMAD.MOV R5, RZ, RZ, -R5 ;  /* 0x000000ffff05c224 */ /* 0x000fe200078e0a05 */
[----:B------:R-:W-:Y:S01]  /*2c90*/  ISETP.GT.U32.AND P4, PT, R2, R6, PT ;  /* 0x000000060200720c */ /* 0x000fe20003f84070 */
[----:B------:R-:W-:Y:S01]  /*2ca0*/  IMAD.MOV R20, RZ, RZ, -R20 ;  /* 0x000000ffff147224 */ /* 0x000fe200078e0a14 */
[----:B------:R-:W-:Y:S01]  /*2cb0*/  IABS R15, R4 ;  /* 0x00000004000f7213 */ /* 0x000fe20000000000 */
[----:B------:R-:W-:Y:S01]  /*2cc0*/  @!P6 IMAD.IADD R10, R10, 0x1, -R2 ;  /* 0x000000010a0ae824 */ /* 0x000fe200078e0a02 */
[----:B------:R-:W-:Y:S01]  /*2cd0*/  ISETP.GE.AND P1, PT, R7, RZ, PT ;  /* 0x000000ff0700720c */ /* 0x000fe20003f26270 */
[----:B------:R-:W-:Y:S01]  /*2ce0*/  IMAD R7, R2, R20, R11 ;  /* 0x0000001402077224 */ /* 0x000fe200078e020b */
[----:B------:R-:W-:Y:S01]  /*2cf0*/  STL [R1+0x144], R5 ;  /* 0x0001440501007387 */ /* 0x000fe20000100800 */
[----:B------:R-:W-:Y:S01]  /*2d00*/  VIADD R11, R8, 0x148 ;  /* 0x00000148080b7836 */ /* 0x000fe20000000000 */
[C---:B------:R-:W-:Y:S01]  /*2d10*/  ISETP.GT.U32.AND P6, PT, R2.reuse, R10, PT ;  /* 0x0000000a0200720c */ /* 0x040fe20003fc4070 */
[----:B-1----:R-:W-:Y:S01]  /*2d20*/  IMAD.MOV.U32 R0, RZ, RZ, R17 ;  /* 0x000000ffff007224 */ /* 0x002fe200078e0011 */
[----:B------:R-:W-:Y:S01]  /*2d30*/  ISETP.GT.U32.AND P5, PT, R2, R7, PT ;  /* 0x000000070200720c */ /* 0x000fe20003fa4070 */
[----:B------:R-:W-:Y:S01]  /*2d40*/  IMAD.HI.U32 R19, R9, R15, RZ ;  /* 0x0000000f09137227 */ /* 0x000fe200078e00ff */
[----:B------:R-:W-:-:S03]  /*2d50*/  IABS R16, R11 ;  /* 0x0000000b00107213 */ /* 0x000fc60000000000 */
[----:B------:R-:W-:Y:S01]  /*2d60*/  @!P2 IMAD.MOV R0, RZ, RZ, -R0 ;  /* 0x000000ffff00a224 */ /* 0x000fe200078e0a00 */
[----:B------:R-:W-:Y:S01]  /*2d70*/  ISETP.GE.AND P2, PT, R3, RZ, PT ;  /* 0x000000ff0300720c */ /* 0x000fe20003f46270 */
[--C-:B------:R-:W-:Y:S01]  /*2d80*/  @!P0 IMAD.IADD R12, R12, 0x1, -R2.reuse ;  /* 0x000000010c0c8824 */ /* 0x100fe200078e0a02 */
[----:B------:R-:W-:Y:S01]  /*2d90*/  ISETP.GE.AND P0, PT, R14, RZ, PT ;  /* 0x000000ff0e00720c */ /* 0x000fe20003f06270 */
[----:B------:R-:W-:Y:S01]  /*2da0*/  IMAD.MOV R18, RZ, RZ, -R19 ;  /* 0x000000ffff127224 */ /* 0x000fe200078e0a13 */
[----:B------:R1:W-:Y:S01]  /*2db0*/  STL [R1+0x148], R0 ;  /* 0x0001480001007387 */ /* 0x0003e20000100800 */
[----:B------:R-:W-:Y:S01]  /*2dc0*/  @!P4 IMAD.IADD R6, R6, 0x1, -R2 ;  /* 0x000000010606c824 */ /* 0x000fe200078e0a02 */
[----:B------:R-:W-:Y:S01]  /*2dd0*/  ISETP.GE.AND P4, PT, R4, RZ, PT ;  /* 0x000000ff0400720c */ /* 0x000fe20003f86270 */
[----:B------:R-:W-:Y:S02]  /*2de0*/  IMAD R3, R2, R18, R15 ;  /* 0x0000001202037224 */ /* 0x000fe400078e020f */
[----:B------:R-:W-:-:S04]  /*2df0*/  IMAD.HI.U32 R14, R9, R16, RZ ;  /* 0x00000010090e7227 */ /* 0x000fc800078e00ff */
[----:B------:R-:W-:Y:S01]  /*2e00*/  @!P6 IMAD.IADD R10, R10, 0x1, -R2 ;  /* 0x000000010a0ae824 */ /* 0x000fe200078e0a02 */
[C---:B------:R-:W-:Y:S01]  /*2e10*/  ISETP.GT.U32.AND P6, PT, R2.reuse, R3, PT ;  /* 0x000000030200720c */ /* 0x040fe20003fc4070 */
[----:B-1----:R-:W-:Y:S02]  /*2e20*/  IMAD.MOV.U32 R0, RZ, RZ, R12 ;  /* 0x000000ffff007224 */ /* 0x002fe400078e000c */
[----:B------:R-:W-:Y:S02]  /*2e30*/  IMAD.MOV R14, RZ, RZ, -R14 ;  /* 0x000000ffff0e7224 */ /* 0x000fe400078e0a0e */
[----:B------:R-:W-:Y:S01]  /*2e40*/  @!P3 IMAD.MOV R0, RZ, RZ, -R0 ;  /* 0x000000ffff00b224 */ /* 0x000fe200078e0a00 */
[C---:B------:R-:W-:Y:S01]  /*2e50*/  ISETP.GT.U32.AND P3, PT, R2.reuse, R6, PT ;  /* 0x000000060200720c */ /* 0x040fe20003f64070 */
[----:B------:R-:W-:Y:S02]  /*2e60*/  @!P5 IMAD.IADD R7, R7, 0x1, -R2 ;  /* 0x000000010707d824 */ /* 0x000fe400078e0a02 */
[----:B------:R-:W-:Y:S01]  /*2e70*/  IMAD R4, R2, R14, R16 ;  /* 0x0000000e02047224 */ /* 0x000fe200078e0210 */
[----:B------:R1:W-:Y:S01]  /*2e80*/  STL [R1+0x150], R0 ;  /* 0x0001500001007387 */ /* 0x0003e20000100800 */
[----:B------:R-:W-:Y:S01]  /*2e90*/  VIADD R15, R8, 0x144 ;  /* 0x00000144080f7836 */ /* 0x000fe20000000000 */
[----:B------:R-:W-:Y:S01]  /*2ea0*/  ISETP.GT.U32.AND P5, PT, R2, R7, PT ;  /* 0x000000070200720c */ /* 0x000fe20003fa4070 */
[----:B------:R-:W-:-:S02]  /*2eb0*/  @!P6 IMAD.IADD R3, R3, 0x1, -R2 ;  /* 0x000000010303e824 */ /* 0x000fc400078e0a02 */
[C---:B------:R-:W-:Y:S01]  /*2ec0*/  VIADD R14, R8.reuse, 0x140 ;  /* 0x00000140080e7836 */ /* 0x040fe20000000000 */
[----:B------:R-:W-:Y:S01]  /*2ed0*/  IABS R20, R15 ;  /* 0x0000000f00147213 */ /* 0x000fe20000000000 */
[----:B------:R-:W-:Y:S01]  /*2ee0*/  VIADD R12, R8, 0x13c ;  /* 0x0000013c080c7836 */ /* 0x000fe20000000000 */
[----:B------:R-:W-:Y:S01]  /*2ef0*/  ISETP.GT.U32.AND P6, PT, R2, R3, PT ;  /* 0x000000030200720c */ /* 0x000fe20003fc4070 */
[----:B------:R-:W-:Y:S01]  /*2f00*/  @!P3 IMAD.IADD R6, R6, 0x1, -R2 ;  /* 0x000000010606b824 */ /* 0x000fe200078e0a02 */
[----:B------:R-:W-:Y:S01]  /*2f10*/  ISETP.GT.U32.AND P3, PT, R2, R4, PT ;  /* 0x000000040200720c */ /* 0x000fe20003f64070 */
[----:B-1----:R-:W-:Y:S02]  /*2f20*/  IMAD.MOV.U32 R0, RZ, RZ, R10 ;  /* 0x000000ffff007224 */ /* 0x002fe400078e000a */
[----:B------:R-:W-:-:S04]  /*2f30*/  IMAD.HI.U32 R10, R9, R20, RZ ;  /* 0x00000014090a7227 */ /* 0x000fc800078e00ff */
[----:B------:R-:W-:Y:S01]  /*2f40*/  @!P1 IMAD.MOV R0, RZ, RZ, -R0 ;  /* 0x000000ffff009224 */ /* 0x000fe200078e0a00 */
[----:B------:R-:W-:Y:S01]  /*2f50*/  ISETP.GE.AND P1, PT, R15, RZ, PT ;  /* 0x000000ff0f00720c */ /* 0x000fe20003f26270 */
[--C-:B------:R-:W-:Y:S01]  /*2f60*/  @!P5 IMAD.IADD R7, R7, 0x1, -R2.reuse ;  /* 0x000000010707d824 */ /* 0x100fe200078e0a02 */
[----:B------:R-:W-:Y:S01]  /*2f70*/  ISETP.GE.AND P5, PT, R11, RZ, PT ;  /* 0x000000ff0b00720c */ /* 0x000fe20003fa6270 */
[--C-:B------:R-:W-:Y:S01]  /*2f80*/  @!P6 IMAD.IADD R3, R3, 0x1, -R2.reuse ;  /* 0x000000010303e824 */ /* 0x100fe200078e0a02 */
[----:B------:R1:W-:Y:S01]  /*2f90*/  STL [R1+0x154], R0 ;  /* 0x0001540001007387 */ /* 0x0003e20000100800 */
[----:B------:R-:W-:Y:S02]  /*2fa0*/  @!P3 IMAD.IADD R4, R4, 0x1, -R2 ;  /* 0x000000010404b824 */ /* 0x000fe400078e0a02 */
[----:B------:R-:W-:Y:S02]  /*2fb0*/  IMAD.MOV.U32 R5, RZ, RZ, R7 ;  /* 0x000000ffff057224 */ /* 0x000fe400078e0007 */
[----:B------:R-:W-:Y:S01]  /*2fc0*/  IMAD.MOV R10, RZ, RZ, -R10 ;  /* 0x000000ffff0a7224 */ /* 0x000fe200078e0a0a */
[----:B------:R-:W-:Y:S01]  /*2fd0*/  ISETP.GT.U32.AND P3, PT, R2, R4, PT ;  /* 0x000000040200720c */ /* 0x000fe20003f64070 */
[----:B------:R-:W-:Y:S01]  /*2fe0*/  @!P2 IMAD.MOV R5, RZ, RZ, -R5 ;  /* 0x000000ffff05a224 */ /* 0x000fe200078e0a05 */
[----:B------:R-:W-:Y:S01]  /*2ff0*/  ISETP.GE.AND P2, PT, R14, RZ, PT ;  /* 0x000000ff0e00720c */ /* 0x000fe20003f46270 */
[----:B------:R-:W-:Y:S01]  /*3000*/  IMAD R20, R2, R10, R20 ;  /* 0x0000000a02147224 */ /* 0x000fe200078e0214 */
[----:B-1----:R-:W-:Y:S01]  /*3010*/  MOV R0, R6 ;  /* 0x0000000600007202 */ /* 0x002fe20000000f00 */
[C---:B------:R-:W-:Y:S01]  /*3020*/  VIADD R11, R8.reuse, 0x138 ;  /* 0x00000138080b7836 */ /* 0x040fe20000000000 */
[----:B------:R-:W-:Y:S01]  /*3030*/  IABS R14, R14 ;  /* 0x0000000e000e7213 */ /* 0x000fe20000000000 */
[----:B------:R-:W-:Y:S01]  /*3040*/  STL [R1+0x158], R5 ;  /* 0x0001580501007387 */ /* 0x000fe20000100800 */
[----:B------:R-:W-:-:S02]  /*3050*/  VIADD R21, R8, 0x134 ;  /* 0x0000013408157836 */ /* 0x000fc40000000000 */
[----:B------:R-:W-:Y:S01]  /*3060*/  @!P0 IMAD.MOV R0, RZ, RZ, -R0 ;  /* 0x000000ffff008224 */ /* 0x000fe200078e0a00 */
[----:B------:R-:W-:Y:S01]  /*3070*/  ISETP.GE.AND P0, PT, R12, RZ, PT ;  /* 0x000000ff0c00720c */ /* 0x000fe20003f06270 */
[----:B------:R-:W-:Y:S01]  /*3080*/  IMAD.HI.U32 R7, R9, R14, RZ ;  /* 0x0000000e09077227 */ /* 0x000fe200078e00ff */
[----:B------:R-:W-:Y:S02]  /*3090*/  IABS R12, R12 ;  /* 0x0000000c000c7213 */ /* 0x000fe40000000000 */
[----:B------:R1:W-:Y:S01]  /*30a0*/  STL [R1+0x15c], R0 ;  /* 0x00015c0001007387 */ /* 0x0003e20000100800 */
[----:B------:R-:W-:Y:S01]  /*30b0*/  IMAD.MOV R7, RZ, RZ, -R7 ;  /* 0x000000ffff077224 */ /* 0x000fe200078e0a07 */
[----:B------:R-:W-:Y:S01]  /*30c0*/  ISETP.GE.AND P6, PT, R11, RZ, PT ;  /* 0x000000ff0b00720c */ /* 0x000fe20003fc6270 */
[----:B------:R-:W-:Y:S01]  /*30d0*/  IMAD.HI.U32 R6, R9, R12, RZ ;  /* 0x0000000c09067227 */ /* 0x000fe200078e00ff */
[----:B------:R-:W-:-:S03]  /*30e0*/  IABS R11, R11 ;  /* 0x0000000b000b7213 */ /* 0x000fc60000000000 */
[----:B------:R-:W-:Y:S02]  /*30f0*/  IMAD.MOV R6, RZ, RZ, -R6 ;  /* 0x000000ffff067224 */ /* 0x000fe400078e0a06 */
[----:B------:R-:W-:Y:S02]  /*3100*/  @!P3 IMAD.IADD R4, R4, 0x1, -R2 ;  /* 0x000000010404b824 */ /* 0x000fe400078e0a02 */
[----:B-1----:R-:W-:Y:S02]  /*3110*/  IMAD.MOV.U32 R0, RZ, RZ, R3 ;  /* 0x000000ffff007224 */ /* 0x002fe400078e0003 */
[C---:B------:R-:W-:Y:S02]  /*3120*/  IMAD R14, R2.reuse, R7, R14 ;  /* 0x00000007020e7224 */ /* 0x040fe400078e020e */
[----:B------:R-:W-:Y:S01]  /*3130*/  @!P4 IMAD.MOV R0, RZ, RZ, -R0 ;  /* 0x000000ffff00c224 */ /* 0x000fe200078e0a00 */
[C---:B------:R-:W-:Y:S01]  /*3140*/  ISETP.GT.U32.AND P4, PT, R2.reuse, R20, PT ;  /* 0x000000140200720c */ /* 0x040fe20003f84070 */
[C---:B------:R-:W-:Y:S01]  /*3150*/  IMAD R12, R2.reuse, R6, R12 ;  /* 0x00000006020c7224 */ /* 0x040fe200078e020c */
[----:B------:R-:W-:Y:S01]  /*3160*/  ISETP.GT.U32.AND P3, PT, R2, R14, PT ;  /* 0x0000000e0200720c */ /* 0x000fe20003f64070 */
[----:B------:R-:W-:Y:S01]  /*3170*/  IMAD.HI.U32 R3, R9, R11, RZ ;  /* 0x0000000b09037227 */ /* 0x000fe200078e00ff */
[----:B------:R1:W-:Y:S03]  /*3180*/  STL [R1+0x164], R0 ;  /* 0x0001640001007387 */ /* 0x0003e60000100800 */
[----:B------:R-:W-:-:S02]  /*3190*/  IMAD.MOV R3, RZ, RZ, -R3 ;  /* 0x000000ffff037224 */ /* 0x000fc400078e0a03 */
[----:B------:R-:W-:Y:S02]  /*31a0*/  VIADD R17, R8, 0x130 ;  /* 0x0000013008117836 */ /* 0x000fe40000000000 */
[----:B------:R-:W-:Y:S01]  /*31b0*/  IMAD R11, R2, R3, R11 ;  /* 0x00000003020b7224 */ /* 0x000fe200078e020b */
[----:B------:R-:W-:Y:S01]  /*31c0*/  IABS R3, R21 ;  /* 0x0000001500037213 */ /* 0x000fe20000000000 */
[----:B------:R-:W-:Y:S01]  /*31d0*/  @!P4 IMAD.IADD R20, R20, 0x1, -R2 ;  /* 0x000000011414c824 */ /* 0x000fe200078e0a02 */
[----:B------:R-:W-:Y:S01]  /*31e0*/  IABS R19, R17 ;  /* 0x0000001100137213 */ /* 0x000fe20000000000 */
[----:B-1----:R-:W-:Y:S02]  /*31f0*/  IMAD.MOV.U32 R0, RZ, RZ, R4 ;  /* 0x000000ffff007224 */ /* 0x002fe400078e0004 */
[----:B------:R-:W-:Y:S01]  /*3200*/  @!P3 IMAD.IADD R14, R14, 0x1, -R2 ;  /* 0x000000010e0eb824 */ /* 0x000fe200078e0a02 */
[C---:B------:R-:W-:Y:S01]  /*3210*/  ISETP.GT.U32.AND P4, PT, R2.reuse, R20, PT ;  /* 0x000000140200720c */ /* 0x040fe20003f84070 */
[----:B------:R-:W-:Y:S01]  /*3220*/  @!P5 IMAD.MOV R0, RZ, RZ, -R0 ;  /* 0x000000ffff00d224 */ /* 0x000fe200078e0a00 */
[C---:B------:R-:W-:Y:S01]  /*3230*/  ISETP.GT.U32.AND P5, PT, R2.reuse, R12, PT ;  /* 0x0000000c0200720c */ /* 0x040fe20003fa4070 */
[----:B------:R-:W-:Y:S01]  /*3240*/  IMAD.HI.U32 R15, R9, R3, RZ ;  /* 0x00000003090f7227 */ /* 0x000fe200078e00ff */
[----:B------:R-:W-:-:S02]  /*3250*/  ISETP.GT.U32.AND P3, PT, R2, R14, PT ;  /* 0x0000000e0200720c */ /* 0x000fc40003f64070 */
[----:B------:R1:W-:Y:S01]  /*3260*/  STL [R1+0x168], R0 ;  /* 0x0001680001007387 */ /* 0x0003e20000100800 */
[----:B------:R-:W-:-:S04]  /*3270*/  IMAD.HI.U32 R6, R9, R19, RZ ;  /* 0x0000001309067227 */ /* 0x000fc800078e00ff */
[----:B------:R-:W-:Y:S02]  /*3280*/  IMAD.MOV R15, RZ, RZ, -R15 ;  /* 0x000000ffff0f7224 */ /* 0x000fe400078e0a0f */
[----:B------:R-:W-:Y:S02]  /*3290*/  IMAD.MOV R6, RZ, RZ, -R6 ;  /* 0x000000ffff067224 */ /* 0x000fe400078e0a06 */
[--C-:B------:R-:W-:Y:S02]  /*32a0*/  @!P5 IMAD.IADD R12, R12, 0x1, -R2.reuse ;  /* 0x000000010c0cd824 */ /* 0x100fe400078e0a02 */
[----:B------:R-:W-:Y:S01]  /*32b0*/  @!P4 IMAD.IADD R20, R20, 0x1, -R2 ;  /* 0x000000011414c824 */ /* 0x000fe200078e0a02 */
[C---:B------:R-:W-:Y:S01]  /*32c0*/  ISETP.GT.U32.AND P4, PT, R2.reuse, R11, PT ;  /* 0x0000000b0200720c */ /* 0x040fe20003f84070 */
[C---:B------:R-:W-:Y:S01]  /*32d0*/  IMAD R3, R2.reuse, R15, R3 ;  /* 0x0000000f02037224 */ /* 0x040fe200078e0203 */
[C---:B------:R-:W-:Y:S01]  /*32e0*/  ISETP.GT.U32.AND P5, PT, R2.reuse, R12, PT ;  /* 0x0000000c0200720c */ /* 0x040fe20003fa4070 */
[----:B------:R-:W-:Y:S01]  /*32f0*/  IMAD R19, R2, R6, R19 ;  /* 0x0000000602137224 */ /* 0x000fe200078e0213 */
[----:B------:R-:W-:Y:S01]  /*3300*/  @!P3 IADD3 R14, R14, -R2, RZ ;  /* 0x800000020e0eb210 */ /* 0x000fe20007ffe0ff */
[----:B------:R-:W-:Y:S01]  /*3310*/  VIADD R4, R8, 0x12c ;  /* 0x0000012c08047836 */ /* 0x000fe20000000000 */
[----:B------:R-:W-:Y:S01]  /*3320*/  ISETP.GT.U32.AND P3, PT, R2, R3, PT ;  /* 0x000000030200720c */ /* 0x000fe20003f64070 */
[----:B------:R-:W-:-:S02]  /*3330*/  VIADD R6, R8, 0x124 ;  /* 0x0000012408067836 */ /* 0x000fc40000000000 */
[----:B-1----:R-:W-:Y:S01]  /*3340*/  IMAD.MOV.U32 R0, RZ, RZ, R20 ;  /* 0x000000ffff007224 */ /* 0x002fe200078e0014 */
[----:B------:R-:W-:Y:S01]  /*3350*/  IABS R7, R4 ;  /* 0x0000000400077213 */ /* 0x000fe20000000000 */
[----:B------:R-:W-:Y:S01]  /*3360*/  VIADD R10, R8, 0x128 ;  /* 0x00000128080a7836 */ /* 0x000fe20000000000 */
[----:B------:R-:W-:Y:S01]  /*3370*/  IABS R20, R6 ;  /* 0x0000000600147213 */ /* 0x000fe20000000000 */
[--C-:B------:R-:W-:Y:S01]  /*3380*/  @!P4 IMAD.IADD R11, R11, 0x1, -R2.reuse ;  /* 0x000000010b0bc824 */ /* 0x100fe200078e0a02 */
[----:B------:R-:W-:Y:S01]  /*3390*/  ISETP.GE.AND P4, PT, R21, RZ, PT ;  /* 0x000000ff1500720c */ /* 0x000fe20003f86270 */
[----:B------:R-:W-:Y:S01]  /*33a0*/  @!P5 IMAD.IADD R12, R12, 0x1, -R2 ;  /* 0x000000010c0cd824 */ /* 0x000fe200078e0a02 */
[C---:B------:R-:W-:Y:S01]  /*33b0*/  ISETP.GT.U32.AND P5, PT, R2.reuse, R19, PT ;  /* 0x000000130200720c */ /* 0x040fe20003fa4070 */
[----:B------:R-:W-:Y:S01]  /*33c0*/  @!P1 IMAD.MOV R0, RZ, RZ, -R0 ;  /* 0x000000ffff009224 */ /* 0x000fe200078e0a00 */
[----:B------:R-:W-:Y:S01]  /*33d0*/  ISETP.GT.U32.AND P1, PT, R2, R11, PT ;  /* 0x0000000b0200720c */ /* 0x000fe20003f24070 */
[----:B------:R-:W-:Y:S01]  /*33e0*/  @!P3 IMAD.IADD R3, R3, 0x1, -R2 ;  /* 0x000000010303b824 */ /* 0x000fe200078e0a02 */
[----:B------:R-:W-:Y:S01]  /*33f0*/  IABS R18, R10 ;  /* 0x0000000a00127213 */ /* 0x000fe20000000000 */
[----:B------:R-:W-:Y:S01]  /*3400*/  IMAD.HI.U32 R16, R9, R7, RZ ;  /* 0x0000000709107227 */ /* 0x000fe200078e00ff */
[----:B------:R-:W-:Y:S01]  /*3410*/  ISETP.GE.AND P3, PT, R17, RZ, PT ;  /* 0x000000ff1100720c */ /* 0x000fe20003f66270 */
[----:B------:R1:W-:Y:S02]  /*3420*/  STL [R1+0x16c], R0 ;  /* 0x00016c0001007387 */ /* 0x0003e40000100800 */
[----:B------:R-:W-:-:S02]  /*3430*/  IMAD.MOV.U32 R17, RZ, RZ, R20 ;  /* 0x000000ffff117224 */ /* 0x000fc400078e0014 */
[----:B------:R-:W-:Y:S02]  /*3440*/  IMAD.MOV R16, RZ, RZ, -R16 ;  /* 0x000000ffff107224 */ /* 0x000fe400078e0a10 */
[----:B------:R-:W-:Y:S02]  /*3450*/  @!P5 IMAD.IADD R19, R19, 0x1, -R2 ;  /* 0x000000011313d824 */ /* 0x000fe400078e0a02 */
[----:B------:R-:W-:-:S03]  /*3460*/  IMAD.HI.U32 R15, R9, R18, RZ ;  /* 0x00000012090f7227 */ /* 0x000fc600078e00ff */
[----:B------:R-:W-:Y:S01]  /*3470*/  ISETP.GT.U32.AND P5, PT, R2, R19, PT ;  /* 0x000000130200720c */ /* 0x000fe20003fa4070 */
[----:B-1----:R-:W-:Y:S02]  /*3480*/  IMAD.MOV.U32 R0, RZ, RZ, R14 ;  /* 0x000000ffff007224 */ /* 0x002fe400078e000e */
[----:B------:R-:W-:-:S04]  /*3490*/  IMAD.HI.U32 R14, R9, R17, RZ ;  /* 0x00000011090e7227 */ /* 0x000fc800078e00ff */
[----:B------:R-:W-:Y:S01]  /*34a0*/  @!P2 IMAD.MOV R0, RZ, RZ, -R0 ;  /* 0x000000ffff00a224 */ /* 0x000fe200078e0a00 */
[C---:B------:R-:W-:Y:S01]  /*34b0*/  ISETP.GT.U32.AND P2, PT, R2.reuse, R3, PT ;  /* 0x000000030200720c */ /* 0x040fe20003f44070 */
[C---:B------:R-:W-:Y:S02]  /*34c0*/  IMAD R7, R2.reuse, R16, R7 ;  /* 0x0000001002077224 */ /* 0x040fe400078e0207 */
[----:B------:R-:W-:Y:S01]  /*34d0*/  IMAD.MOV R15, RZ, RZ, -R15 ;  /* 0x000000ffff0f7224 */ /* 0x000fe200078e0a0f */
[----:B------:R1:W-:Y:S01]  /*34e0*/  STL [R1+0x174], R0 ;  /* 0x0001740001007387 */ /* 0x0003e20000100800 */
[----:B------:R-:W-:Y:S01]  /*34f0*/  @!P1 IMAD.IADD R11, R11, 0x1, -R2 ;  /* 0x000000010b0b9824 */ /* 0x000fe200078e0a02 */
[C---:B------:R-:W-:Y:S01]  /*3500*/  ISETP.GT.U32.AND P1, PT, R2.reuse, R7, PT ;  /* 0x000000070200720c */ /* 0x040fe20003f24070 */
[----:B------:R-:W-:Y:S02]  /*3510*/  IMAD.MOV R14, RZ, RZ, -R14 ;  /* 0x000000ffff0e7224 */ /* 0x000fe400078e0a0e */
[----:B------:R-:W-:-:S02]  /*3520*/  IMAD R18, R2, R15, R18 ;  /* 0x0000000f02127224 */ /* 0x000fc400078e0212 */
[C---:B------:R-:W-:Y:S02]  /*3530*/  IMAD R17, R2.reuse, R14, R17 ;  /* 0x0000000e02117224 */ /* 0x040fe400078e0211 */
[----:B------:R-:W-:Y:S02]  /*3540*/  IMAD.MOV.U32 R5, RZ, RZ, R12 ;  /* 0x000000ffff057224 */ /* 0x000fe400078e000c */
[----:B-1----:R-:W-:Y:S02]  /*3550*/  IMAD.MOV.U32 R0, RZ, RZ, R11 ;  /* 0x000000ffff007224 */ /* 0x002fe400078e000b */
[----:B------:R-:W-:Y:S01]  /*3560*/  @!P5 IMAD.IADD R19, R19, 0x1, -R2 ;  /* 0x000000011313d824 */ /* 0x000fe200078e0a02 */
[C---:B------:R-:W-:Y:S01]  /*3570*/  ISETP.GT.U32.AND P5, PT, R2.reuse, R17, PT ;  /* 0x000000110200720c */ /* 0x040fe20003fa4070 */
[----:B------:R-:W-:Y:S01]  /*3580*/  @!P6 IMAD.MOV R0, RZ, RZ, -R0 ;  /* 0x000000ffff00e224 */ /* 0x000fe200078e0a00 */
[----:B------:R-:W-:Y:S01]  /*3590*/  ISETP.GT.U32.AND P6, PT, R2, R18, PT ;  /* 0x000000120200720c */ /* 0x000fe20003fc4070 */
[----:B------:R-:W-:Y:S01]  /*35a0*/  @!P0 IMAD.MOV R5, RZ, RZ, -R5 ;  /* 0x000000ffff058224 */ /* 0x000fe200078e0a05 */
[----:B------:R-:W-:Y:S01]  /*35b0*/  ISETP.GE.AND P0, PT, R4, RZ, PT ;  /* 0x000000ff0400720c */ /* 0x000fe20003f06270 */
[----:B------:R-:W-:-:S02]  /*35c0*/  VIADD R4, R8, 0x120 ;  /* 0x0000012008047836 */ /* 0x000fc40000000000 */
[----:B------:R-:W-:Y:S01]  /*35d0*/  VIADD R11, R8, 0x11c ;  /* 0x0000011c080b7836 */ /* 0x000fe20000000000 */
[----:B------:R-:W-:Y:S01]  /*35e0*/  STL [R1+0x17c], R5 ;  /* 0x00017c0501007387 */ /* 0x000fe20000100800 */
[--C-:B------:R-:W-:Y:S01]  /*35f0*/  @!P2 IMAD.IADD R3, R3, 0x1, -R2.reuse ;  /* 0x000000010303a824 */ /* 0x100fe200078e0a02 */
[----:B------:R-:W-:Y:S01]  /*3600*/  IABS R12, R4 ;  /* 0x00000004000c7213 */ /* 0x000fe20000000000 */
[--C-:B------:R-:W-:Y:S01]  /*3610*/  @!P1 IMAD.IADD R7, R7, 0x1, -R2.reuse ;  /* 0x0000000107079824 */ /* 0x100fe200078e0a02 */
[----:B------:R-:W-:Y:S01]  /*3620*/  ISETP.GE.AND P1, PT, R6, RZ, PT ;  /* 0x000000ff0600720c */ /* 0x000fe20003f26270 */
[----:B------:R1:W-:Y:S01]  /*3630*/  STL [R1+0x184], R0 ;  /* 0x0001840001007387 */ /* 0x0003e20000100800 */
[----:B------:R-:W-:Y:S01]  /*3640*/  IABS R6, R11 ;  /* 0x0000000b00067213 */ /* 0x000fe20000000000 */
[--C-:B------:R-:W-:Y:S01]  /*3650*/  @!P6 IMAD.IADD R18, R18, 0x1, -R2.reuse ;  /* 0x000000011212e824 */ /* 0x100fe200078e0a02 */
[----:B------:R-:W-:Y:S01]  /*3660*/  ISETP.GE.AND P2, PT, R10, RZ, PT ;  /* 0x000000ff0a00720c */ /* 0x000fe20003f46270 */
[----:B------:R-:W-:Y:S01]  /*3670*/  @!P5 IMAD.IADD R17, R17, 0x1, -R2 ;  /* 0x000000011111d824 */ /* 0x000fe200078e0a02 */
[C---:B------:R-:W-:Y:S01]  /*3680*/  ISETP.GT.U32.AND P6, PT, R2.reuse, R7, PT ;  /* 0x000000070200720c */ /* 0x040fe20003fc4070 */
[----:B------:R-:W-:Y:S01]  /*3690*/  IMAD.HI.U32 R10, R9, R12, RZ ;  /* 0x0000000c090a7227 */ /* 0x000fe200078e00ff */
[----:B------:R-:W-:-:S02]  /*36a0*/  ISETP.GT.U32.AND P5, PT, R2, R18, PT ;  /* 0x000000120200720c */ /* 0x000fc40003fa4070 */
[----:B-1----:R-:W-:Y:S01]  /*36b0*/  MOV R0, R3 ;  /* 0x0000000300007202 */ /* 0x002fe20000000f00 */
[----:B------:R-:W-:Y:S02]  /*36c0*/  IMAD.MOV.U32 R3, RZ, RZ, R6 ;  /* 0x000000ffff037224 */ /* 0x000fe400078e0006 */
[----:B------:R-:W-:Y:S02]  /*36d0*/  IMAD.MOV R10, RZ, RZ, -R10 ;  /* 0x000000ffff0a7224 */ /* 0x000fe400078e0a0a */
[----:B------:R-:W-:Y:S01]  /*36e0*/  @!P4 IMAD.MOV R0, RZ, RZ, -R0 ;  /* 0x000000ffff00c224 */ /* 0x000fe200078e0a00 */
[----:B------:R-:W-:Y:S01]  /*36f0*/  ISETP.GT.U32.AND P4, PT, R2, R17, PT ;  /* 0x000000110200720c */ /* 0x000fe20003f84070 */
[----:B------:R-:W-:-:S03]  /*3700*/  IMAD.HI.U32 R6, R9, R3, RZ ;  /* 0x0000000309067227 */ /* 0x000fc600078e00ff */
[----:B------:R1:W-:Y:S01]  /*3710*/  STL [R1+0x190], R0 ;  /* 0x0001900001007387 */ /* 0x0003e20000100800 */
[C---:B------:R-:W-:Y:S02]  /*3720*/  IMAD R12, R2.reuse, R10, R12 ;  /* 0x0000000a020c7224 */ /* 0x040fe400078e020c */
[----:B------:R-:W-:Y:S02]  /*3730*/  IMAD.MOV R6, RZ, RZ, -R6 ;  /* 0x000000ffff067224 */ /* 0x000fe400078e0a06 */
[--C-:B------:R-:W-:Y:S01]  /*3740*/  @!P6 IMAD.IADD R7, R7, 0x1, -R2.reuse ;  /* 0x000000010707e824 */ /* 0x100fe200078e0a02 */
[C---:B------:R-:W-:Y:S01]  /*3750*/  ISETP.GT.U32.AND P6, PT, R2.reuse, R12, PT ;  /* 0x0000000c0200720c */ /* 0x040fe20003fc4070 */
[----:B------:R-:W-:Y:S02]  /*3760*/  IMAD R3, R2, R6, R3 ;  /* 0x0000000602037224 */ /* 0x000fe400078e0203 */
[----:B------:R-:W-:Y:S02]  /*3770*/  VIADD R16, R8, 0x118 ;  /* 0x0000011808107836 */ /* 0x000fe40000000000 */
[--C-:B------:R-:W-:Y:S01]  /*3780*/  @!P4 IMAD.IADD R17, R17, 0x1, -R2.reuse ;  /* 0x000000011111c824 */ /* 0x100fe200078e0a02 */
[----:B------:R-:W-:Y:S01]  /*3790*/  ISETP.GT.U32.AND P4, PT, R2, R3, PT ;  /* 0x000000030200720c */ /* 0x000fe20003f84070 */
[----:B------:R-:W-:Y:S01]  /*37a0*/  VIADD R15, R8, 0x114 ;  /* 0x00000114080f7836 */ /* 0x000fe20000000000 */
[----:B------:R-:W-:Y:S01]  /*37b0*/  IABS R14, R16 ;  /* 0x00000010000e7213 */ /* 0x000fe20000000000 */
[----:B------:R-:W-:Y:S01]  /*37c0*/  @!P5 IMAD.IADD R18, R18, 0x1, -R2 ;  /* 0x000000011212d824 */ /* 0x000fe200078e0a02 */
[----:B------:R-:W-:Y:S01]  /*37d0*/  ISETP.GE.AND P5, PT, R4, RZ, PT ;  /* 0x000000ff0400720c */ /* 0x000fe20003fa6270 */
[----:B------:R-:W-:Y:S01]  /*37e0*/  IMAD.MOV.U32 R5, RZ, RZ, R19 ;  /* 0x000000ffff057224 */ /* 0x000fe200078e0013 */
[----:B------:R-:W-:Y:S01]  /*37f0*/  IABS R21, R15 ;  /* 0x0000000f00157213 */ /* 0x000fe20000000000 */
[----:B------:R-:W-:-:S04]  /*3800*/  IMAD.HI.U32 R6, R9, R14, RZ ;  /* 0x0000000e09067227 */ /* 0x000fc800078e00ff */
[----:B------:R-:W-:Y:S01]  /*3810*/  @!P6 IMAD.IADD R12, R12, 0x1, -R2 ;  /* 0x000000010c0ce824 */ /* 0x000fe200078e0a02 */
[----:B------:R-:W-:Y:S01]  /*3820*/  ISETP.GE.AND P6, PT, R11, RZ, PT ;  /* 0x000000ff0b00720c */ /* 0x000fe20003fc6270 */
[----:B------:R-:W-:Y:S02]  /*3830*/  VIADD R4, R8, 0x110 ;  /* 0x0000011008047836 */ /* 0x000fe40000000000 */
[----:B------:R-:W-:Y:S02]  /*3840*/  IMAD.MOV R6, RZ, RZ, -R6 ;  /* 0x000000ffff067224 */ /* 0x000fe400078e0a06 */
[----:B------:R-:W-:-:S04]  /*3850*/  IMAD.HI.U32 R10, R9, R21, RZ ;  /* 0x00000015090a7227 */ /* 0x000fc800078e00ff */
[----:B------:R-:W-:Y:S02]  /*3860*/  @!P4 IMAD.IADD R3, R3, 0x1, -R2 ;  /* 0x000000010303c824 */ /* 0x000fe400078e0a02 */
[----:B------:R-:W-:Y:S01]  /*3870*/  @!P3 IMAD.MOV R5, RZ, RZ, -R5 ;  /* 0x000000ffff05b224 */ /* 0x000fe200078e0a05 */
[C---:B------:R-:W-:Y:S01]  /*3880*/  ISETP.GT.U32.AND P3, PT, R2.reuse, R12, PT ;  /* 0x0000000c0200720c */ /* 0x040fe20003f64070 */
[C---:B------:R-:W-:Y:S01]  /*3890*/  IMAD R14, R2.reuse, R6, R14 ;  /* 0x00000006020e7224 */ /* 0x040fe200078e020e */
[----:B------:R-:W-:Y:S01]  /*38a0*/  IABS R6, R4 ;  /* 0x0000000400067213 */ /* 0x000fe20000000000 */
[----:B-1----:R-:W-:Y:S01]  /*38b0*/  IMAD.MOV.U32 R0, RZ, RZ, R7 ;  /* 0x000000ffff007224 */ /* 0x002fe200078e0007 */
[----:B------:R-:W-:Y:S01]  /*38c0*/  ISETP.GT.U32.AND P4, PT, R2, R3, PT ;  /* 0x000000030200720c */ /* 0x000fe20003f84070 */
[----:B------:R-:W-:Y:S01]  /*38d0*/  IMAD.MOV R10, RZ, RZ, -R10 ;  /* 0x000000ffff0a7224 */ /* 0x000fe200078e0a0a */
[----:B------:R1:W-:Y:S01]  /*38e0*/  STL [R1+0x188], R5 ;  /* 0x0001880501007387 */ /* 0x0003e20000100800 */
[----:B------:R-:W-:-:S02]  /*38f0*/  VIADD R11, R8, 0x10c ;  /* 0x0000010c080b7836 */ /* 0x000fc40000000000 */
[----:B------:R-:W-:Y:S01]  /*3900*/  @!P0 IMAD.MOV R0, RZ, RZ, -R0 ;  /* 0x000000ffff008224 */ /* 0x000fe200078e0a00 */
[C---:B------:R-:W-:Y:S01]  /*3910*/  ISETP.GT.U32.AND P0, PT, R2.reuse, R14, PT ;  /* 0x0000000e0200720c */ /* 0x040fe20003f04070 */
[----:B------:R-:W-:Y:S01]  /*3920*/  IMAD R21, R2, R10, R21 ;  /* 0x0000000a02157224 */ /* 0x000fe200078e0215 */
[----:B------:R-:W-:Y:S01]  /*3930*/  IABS R10, R11 ;  /* 0x0000000b000a7213 */ /* 0x000fe20000000000 */
[----:B------:R-:W-:Y:S01]  /*3940*/  IMAD.HI.U32 R7, R9, R6, RZ ;  /* 0x0000000609077227 */ /* 0x000fe200078e00ff */
[----:B------:R2:W-:Y:S03]  /*3950*/  STL [R1+0x1a8], R0 ;  /* 0x0001a80001007387 */ /* 0x0005e60000100800 */
[----:B-1----:R-:W-:Y:S01]  /*3960*/  IMAD.MOV.U32 R5, RZ, RZ, R18 ;  /* 0x000000ffff057224 */ /* 0x002fe200078e0012 */
[----:B------:R-:W-:Y:S01]  /*3970*/  IADD3 R7, -R7, RZ, RZ ;  /* 0x000000ff07077210 */ /* 0x000fe20007ffe1ff */
[--C-:B------:R-:W-:Y:S01]  /*3980*/  @!P3 IMAD.IADD R12, R12, 0x1, -R2.reuse ;  /* 0x000000010c0cb824 */ /* 0x100fe200078e0a02 */
[----:B------:R-:W-:Y:S01]  /*3990*/  ISETP.GE.AND P3, PT, R15, RZ, PT ;  /* 0x000000ff0f00720c */ /* 0x000fe20003f66270 */
[----:B------:R-:W-:Y:S01]  /*39a0*/  @!P2 IMAD.MOV R5, RZ, RZ, -R5 ;  /* 0x000000ffff05a224 */ /* 0x000fe200078e0a05 */
[----:B------:R-:W-:Y:S01]  /*39b0*/  ISETP.GT.U32.AND P2, PT, R2, R21, PT ;  /* 0x000000150200720c */ /* 0x000fe20003f44070 */
[----:B------:R-:W-:Y:S01]  /*39c0*/  @!P4 IMAD.IADD R3, R3, 0x1, -R2 ;  /* 0x000000010303c824 */ /* 0x000fe200078e0a02 */
[----:B------:R-:W-:Y:S01]  /*39d0*/  ISETP.GE.AND P4, PT, R4, RZ, PT ;  /* 0x000000ff0400720c */ /* 0x000fe20003f86270 */
[----:B--2---:R-:W-:Y:S01]  /*39e0*/  IMAD.MOV.U32 R0, RZ, RZ, R17 ;  /* 0x000000ffff007224 */ /* 0x004fe200078e0011 */
[----:B------:R1:W-:Y:S01]  /*39f0*/  STL [R1+0x194], R5 ;  /* 0x0001940501007387 */ /* 0x0003e20000100800 */
[----:B------:R-:W-:-:S04]  /*3a00*/  IMAD.HI.U32 R17, R9, R10, RZ ;  /* 0x0000000a09117227 */ /* 0x000fc800078e00ff */
[----:B------:R-:W-:Y:S01]  /*3a10*/  @!P1 IMAD.MOV R0, RZ, RZ, -R0 ;  /* 0x000000ffff009224 */ /* 0x000fe200078e0a00 */
[----:B------:R-:W-:Y:S01]  /*3a20*/  ISETP.GE.AND P1, PT, R16, RZ, PT ;  /* 0x000000ff1000720c */ /* 0x000fe20003f26270 */
[----:B------:R-:W-:Y:S02]  /*3a30*/  IMAD.MOV R17, RZ, RZ, -R17 ;  /* 0x000000ffff117224 */ /* 0x000fe400078e0a11 */
[----:B------:R-:W-:Y:S01]  /*3a40*/  IMAD R6, R2, R7, R6 ;  /* 0x0000000702067224 */ /* 0x000fe200078e0206 */
[----:B------:R2:W-:Y:S01]  /*3a50*/  STL [R1+0x1a4], R0 ;  /* 0x0001a40001007387 */ /* 0x0005e20000100800 */
[----:B-1----:R-:W-:Y:S02]  /*3a60*/  IMAD.MOV.U32 R5, RZ, RZ, R12 ;  /* 0x000000ffff057224 */ /* 0x002fe400078e000c */
[----:B------:R-:W-:Y:S02]  /*3a70*/  @!P0 IMAD.IADD R14, R14, 0x1, -R2 ;  /* 0x000000010e0e8824 */ /* 0x000fe400078e0a02 */
[----:B------:R-:W-:-:S02]  /*3a80*/  IMAD R10, R2, R17, R10 ;  /* 0x00000011020a7224 */ /* 0x000fc400078e020a */
[----:B------:R-:W-:Y:S01]  /*3a90*/  @!P5 IMAD.MOV R5, RZ, RZ, -R5 ;  /* 0x000000ffff05d224 */ /* 0x000fe200078e0a05 */
[C---:B------:R-:W-:Y:S01]  /*3aa0*/  ISETP.GT.U32.AND P5, PT, R2.reuse, R6, PT ;  /* 0x000000060200720c */ /* 0x040fe20003fa4070 */
[----:B------:R-:W-:Y:S01]  /*3ab0*/  @!P2 IMAD.IADD R21, R21, 0x1, -R2 ;  /* 0x000000011515a824 */ /* 0x000fe200078e0a02 */
[----:B------:R-:W-:Y:S01]  /*3ac0*/  ISETP.GT.U32.AND P0, PT, R2, R14, PT ;  /* 0x0000000e0200720c */ /* 0x000fe20003f04070 */
[----:B--2---:R-:W-:Y:S01]  /*3ad0*/  IMAD.MOV.U32 R0, RZ, RZ, R3 ;  /* 0x000000ffff007224 */ /* 0x004fe200078e0003 */
[----:B------:R-:W-:Y:S01]  /*3ae0*/  STL [R1+0x198], R5 ;  /* 0x0001980501007387 */ /* 0x000fe20000100800 */
[----:B------:R-:W-:Y:S01]  /*3af0*/  VIADD R4, R8, 0x108 ;  /* 0x0000010808047836 */ /* 0x000fe20000000000 */
[C---:B------:R-:W-:Y:S01]  /*3b00*/  ISETP.GT.U32.AND P2, PT, R2.reuse, R21, PT ;  /* 0x000000150200720c */ /* 0x040fe20003f44070 */
[----:B------:R-:W-:Y:S01]  /*3b10*/  @!P6 IMAD.MOV R0, RZ, RZ, -R0 ;  /* 0x000000ffff00e224 */ /* 0x000fe200078e0a00 */
[----:B------:R-:W-:Y:S01]  /*3b20*/  ISETP.GT.U32.AND P6, PT, R2, R10, PT ;  /* 0x0000000a0200720c */ /* 0x000fe20003fc4070 */
[C---:B------:R-:W-:Y:S01]  /*3b30*/  VIADD R7, R8.reuse, 0x104 ;  /* 0x0000010408077836 */ /* 0x040fe20000000000 */
[----:B------:R-:W-:Y:S01]  /*3b40*/  IABS R12, R4 ;  /* 0x00000004000c7213 */ /* 0x000fe20000000000 */
[----:B------:R-:W-:Y:S01]  /*3b50*/  VIADD R16, R8, 0x100 ;  /* 0x0000010008107836 */ /* 0x000fe20000000000 */
[----:B------:R1:W-:Y:S01]  /*3b60*/  STL [R1+0x1a0], R0 ;  /* 0x0001a00001007387 */ /* 0x0003e20000100800 */
[--C-:B------:R-:W-:Y:S01]  /*3b70*/  @!P5 IMAD.IADD R6, R6, 0x1, -R2.reuse ;  /* 0x000000010606d824 */ /* 0x100fe200078e0a02 */
[----:B------:R-:W-:Y:S01]  /*3b80*/  IABS R3, R7 ;  /* 0x0000000700037213 */ /* 0x000fe20000000000 */
[----:B------:R-:W-:Y:S01]  /*3b90*/  @!P0 IMAD.IADD R14, R14, 0x1, -R2 ;  /* 0x000000010e0e8824 */ /* 0x000fe200078e0a02 */
[----:B------:R-:W-:Y:S01]  /*3ba0*/  ISETP.GE.AND P0, PT, R11, RZ, PT ;  /* 0x000000ff0b00720c */ /* 0x000fe20003f06270 */
[----:B------:R-:W-:Y:S01]  /*3bb0*/  IMAD.HI.U32 R11, R9, R12, RZ ;  /* 0x0000000c090b7227 */ /* 0x000fe200078e00ff */
[----:B------:R-:W-:-:S02]  /*3bc0*/  ISETP.GT.U32.AND P5, PT, R2, R6, PT ;  /* 0x000000060200720c */ /* 0x000fc40003fa4070 */
[----:B------:R-:W-:Y:S01]  /*3bd0*/  IABS R15, R16 ;  /* 0x00000010000f7213 */ /* 0x000fe20000000000 */
[--C-:B------:R-:W-:Y:S02]  /*3be0*/  @!P6 IMAD.IADD R10, R10, 0x1, -R2.reuse ;  /* 0x000000010a0ae824 */ /* 0x100fe400078e0a02 */
[----:B------:R-:W-:Y:S01]  /*3bf0*/  @!P2 IMAD.IADD R21, R21, 0x1, -R2 ;  /* 0x000000011515a824 */ /* 0x000fe200078e0a02 */
[----:B------:R-:W-:Y:S01]  /*3c00*/  ISETP.GE.AND P2, PT, R4, RZ, PT ;  /* 0x000000ff0400720c */ /* 0x000fe20003f46270 */
[----:B------:R-:W-:Y:S01]  /*3c10*/  IMAD.HI.U32 R4, R9, R3, RZ ;  /* 0x0000000309047227 */ /* 0x000fe200078e00ff */
[----:B------:R-:W-:-:S03]  /*3c20*/  ISETP.GT.U32.AND P6, PT, R2, R10, PT ;  /* 0x0000000a0200720c */ /* 0x000fc60003fc4070 */
[----:B------:R-:W-:Y:S02]  /*3c30*/  IMAD.MOV R11, RZ, RZ, -R11 ;  /* 0x000000ffff0b7224 */ /* 0x000fe400078e0a0b */
[----:B------:R-:W-:Y:S02]  /*3c40*/  IMAD.MOV R4, RZ, RZ, -R4 ;  /* 0x000000ffff047224 */ /* 0x000fe400078e0a04 */
[C---:B------:R-:W-:Y:S02]  /*3c50*/  IMAD R12, R2.reuse, R11, R12 ;  /* 0x0000000b020c7224 */ /* 0x040fe400078e020c */
[----:B------:R-:W-:Y:S02]  /*3c60*/  IMAD R3, R2, R4, R3 ;  /* 0x0000000402037224 */ /* 0x000fe400078e0203 */
[----:B------:R-:W-:Y:S01]  /*3c70*/  @!P5 IMAD.IADD R6, R6, 0x1, -R2 ;  /* 0x000000010606d824 */ /* 0x000fe200078e0a02 */
[----:B------:R-:W-:Y:S01]  /*3c80*/  ISETP.GT.U32.AND P5, PT, R2, R12, PT ;  /* 0x0000000c0200720c */ /* 0x000fe20003fa4070 */
[----:B-1----:R-:W-:Y:S01]  /*3c90*/  IMAD.MOV.U32 R0, RZ, RZ, R14 ;  /* 0x000000ffff007224 */ /* 0x002fe200078e000e */
[----:B------:R-:W-:Y:S01]  /*3ca0*/  @!P6 IADD3 R10, R10, -R2, RZ ;  /* 0x800000020a0ae210 */ /* 0x000fe20007ffe0ff */
[----:B------:R-:W-:Y:S01]  /*3cb0*/  VIADD R14, R8, 0xfc ;  /* 0x000000fc080e7836 */ /* 0x000fe20000000000 */
[----:B------:R-:W-:Y:S01]  /*3cc0*/  ISETP.GT.U32.AND P6, PT, R2, R3, PT ;  /* 0x000000030200720c */ /* 0x000fe20003fc4070 */
[----:B------:R-:W-:Y:S01]  /*3cd0*/  @!P1 IMAD.MOV R0, RZ, RZ, -R0 ;  /* 0x000000ffff009224 */ /* 0x000fe200078e0a00 */
[----:B------:R-:W-:Y:S01]  /*3ce0*/  ISETP.GE.AND P1, PT, R7, RZ, PT ;  /* 0x000000ff0700720c */ /* 0x000fe20003f26270 */
[C---:B------:R-:W-:Y:S01]  /*3cf0*/  VIADD R17, R8.reuse, 0xf8 ;  /* 0x000000f808117836 */ /* 0x040fe20000000000 */
[----:B------:R-:W-:Y:S01]  /*3d00*/  IABS R19, R14 ;  /* 0x0000000e00137213 */ /* 0x000fe20000000000 */
[----:B------:R-:W-:Y:S01]  /*3d10*/  VIADD R4, R8, 0xf4 ;  /* 0x000000f408047836 */ /* 0x000fe20000000000 */
[----:B------:R1:W-:Y:S01]  /*3d20*/  STL [R1+0x19c], R0 ;  /* 0x00019c0001007387 */ /* 0x0003e20000100800 */
[----:B------:R-:W-:Y:S01]  /*3d30*/  IMAD.HI.U32 R7, R9, R15, RZ ;  /* 0x0000000f09077227 */ /* 0x000fe200078e00ff */
[----:B------:R-:W-:-:S02]  /*3d40*/  IABS R18, R17 ;  /* 0x0000001100127213 */ /* 0x000fc40000000000 */
[----:B------:R-:W-:Y:S01]  /*3d50*/  IABS R11, R4 ;  /* 0x00000004000b7213 */ /* 0x000fe20000000000 */
[--C-:B------:R-:W-:Y:S02]  /*3d60*/  @!P5 IMAD.IADD R12, R12, 0x1, -R2.reuse ;  /* 0x000000010c0cd824 */ /* 0x100fe400078e0a02 */
[----:B------:R-:W-:Y:S02]  /*3d70*/  @!P6 IMAD.IADD R3, R3, 0x1, -R2 ;  /* 0x000000010303e824 */ /* 0x000fe400078e0a02 */
[----:B------:R-:W-:Y:S01]  /*3d80*/  IMAD.HI.U32 R22, R9, R19, RZ ;  /* 0x0000001309167227 */ /* 0x000fe200078e00ff */
[----:B------:R-:W-:-:S03]  /*3d90*/  ISETP.GT.U32.AND P6, PT, R2, R12, PT ;  /* 0x0000000c0200720c */ /* 0x000fc60003fc4070 */
[----:B-1----:R-:W-:Y:S02]  /*3da0*/  IMAD.MOV.U32 R0, RZ, RZ, R21 ;  /* 0x000000ffff007224 */ /* 0x002fe400078e0015 */
[----:B------:R-:W-:-:S04]  /*3db0*/  IMAD.HI.U32 R20, R9, R18, RZ ;  /* 0x0000001209147227 */ /* 0x000fc800078e00ff */
[----:B------:R-:W-:Y:S01]  /*3dc0*/  @!P3 IMAD.MOV R0, RZ, RZ, -R0 ;  /* 0x000000ffff00b224 */ /* 0x000fe200078e0a00 */
[----:B------:R-:W-:Y:S01]  /*3dd0*/  ISETP.GE.AND P3, PT, R16, RZ, PT ;  /* 0x000000ff1000720c */ /* 0x000fe20003f66270 */
[----:B------:R-:W-:Y:S02]  /*3de0*/  IMAD.MOV R22, RZ, RZ, -R22 ;  /* 0x000000ffff167224 */ /* 0x000fe400078e0a16 */
[----:B------:R-:W-:Y:S01]  /*3df0*/  IMAD.MOV R7, RZ, RZ, -R7 ;  /* 0x000000ffff077224 */ /* 0x000fe200078e0a07 */
[----:B------:R1:W-:Y:S01]  /*3e00*/  STL [R1+0x18c], R0 ;  /* 0x00018c0001007387 */ /* 0x0003e20000100800 */
[----:B------:R-:W-:Y:S02]  /*3e10*/  IMAD.MOV R20, RZ, RZ, -R20 ;  /* 0x000000ffff147224 */ /* 0x000fe400078e0a14 */
[----:B------:R-:W-:Y:S02]  /*3e20*/  IMAD R16, R2, R22, R19 ;  /* 0x0000001602107224 */ /* 0x000fe400078e0213 */
[----:B------:R-:W-:-:S02]  /*3e30*/  @!P6 IMAD.IADD R12, R12, 0x1, -R2 ;  /* 0x000000010c0ce824 */ /* 0x000fc400078e0a02 */
[----:B------:R-:W-:Y:S01]  /*3e40*/  IMAD.MOV.U32 R21, RZ, RZ, R11 ;  /* 0x000000ffff157224 */ /* 0x000fe200078e000b */
[C---:B------:R-:W-:Y:S01]  /*3e50*/  ISETP.GT.U32.AND P6, PT, R2.reuse, R16, PT ;  /* 0x000000100200720c */ /* 0x040fe20003fc4070 */
[C---:B------:R-:W-:Y:S02]  /*3e60*/  IMAD R15, R2.reuse, R7, R15 ;  /* 0x00000007020f7224 */ /* 0x040fe400078e020f */
[----:B-1----:R-:W-:Y:S02]  /*3e70*/  IMAD.MOV.U32 R0, RZ, RZ, R6 ;  /* 0x000000ffff007224 */ /* 0x002fe400078e0006 */
[C---:B------:R-:W-:Y:S01]  /*3e80*/  IMAD R11, R2.reuse, R20, R18 ;  /* 0x00000014020b7224 */ /* 0x040fe200078e0212 */
[C---:B------:R-:W-:Y:S01]  /*3e90*/  ISETP.GT.U32.AND P5, PT, R2.reuse, R15, PT ;  /* 0x0000000f0200720c */ /* 0x040fe20003fa4070 */
[----:B------:R-:W-:Y:S01]  /*3ea0*/  @!P4 IMAD.MOV R0, RZ, RZ, -R0 ;  /* 0x000000ffff00c224 */ /* 0x000fe200078e0a00 */
[----:B------:R-:W-:Y:S01]  /*3eb0*/  ISETP.GT.U32.AND P4, PT, R2, R3, PT ;  /* 0x000000030200720c */ /* 0x000fe20003f84070 */
[----:B------:R-:W-:-:S02]  /*3ec0*/  VIADD R7, R8, 0xf0 ;  /* 0x000000f008077836 */ /* 0x000fc40000000000 */
[----:B------:R-:W-:Y:S01]  /*3ed0*/  IMAD.HI.U32 R18, R9, R21, RZ ;  /* 0x0000001509127227 */ /* 0x000fe200078e00ff */
[----:B------:R1:W-:Y:S02]  /*3ee0*/  STL [R1+0x180], R0 ;  /* 0x0001800001007387 */ /* 0x0003e40000100800 */
[----:B------:R-:W-:Y:S01]  /*3ef0*/  IABS R19, R7 ;  /* 0x0000000700137213 */ /* 0x000fe20000000000 */
[----:B------:R-:W-:Y:S02]  /*3f00*/  IMAD.MOV R18, RZ, RZ, -R18 ;  /* 0x000000ffff127224 */ /* 0x000fe400078e0a12 */
[----:B------:R-:W-:Y:S02]  /*3f10*/  @!P6 IMAD.IADD R16, R16, 0x1, -R2 ;  /* 0x000000011010e824 */ /* 0x000fe400078e0a02 */
[----:B------:R-:W-:Y:S02]  /*3f20*/  IMAD.MOV.U32 R6, RZ, RZ, R19 ;  /* 0x000000ffff067224 */ /* 0x000fe400078e0013 */
[----:B------:R-:W-:-:S02]  /*3f30*/  IMAD R19, R2, R18, R21 ;  /* 0x0000001202137224 */ /* 0x000fc400078e0215 */
[----:B-1----:R-:W-:Y:S02]  /*3f40*/  IMAD.MOV.U32 R0, RZ, RZ, R12 ;  /* 0x000000ffff007224 */ /* 0x002fe400078e000c */
[----:B------:R-:W-:Y:S01]  /*3f50*/  IMAD.MOV.U32 R5, RZ, RZ, R10 ;  /* 0x000000ffff057224 */ /* 0x000fe200078e000a */
[C---:B------:R-:W-:Y:S01]  /*3f60*/  ISETP.GT.U32.AND P6, PT, R2.reuse, R19, PT ;  /* 0x000000130200720c */ /* 0x040fe20003fc4070 */
[----:B------:R-:W-:Y:S01]  /*3f70*/  @!P2 IMAD.MOV R0, RZ, RZ, -R0 ;  /* 0x000000ffff00a224 */ /* 0x000fe200078e0a00 */
[----:B------:R-:W-:Y:S01]  /*3f80*/  ISETP.GT.U32.AND P2, PT, R2, R11, PT ;  /* 0x0000000b0200720c */ /* 0x000fe20003f44070 */
[----:B------:R-:W-:-:S04]  /*3f90*/  IMAD.HI.U32 R10, R9, R6, RZ ;  /* 0x00000006090a7227 */ /* 0x000fc800078e00ff */
[----:B------:R-:W-:Y:S01]  /*3fa0*/  @!P0 IMAD.MOV R5, RZ, RZ, -R5 ;  /* 0x000000ffff058224 */ /* 0x000fe200078e0a05 */
[----:B------:R-:W-:Y:S01]  /*3fb0*/  ISETP.GE.AND P0, PT, R14, RZ, PT ;  /* 0x000000ff0e00720c */ /* 0x000fe20003f06270 */
[----:B------:R-:W-:Y:S02]  /*3fc0*/  IMAD.MOV R10, RZ, RZ, -R10 ;  /* 0x000000ffff0a7224 */ /* 0x000fe400078e0a0a */
[--C-:B------:R-:W-:Y:S01]  /*3fd0*/  @!P4 IMAD.IADD R3, R3, 0x1, -R2.reuse ;  /* 0x000000010303c824 */ /* 0x100fe200078e0a02 */
[----:B------:R-:W-:Y:S01]  /*3fe0*/  STL [R1+0x178], R5 ;  /* 0x0001780501007387 */ /* 0x000fe20000100800 */
[--C-:B------:R-:W-:Y:S01]  /*3ff0*/  @!P5 IMAD.IADD R15, R15, 0x1, -R2.reuse ;  /* 0x000000010f0fd824 */ /* 0x100fe200078e0a02 */
[----:B------:R-:W-:Y:S01]  /*4000*/  ISETP.GE.AND P4, PT, R17, RZ, PT ;  /* 0x000000ff1100720c */ /* 0x000fe20003f86270 */
[----:B------:R-:W-:Y:S01]  /*4010*/  @!P2 IMAD.IADD R11, R11, 0x1, -R2 ;  /* 0x000000010b0ba824 */ /* 0x000fe200078e0a02 */
[C---:B------:R-:W-:Y:S01]  /*4020*/  ISETP.GT.U32.AND P2, PT, R2.reuse, R16, PT ;  /* 0x000000100200720c */ /* 0x040fe20003f44070 */
        /* <DEDUP_REMOVED lines=9> */
[----:B------:R-:W-:Y:S01]  /*40c0*/  VIADD R12, R8, 0xe8 ;  /* 0x000000e8080c7836 */ /* 0x000fe20000000000 */
[----:B-1----:R-:W-:Y:S01]  /*40d0*/  MOV R0, R3 ;  /* 0x0000000300007202 */ /* 0x002fe20000000f00 */
[----:B------:R-:W-:Y:S01]  /*40e0*/  @!P2 IMAD.IADD R16, R16, 0x1, -R2 ;  /* 0x000000011010a824 */ /* 0x000fe200078e0a02 */
[C---:B------:R-:W-:Y:S01]  /*40f0*/  ISETP.GT.U32.AND P2, PT, R2.reuse, R10, PT ;  /* 0x0000000a0200720c */ /* 0x040fe20003f44070 */
[----:B------:R-:W-:Y:S01]  /*4100*/  IMAD.HI.U32 R20, R9, R14, RZ ;  /* 0x0000000e09147227 */ /* 0x000fe200078e00ff */
[----:B------:R-:W-:Y:S02]  /*4110*/  IABS R3, R17 ;  /* 0x0000001100037213 */ /* 0x000fe40000000000 */
[----:B------:R-:W-:Y:S01]  /*4120*/  IABS R21, R12 ;  /* 0x0000000c00157213 */ /* 0x000fe20000000000 */
[----:B------:R-:W-:Y:S01]  /*4130*/  @!P1 IMAD.MOV R0, RZ, RZ, -R0 ;  /* 0x000000ffff009224 */ /* 0x000fe200078e0a00 */
[----:B------:R-:W-:Y:S01]  /*4140*/  ISETP.GT.U32.AND P1, PT, R2, R11, PT ;  /* 0x0000000b0200720c */ /* 0x000fe20003f24070 */
[----:B------:R-:W-:-:S02]  /*4150*/  IMAD.MOV R20, RZ, RZ, -R20 ;  /* 0x000000ffff147224 */ /* 0x000fc400078e0a14 */
[----:B------:R-:W-:Y:S01]  /*4160*/  @!P5 IMAD.IADD R15, R15, 0x1, -R2 ;  /* 0x000000010f0fd824 */ /* 0x000fe200078e0a02 */
[----:B------:R-:W-:Y:S01]  /*4170*/  ISETP.GE.AND P5, PT, R4, RZ, PT ;  /* 0x000000ff0400720c */ /* 0x000fe20003fa6270 */
[----:B------:R-:W-:Y:S01]  /*4180*/  IMAD R14, R2, R20, R14 ;  /* 0x00000014020e7224 */ /* 0x000fe200078e020e */
[----:B------:R-:W-:Y:S01]  /*4190*/  IABS R4, R18 ;  /* 0x0000001200047213 */ /* 0x000fe20000000000 */
[--C-:B------:R-:W-:Y:S01]  /*41a0*/  @!P2 IMAD.IADD R10, R10, 0x1, -R2.reuse ;  /* 0x000000010a0aa824 */ /* 0x100fe200078e0a02 */
[----:B------:R1:W-:Y:S01]  /*41b0*/  STL [R1+0x160], R0 ;  /* 0x0001600001007387 */ /* 0x0003e20000100800 */
[----:B------:R-:W-:Y:S01]  /*41c0*/  IMAD.MOV.U32 R5, RZ, RZ, R15 ;  /* 0x000000ffff057224 */ /* 0x000fe200078e000f */
[----:B------:R-:W-:Y:S01]  /*41d0*/  ISETP.GE.AND P2, PT, R6, RZ, PT ;  /* 0x000000ff0600720c */ /* 0x000fe20003f46270 */
[--C-:B------:R-:W-:Y:S01]  /*41e0*/  @!P6 IMAD.IADD R19, R19, 0x1, -R2.reuse ;  /* 0x000000011313e824 */ /* 0x100fe200078e0a02 */
[----:B------:R-:W-:Y:S01]  /*41f0*/  ISETP.GT.U32.AND P6, PT, R2, R14, PT ;  /* 0x0000000e0200720c */ /* 0x000fe20003fc4070 */
[----:B------:R-:W-:Y:S01]  /*4200*/  @!P1 IMAD.IADD R11, R11, 0x1, -R2 ;  /* 0x000000010b0b9824 */ /* 0x000fe200078e0a02 */
[----:B------:R-:W-:Y:S01]  /*4210*/  ISETP.GE.AND P1, PT, R7, RZ, PT ;  /* 0x000000ff0700720c */ /* 0x000fe20003f26270 */
[----:B------:R-:W-:-:S04]  /*4220*/  IMAD.HI.U32 R7, R9, R4, RZ ;  /* 0x0000000409077227 */ /* 0x000fc800078e00ff */
[----:B------:R-:W-:Y:S01]  /*4230*/  @!P3 IMAD.MOV R5, RZ, RZ, -R5 ;  /* 0x000000ffff05b224 */ /* 0x000fe200078e0a05 */
[----:B------:R-:W-:Y:S01]  /*4240*/  ISETP.GT.U32.AND P3, PT, R2, R10, PT ;  /* 0x0000000a0200720c */ /* 0x000fe20003f64070 */
[----:B------:R-:W-:-:S03]  /*4250*/  IMAD.HI.U32 R20, R9, R3, RZ ;  /* 0x0000000309147227 */ /* 0x000fc600078e00ff */
[----:B------:R2:W-:Y:S01]  /*4260*/  STL [R1+0x14c], R5 ;  /* 0x00014c0501007387 */ /* 0x0005e20000100800 */
[----:B------:R-:W-:Y:S02]  /*4270*/  IMAD.MOV R7, RZ, RZ, -R7 ;  /* 0x000000ffff077224 */ /* 0x000fe400078e0a07 */
[----:B-1----:R-:W-:Y:S02]  /*4280*/  IMAD.MOV.U32 R0, RZ, RZ, R16 ;  /* 0x000000ffff007224 */ /* 0x002fe400078e0010 */
[----:B------:R-:W-:-:S04]  /*4290*/  IMAD.HI.U32 R22, R9, R21, RZ ;  /* 0x0000001509167227 */ /* 0x000fc800078e00ff */
[----:B------:R-:W-:Y:S01]  /*42a0*/  IMAD.MOV R20, RZ, RZ, -R20 ;  /* 0x000000ffff147224 */ /* 0x000fe200078e0a14 */
[----:B------:R-:W-:Y:S01]  /*42b0*/  @!P3 IADD3 R10, R10, -R2, RZ ;  /* 0x800000020a0ab210 */ /* 0x000fe20007ffe0ff */
[C---:B------:R-:W-:Y:S02]  /*42c0*/  IMAD R4, R2.reuse, R7, R4 ;  /* 0x0000000702047224 */ /* 0x040fe400078e0204 */
[----:B--2---:R-:W-:Y:S02]  /*42d0*/  IMAD.MOV.U32 R5, RZ, RZ, R11 ;  /* 0x000000ffff057224 */ /* 0x004fe400078e000b */
[----:B------:R-:W-:Y:S02]  /*42e0*/  @!P0 IMAD.MOV R0, RZ, RZ, -R0 ;  /* 0x000000ffff008224 */ /* 0x000fe400078e0a00 */
[----:B------:R-:W-:Y:S02]  /*42f0*/  IMAD.MOV R22, RZ, RZ, -R22 ;  /* 0x000000ffff167224 */ /* 0x000fe400078e0a16 */
[C---:B------:R-:W-:Y:S01]  /*4300*/  IMAD R3, R2.reuse, R20, R3 ;  /* 0x0000001402037224 */ /* 0x040fe200078e0203 */
[----:B------:R1:W-:Y:S01]  /*4310*/  STL [R1+0x13c], R0 ;  /* 0x00013c0001007387 */ /* 0x0003e20000100800 */
[----:B------:R-:W-:Y:S01]  /*4320*/  @!P4 IMAD.MOV R5, RZ, RZ, -R5 ;  /* 0x000000ffff05c224 */ /* 0x000fe200078e0a05 */
[----:B------:R-:W-:Y:S01]  /*4330*/  ISETP.GT.U32.AND P4, PT, R2, R4, PT ;  /* 0x000000040200720c */ /* 0x000fe20003f84070 */
[----:B------:R-:W-:Y:S01]  /*4340*/  @!P6 IMAD.IADD R14, R14, 0x1, -R2 ;  /* 0x000000010e0ee824 */ /* 0x000fe200078e0a02 */
[C---:B------:R-:W-:Y:S01]  /*4350*/  ISETP.GT.U32.AND P3, PT, R2.reuse, R3, PT ;  /* 0x000000030200720c */ /* 0x040fe20003f64070 */
[----:B------:R-:W-:Y:S01]  /*4360*/  IMAD R6, R2, R22, R21 ;  /* 0x0000001602067224 */ /* 0x000fe200078e0215 */
[----:B------:R-:W-:Y:S01]  /*4370*/  STL [R1+0x138], R5 ;  /* 0x0001380501007387 */ /* 0x000fe20000100800 */
[----:B------:R-:W-:Y:S01]  /*4380*/  VIADD R7, R8, 0xdc ;  /* 0x000000dc08077836 */ /* 0x000fe20000000000 */
[----:B------:R-:W-:Y:S01]  /*4390*/  ISETP.GT.U32.AND P0, PT, R2, R14, PT ;  /* 0x0000000e0200720c */ /* 0x000fe20003f04070 */
[----:B------:R-:W-:Y:S01]  /*43a0*/  VIADD R20, R8, 0xd8 ;  /* 0x000000d808147836 */ /* 0x000fe20000000000 */
[----:B------:R-:W-:Y:S01]  /*43b0*/  ISETP.GT.U32.AND P6, PT, R2, R6, PT ;  /* 0x000000060200720c */ /* 0x000fe20003fc4070 */
[----:B-1----:R-:W-:Y:S01]  /*43c0*/  IMAD.MOV.U32 R0, RZ, RZ, R19 ;  /* 0x000000ffff007224 */ /* 0x002fe200078e0013 */
[----:B------:R-:W-:Y:S01]  /*43d0*/  IABS R15, R7 ;  /* 0x00000007000f7213 */ /* 0x000fe20000000000 */
[----:B------:R-:W-:Y:S01]  /*43e0*/  VIADD R21, R8, 0xb4 ;  /* 0x000000b408157836 */ /* 0x000fe20000000000 */
[----:B------:R-:W-:Y:S01]  /*43f0*/  IABS R16, R20 ;  /* 0x0000001400107213 */ /* 0x000fe20000000000 */
[----:B------:R-:W-:Y:S01]  /*4400*/  @!P5 IMAD.MOV R0, RZ, RZ, -R0 ;  /* 0x000000ffff00d224 */ /* 0x000fe200078e0a00 */
[----:B------:R-:W-:Y:S01]  /*4410*/  ISETP.GE.AND P5, PT, R12, RZ, PT ;  /* 0x000000ff0c00720c */ /* 0x000fe20003fa6270 */
[----:B------:R-:W-:Y:S01]  /*4420*/  @!P4 IMAD.IADD R4, R4, 0x1, -R2 ;  /* 0x000000010404c824 */ /* 0x000fe200078e0a02 */
[----:B------:R-:W-:Y:S01]  /*4430*/  IADD3 R22, R8, 0xb0, RZ ;  /* 0x000000b008167810 */ /* 0x000fe20007ffe0ff */
[----:B------:R-:W-:Y:S01]  /*4440*/  IMAD.HI.U32 R11, R9, R15, RZ ;  /* 0x0000000f090b7227 */ /* 0x000fe200078e00ff */
[----:B------:R1:W-:Y:S03]  /*4450*/  STL [R1+0x134], R0 ;  /* 0x0001340001007387 */ /* 0x0003e60000100800 */
[----:B------:R-:W-:-:S02]  /*4460*/  IMAD.MOV.U32 R12, RZ, RZ, R16 ;  /* 0x000000ffff0c7224 */ /* 0x000fc400078e0010 */
[--C-:B------:R-:W-:Y:S01]  /*4470*/  @!P3 IMAD.IADD R3, R3, 0x1, -R2.reuse ;  /* 0x000000010303b824 */ /* 0x100fe200078e0a02 */
[----:B------:R-:W-:Y:S01]  /*4480*/  ISETP.GT.U32.AND P3, PT, R2, R4, PT ;  /* 0x000000040200720c */ /* 0x000fe20003f64070 */
[----:B------:R-:W-:Y:S02]  /*4490*/  IMAD.MOV R11, RZ, RZ, -R11 ;  /* 0x000000ffff0b7224 */ /* 0x000fe400078e0a0b */
[----:B------:R-:W-:Y:S01]  /*44a0*/  @!P0 IMAD.IADD R14, R14, 0x1, -R2 ;  /* 0x000000010e0e8824 */ /* 0x000fe200078e0a02 */
[----:B------:R-:W-:Y:S01]  /*44b0*/  ISETP.GE.AND P0, PT, R18, RZ, PT ;  /* 0x000000ff1200720c */ /* 0x000fe20003f06270 */
[----:B-1----:R-:W-:Y:S02]  /*44c0*/  IMAD.MOV.U32 R0, RZ, RZ, R10 ;  /* 0x000000ffff007224 */ /* 0x002fe400078e000a */
[----:B------:R-:W-:-:S04]  /*44d0*/  IMAD.HI.U32 R16, R9, R12, RZ ;  /* 0x0000000c09107227 */ /* 0x000fc800078e00ff */
[----:B------:R-:W-:Y:S01]  /*44e0*/  @!P1 IMAD.MOV R0, RZ, RZ, -R0 ;  /* 0x000000ffff009224 */ /* 0x000fe200078e0a00 */
[----:B------:R-:W-:Y:S01]  /*44f0*/  ISETP.GT.U32.AND P1, PT, R2, R3, PT ;  /* 0x000000030200720c */ /* 0x000fe20003f24070 */
[----:B------:R-:W-:Y:S01]  /*4500*/  @!P6 IMAD.IADD R6, R6, 0x1, -R2 ;  /* 0x000000010606e824 */ /* 0x000fe200078e0a02 */
[----:B------:R-:W-:Y:S01]  /*4510*/  ISETP.GE.AND P6, PT, R17, RZ, PT ;  /* 0x000000ff1100720c */ /* 0x000fe20003fc6270 */
[C---:B------:R-:W-:Y:S01]  /*4520*/  IMAD R11, R2.reuse, R11, R15 ;  /* 0x0000000b020b7224 */ /* 0x040fe200078e020f */
[----:B------:R1:W-:Y:S01]  /*4530*/  STL [R1+0x130], R0 ;  /* 0x0001300001007387 */ /* 0x0003e20000100800 */
[----:B------:R-:W-:Y:S01]  /*4540*/  IMAD.MOV R10, RZ, RZ, -R16 ;  /* 0x000000ffff0a7224 */ /* 0x000fe200078e0a10 */
[----:B------:R-:W-:Y:S01]  /*4550*/  ISETP.GT.U32.AND P4, PT, R2, R6, PT ;  /* 0x000000060200720c */ /* 0x000fe20003f84070 */
[----:B------:R-:W-:Y:S02]  /*4560*/  @!P3 IMAD.IADD R4, R4, 0x1, -R2 ;  /* 0x000000010404b824 */ /* 0x000fe400078e0a02 */
[----:B------:R-:W-:-:S02]  /*4570*/  IMAD R10, R2, R10, R12 ;  /* 0x0000000a020a7224 */ /* 0x000fc400078e020c */
[C---:B------:R-:W-:Y:S02]  /*4580*/  VIADD R16, R8.reuse, 0xd4 ;  /* 0x000000d408107836 */ /* 0x040fe40000000000 */
[----:B------:R-:W-:Y:S01]  /*4590*/  VIADD R12, R8, 0xd0 ;  /* 0x000000d0080c7836 */ /* 0x000fe20000000000 */
[C---:B------:R-:W-:Y:S01]  /*45a0*/  ISETP.GT.U32.AND P3, PT, R2.reuse, R10, PT ;  /* 0x0000000a0200720c */ /* 0x040fe20003f64070 */
[----:B-1----:R-:W-:Y:S01]  /*45b0*/  IMAD.MOV.U32 R0, RZ, RZ, R14 ;  /* 0x000000ffff007224 */ /* 0x002fe200078e000e */
[----:B------:R-:W-:Y:S01]  /*45c0*/  IABS R15, R16 ;  /* 0x00000010000f7213 */ /* 0x000fe20000000000 */
[----:B------:R-:W-:Y:S01]  /*45d0*/  @!P1 IMAD.IADD R3, R3, 0x1, -R2 ;  /* 0x0000000103039824 */ /* 0x000fe200078e0a02 */
[----:B------:R-:W-:Y:S01]  /*45e0*/  IABS R14, R12 ;  /* 0x0000000c000e7213 */ /* 0x000fe20000000000 */
[----:B------:R-:W-:Y:S01]  /*45f0*/  @!P2 IMAD.MOV R0, RZ, RZ, -R0 ;  /* 0x000000ffff00a224 */ /* 0x000fe200078e0a00 */
[----:B------:R-:W-:Y:S01]  /*4600*/  ISETP.GT.U32.AND P2, PT, R2, R11, PT ;  /* 0x0000000b0200720c */ /* 0x000fe20003f44070 */
[----:B------:R-:W-:Y:S01]  /*4610*/  @!P4 IMAD.IADD R6, R6, 0x1, -R2 ;  /* 0x000000010606c824 */ /* 0x000fe200078e0a02 */
[----:B------:R-:W-:Y:S01]  /*4620*/  ISETP.GE.AND P4, PT, R7, RZ, PT ;  /* 0x000000ff0700720c */ /* 0x000fe20003f86270 */
[----:B------:R-:W-:Y:S01]  /*4630*/  IMAD.HI.U32 R19, R9, R15, RZ ;  /* 0x0000000f09137227 */ /* 0x000fe200078e00ff */
[----:B------:R1:W-:Y:S01]  /*4640*/  STL [R1+0x100], R0 ;  /* 0x0001000001007387 */ /* 0x0003e20000100800 */
[----:B------:R-:W-:-:S02]  /*4650*/  ISETP.GE.AND P1, PT, R20, RZ, PT ;  /* 0x000000ff1400720c */ /* 0x000fc40003f26270 */
[----:B------:R-:W-:Y:S02]  /*4660*/  @!P3 IMAD.IADD R10, R10, 0x1, -R2 ;  /* 0x000000010a0ab824 */ /* 0x000fe400078e0a02 */
[----:B------:R-:W-:-:S04]  /*4670*/  IMAD.HI.U32 R18, R9, R14, RZ ;  /* 0x0000000e09127227 */ /* 0x000fc800078e00ff */
[----:B------:R-:W-:Y:S01]  /*4680*/  @!P2 IMAD.IADD R11, R11, 0x1, -R2 ;  /* 0x000000010b0ba824 */ /* 0x000fe200078e0a02 */
[----:B------:R-:W-:Y:S01]  /*4690*/  ISETP.GE.AND P2, PT, R16, RZ, PT ;  /* 0x000000ff1000720c */ /* 0x000fe20003f46270 */
[----:B-1----:R-:W-:Y:S02]  /*46a0*/  IMAD.MOV.U32 R0, RZ, RZ, R6 ;  /* 0x000000ffff007224 */ /* 0x002fe400078e0006 */
[----:B------:R-:W-:Y:S01]  /*46b0*/  IMAD.MOV R19, RZ, RZ, -R19 ;  /* 0x000000ffff137224 */ /* 0x000fe200078e0a13 */
[C---:B------:R-:W-:Y:S01]  /*46c0*/  ISETP.GT.U32.AND P3, PT, R2.reuse, R11, PT ;  /* 0x0000000b0200720c */ /* 0x040fe20003f64070 */
[----:B------:R-:W-:Y:S01]  /*46d0*/  @!P5 IMAD.MOV R0, RZ, RZ, -R0 ;  /* 0x000000ffff00d224 */ /* 0x000fe200078e0a00 */
[C---:B------:R-:W-:Y:S01]  /*46e0*/  ISETP.GT.U32.AND P5, PT, R2.reuse, R10, PT ;  /* 0x0000000a0200720c */ /* 0x040fe20003fa4070 */
[----:B------:R-:W-:Y:S02]  /*46f0*/  IMAD.MOV R16, RZ, RZ, -R18 ;  /* 0x000000ffff107224 */ /* 0x000fe400078e0a12 */
[----:B------:R-:W-:Y:S01]  /*4700*/  IMAD.MOV.U32 R5, RZ, RZ, R4 ;  /* 0x000000ffff057224 */ /* 0x000fe200078e0004 */
[----:B------:R1:W-:Y:S01]  /*4710*/  STL [R1+0xfc], R0 ;  /* 0x0000fc0001007387 */ /* 0x0003e20000100800 */
[----:B------:R-:W-:-:S02]  /*4720*/  IMAD R6, R2, R19, R15 ;  /* 0x0000001302067224 */ /* 0x000fc400078e020f */
[----:B------:R-:W-:Y:S02]  /*4730*/  VIADD R7, R8, 0xcc ;  /* 0x000000cc08077836 */ /* 0x000fe40000000000 */
[C---:B------:R-:W-:Y:S02]  /*4740*/  IMAD R4, R2.reuse, R16, R14 ;  /* 0x0000001002047224 */ /* 0x040fe400078e020e */
[----:B------:R-:W-:Y:S01]  /*4750*/  @!P0 IMAD.MOV R5, RZ, RZ, -R5 ;  /* 0x000000ffff058224 */ /* 0x000fe200078e0a05 */
[----:B------:R-:W-:Y:S01]  /*4760*/  ISETP.GT.U32.AND P0, PT, R2, R6, PT ;  /* 0x000000060200720c */ /* 0x000fe20003f04070 */
[--C-:B------:R-:W-:Y:S01]  /*4770*/  @!P3 IMAD.IADD R11, R11, 0x1, -R2.reuse ;  /* 0x000000010b0bb824 */ /* 0x100fe200078e0a02 */
[----:B-1----:R-:W-:Y:S01]  /*4780*/  MOV R0, R3 ;  /* 0x0000000300007202 */ /* 0x002fe20000000f00 */
[----:B------:R-:W-:Y:S01]  /*4790*/  @!P5 IMAD.IADD R10, R10, 0x1, -R2 ;  /* 0x000000010a0ad824 */ /* 0x000fe200078e0a02 */
[----:B------:R-:W-:Y:S01]  /*47a0*/  IABS R17, R7 ;  /* 0x0000000700117213 */ /* 0x000fe20000000000 */
[----:B------:R-:W-:Y:S01]  /*47b0*/  STL [R1+0xf8], R5 ;  /* 0x0000f80501007387 */ /* 0x000fe20000100800 */
[----:B------:R-:W-:Y:S01]  /*47c0*/  ISETP.GT.U32.AND P3, PT, R2, R4, PT ;  /* 0x000000040200720c */ /* 0x000fe20003f64070 */
[----:B------:R-:W-:Y:S01]  /*47d0*/  @!P6 IMAD.MOV R0, RZ, RZ, -R0 ;  /* 0x000000ffff00e224 */ /* 0x000fe200078e0a00 */
[----:B------:R-:W-:Y:S01]  /*47e0*/  ISETP.GE.AND P5, PT, R7, RZ, PT ;  /* 0x000000ff0700720c */ /* 0x000fe20003fa6270 */
[----:B------:R-:W-:Y:S01]  /*47f0*/  IMAD.HI.U32 R3, R9, R17, RZ ;  /* 0x0000001109037227 */ /* 0x000fe200078e00ff */
[----:B------:R-:W-:-:S02]  /*4800*/  ISETP.GE.AND P6, PT, R12, RZ, PT ;  /* 0x000000ff0c00720c */ /* 0x000fc40003fc6270 */
[----:B------:R1:W-:Y:S01]  /*4810*/  STL [R1+0x118], R0 ;  /* 0x0001180001007387 */ /* 0x0003e20000100800 */
[----:B------:R-:W-:Y:S02]  /*4820*/  IMAD.MOV R3, RZ, RZ, -R3 ;  /* 0x000000ffff037224 */ /* 0x000fe400078e0a03 */
[--C-:B------:R-:W-:Y:S02]  /*4830*/  @!P0 IMAD.IADD R6, R6, 0x1, -R2.reuse ;  /* 0x0000000106068824 */ /* 0x100fe400078e0a02 */
[----:B------:R-:W-:Y:S02]  /*4840*/  IMAD R17, R2, R3, R17 ;  /* 0x0000000302117224 */ /* 0x000fe400078e0211 */
[----:B------:R-:W-:Y:S01]  /*4850*/  @!P3 IMAD.IADD R4, R4, 0x1, -R2 ;  /* 0x000000010404b824 */ /* 0x000fe200078e0a02 */
[----:B------:R-:W-:Y:S01]  /*4860*/  ISETP.GT.U32.AND P0, PT, R2, R6, PT ;  /* 0x000000060200720c */ /* 0x000fe20003f04070 */
[----:B------:R-:W-:Y:S02]  /*4870*/  VIADD R7, R8, 0xc8 ;  /* 0x000000c808077836 */ /* 0x000fe40000000000 */
[----:B-1----:R-:W-:Y:S01]  /*4880*/  IMAD.MOV.U32 R0, RZ, RZ, R11 ;  /* 0x000000ffff007224 */ /* 0x002fe200078e000b */
[----:B------:R-:W-:Y:S01]  /*4890*/  ISETP.GT.U32.AND P3, PT, R2, R4, PT ;  /* 0x000000040200720c */ /* 0x000fe20003f64070 */
[C---:B------:R-:W-:Y:S01]  /*48a0*/  VIADD R12, R8.reuse, 0xc4 ;  /* 0x000000c4080c7836 */ /* 0x040fe20000000000 */
[----:B------:R-:W-:Y:S01]  /*48b0*/  IABS R11, R7 ;  /* 0x00000007000b7213 */ /* 0x000fe20000000000 */
[----:B------:R-:W-:Y:S01]  /*48c0*/  @!P4 IMAD.MOV R0, RZ, RZ, -R0 ;  /* 0x000000ffff00c224 */ /* 0x000fe200078e0a00 */
[----:B------:R-:W-:Y:S01]  /*48d0*/  ISETP.GE.AND P4, PT, R7, RZ, PT ;  /* 0x000000ff0700720c */ /* 0x000fe20003f86270 */
[----:B------:R-:W-:Y:S01]  /*48e0*/  VIADD R3, R8, 0xc0 ;  /* 0x000000c008037836 */ /* 0x000fe20000000000 */
[----:B------:R-:W-:Y:S01]  /*48f0*/  IABS R16, R12 ;  /* 0x0000000c00107213 */ /* 0x000fe20000000000 */
[----:B------:R-:W-:Y:S01]  /*4900*/  IMAD.HI.U32 R14, R9, R11, RZ ;  /* 0x0000000b090e7227 */ /* 0x000fe200078e00ff */
[----:B------:R1:W-:Y:S02]  /*4910*/  STL [R1+0x120], R0 ;  /* 0x0001200001007387 */ /* 0x0003e40000100800 */
[----:B------:R-:W-:Y:S01]  /*4920*/  IABS R18, R3 ;  /* 0x0000000300127213 */ /* 0x000fe20000000000 */
[----:B------:R-:W-:Y:S01]  /*4930*/  @!P0 IMAD.IADD R6, R6, 0x1, -R2 ;  /* 0x0000000106068824 */ /* 0x000fe200078e0a02 */
[----:B------:R-:W-:Y:S01]  /*4940*/  ISETP.GE.AND P0, PT, R12, RZ, PT ;  /* 0x000000ff0c00720c */ /* 0x000fe20003f06270 */
[----:B------:R-:W-:-:S02]  /*4950*/  IMAD.MOV R12, RZ, RZ, -R14 ;  /* 0x000000ffff0c7224 */ /* 0x000fc400078e0a0e */
[----:B------:R-:W-:Y:S01]  /*4960*/  @!P3 IMAD.IADD R4, R4, 0x1, -R2 ;  /* 0x000000010404b824 */ /* 0x000fe200078e0a02 */
[----:B------:R-:W-:Y:S01]  /*4970*/  ISETP.GE.AND P3, PT, R3, RZ, PT ;  /* 0x000000ff0300720c */ /* 0x000fe20003f66270 */
[----:B------:R-:W-:Y:S01]  /*4980*/  IMAD R3, R2, R12, R11 ;  /* 0x0000000c02037224 */ /* 0x000fe200078e020b */
[----:B------:R-:W-:Y:S01]  /*4990*/  IABS R12, R23 ;  /* 0x00000017000c7213 */ /* 0x000fe20000000000 */
[----:B-1----:R-:W-:Y:S01]  /*49a0*/  IMAD.MOV.U32 R0, RZ, RZ, R10 ;  /* 0x000000ffff007224 */ /* 0x002fe200078e000a */
[----:B------:R-:W-:Y:S01]  /*49b0*/  IABS R11, R21 ;  /* 0x00000015000b7213 */ /* 0x000fe20000000000 */
[----:B------:R-:W-:-:S04]  /*49c0*/  IMAD.HI.U32 R10, R9, R16, RZ ;  /* 0x00000010090a7227 */ /* 0x000fc800078e00ff */
[----:B------:R-:W-:Y:S01]  /*49d0*/  @!P1 IMAD.MOV R0, RZ, RZ, -R0 ;  /* 0x000000ffff009224 */ /* 0x000fe200078e0a00 */
[----:B------:R-:W-:Y:S01]  /*49e0*/  ISETP.GT.U32.AND P1, PT, R2, R17, PT ;  /* 0x000000110200720c */ /* 0x000fe20003f24070 */
[----:B------:R-:W-:Y:S02]  /*49f0*/  IMAD.MOV R10, RZ, RZ, -R10 ;  /* 0x000000ffff0a7224 */ /* 0x000fe400078e0a0a */
[----:B------:R-:W-:Y:S01]  /*4a00*/  VIADD R14, R8, 0xbc ;  /* 0x000000bc080e7836 */ /* 0x000fe20000000000 */
[----:B------:R1:W-:Y:S01]  /*4a10*/  STL [R1+0x12c], R0 ;  /* 0x00012c0001007387 */ /* 0x0003e20000100800 */
[----:B------:R-:W-:Y:S01]  /*4a20*/  IMAD R16, R2, R10, R16 ;  /* 0x0000000a02107224 */ /* 0x000fe200078e0210 */
[----:B------:R-:W-:Y:S01]  /*4a30*/  IABS R10, R22 ;  /* 0x00000016000a7213 */ /* 0x000fe20000000000 */
[----:B------:R-:W-:Y:S02]  /*4a40*/  IMAD.MOV.U32 R5, RZ, RZ, R6 ;  /* 0x000000ffff057224 */ /* 0x000fe400078e0006 */
[----:B------:R-:W-:-:S04]  /*4a50*/  IMAD.HI.U32 R7, R9, R18, RZ ;  /* 0x0000001209077227 */ /* 0x000fc800078e00ff */
[----:B------:R-:W-:Y:S02]  /*4a60*/  @!P1 IMAD.IADD R17, R17, 0x1, -R2 ;  /* 0x0000000111119824 */ /* 0x000fe400078e0a02 */
[----:B-1----:R-:W-:Y:S02]  /*4a70*/  IMAD.MOV.U32 R0, RZ, RZ, R4 ;  /* 0x000000ffff007224 */ /* 0x002fe400078e0004 */
[----:B------:R-:W-:Y:S01]  /*4a80*/  @!P2 IMAD.MOV R5, RZ, RZ, -R5 ;  /* 0x000000ffff05a224 */ /* 0x000fe200078e0a05 */
[C---:B------:R-:W-:Y:S01]  /*4a90*/  ISETP.GT.U32.AND P1, PT, R2.reuse, R17, PT ;  /* 0x000000110200720c */ /* 0x040fe20003f24070 */
[----:B------:R-:W-:Y:S01]  /*4aa0*/  @!P6 IMAD.MOV R0, RZ, RZ, -R0 ;  /* 0x000000ffff00e224 */ /* 0x000fe200078e0a00 */
[----:B------:R-:W-:Y:S01]  /*4ab0*/  ISETP.GT.U32.AND P6, PT, R2, R3, PT ;  /* 0x000000030200720c */ /* 0x000fe20003fc4070 */
[----:B------:R-:W-:Y:S01]  /*4ac0*/  IMAD.MOV R7, RZ, RZ, -R7 ;  /* 0x000000ffff077224 */ /* 0x000fe200078e0a07 */
[----:B------:R-:W-:Y:S01]  /*4ad0*/  ISETP.GE.AND P2, PT, R14, RZ, PT ;  /* 0x000000ff0e00720c */ /* 0x000fe20003f46270 */
[----:B------:R-:W-:Y:S01]  /*4ae0*/  STL [R1+0x124], R5 ;  /* 0x0001240501007387 */ /* 0x000fe20000100800 */
[----:B------:R-:W-:Y:S01]  /*4af0*/  IABS R14, R14 ;  /* 0x0000000e000e7213 */ /* 0x000fe20000000000 */
[----:B------:R-:W-:-:S02]  /*4b00*/  IMAD R18, R2, R7, R18 ;  /* 0x0000000702127224 */ /* 0x000fc400078e0212 */
[----:B------:R1:W-:Y:S01]  /*4b10*/  STL [R1+0x128], R0 ;  /* 0x0001280001007387 */ /* 0x0003e20000100800 */
[----:B------:R-:W-:-:S04]  /*4b20*/  IMAD.HI.U32 R6, R9, R12, RZ ;  /* 0x0000000c09067227 */ /* 0x000fc800078e00ff */
[--C-:B------:R-:W-:Y:S01]  /*4b30*/  @!P1 IMAD.IADD R17, R17, 0x1, -R2.reuse ;  /* 0x0000000111119824 */ /* 0x100fe200078e0a02 */
[----:B------:R-:W-:Y:S01]  /*4b40*/  ISETP.GT.U32.AND P1, PT, R2, R16, PT ;  /* 0x000000100200720c */ /* 0x000fe20003f24070 */
[----:B------:R-:W-:Y:S02]  /*4b50*/  @!P6 IMAD.IADD R3, R3, 0x1, -R2 ;  /* 0x000000010303e824 */ /* 0x000fe400078e0a02 */
[----:B------:R-:W-:-:S03]  /*4b60*/  IMAD.HI.U32 R19, R9, R14, RZ ;  /* 0x0000000e09137227 */ /* 0x000fc600078e00ff */
[C---:B------:R-:W-:Y:S01]  /*4b70*/  ISETP.GT.U32.AND P6, PT, R2.reuse, R3, PT ;  /* 0x000000030200720c */ /* 0x040fe20003fc4070 */
[----:B-1----:R-:W-:Y:S02]  /*4b80*/  IMAD.MOV.U32 R0, RZ, RZ, R17 ;  /* 0x000000ffff007224 */ /* 0x002fe400078e0011 */
[----:B------:R-:W-:Y:S02]  /*4b90*/  IMAD.MOV R19, RZ, RZ, -R19 ;  /* 0x000000ffff137224 */ /* 0x000fe400078e0a13 */
[----:B------:R-:W-:Y:S01]  /*4ba0*/  @!P5 IMAD.MOV R0, RZ, RZ, -R0 ;  /* 0x000000ffff00d224 */ /* 0x000fe200078e0a00 */
[----:B------:R-:W-:Y:S01]  /*4bb0*/  ISETP.GT.U32.AND P5, PT, R2, R18, PT ;  /* 0x000000120200720c */ /* 0x000fe20003fa4070 */
[----:B------:R-:W-:Y:S02]  /*4bc0*/  @!P1 IMAD.IADD R16, R16, 0x1, -R2 ;  /* 0x0000000110109824 */ /* 0x000fe400078e0a02 */
[C---:B------:R-:W-:Y:S01]  /*4bd0*/  IMAD R14, R2.reuse, R19, R14 ;  /* 0x00000013020e7224 */ /* 0x040fe200078e020e */
[----:B------:R1:W-:Y:S01]  /*4be0*/  STL [R1+0x108], R0 ;  /* 0x0001080001007387 */ /* 0x0003e20000100800 */
[----:B------:R-:W-:Y:S01]  /*4bf0*/  IMAD.MOV R6, RZ, RZ, -R6 ;  /* 0x000000ffff067224 */ /* 0x000fe200078e0a06 */
[C---:B------:R-:W-:Y:S01]  /*4c00*/  ISETP.GT.U32.AND P1, PT, R2.reuse, R16, PT ;  /* 0x000000100200720c */ /* 0x040fe20003f24070 */
[----:B------:R-:W-:Y:S01]  /*4c10*/  @!P6 IMAD.IADD R3, R3, 0x1, -R2 ;  /* 0x000000010303e824 */ /* 0x000fe200078e0a02 */
[----:B------:R-:W-:Y:S01]  /*4c20*/  ISETP.GT.U32.AND P6, PT, R2, R14, PT ;  /* 0x0000000e0200720c */ /* 0x000fe20003fc4070 */
[----:B------:R-:W-:-:S04]  /*4c30*/  IMAD.HI.U32 R4, R9, R11, RZ ;  /* 0x0000000b09047227 */ /* 0x000fc800078e00ff */
[----:B------:R-:W-:Y:S02]  /*4c40*/  IMAD R12, R2, R6, R12 ;  /* 0x00000006020c7224 */ /* 0x000fe400078e020c */
[----:B------:R-:W-:Y:S02]  /*4c50*/  IMAD.MOV R17, RZ, RZ, -R4 ;  /* 0x000000ffff117224 */ /* 0x000fe400078e0a04 */
[--C-:B------:R-:W-:Y:S02]  /*4c60*/  @!P5 IMAD.IADD R18, R18, 0x1, -R2.reuse ;  /* 0x000000011212d824 */ /* 0x100fe400078e0a02 */
[--C-:B------:R-:W-:Y:S01]  /*4c70*/  @!P1 IMAD.IADD R16, R16, 0x1, -R2.reuse ;  /* 0x0000000110109824 */ /* 0x100fe200078e0a02 */
[C---:B------:R-:W-:Y:S01]  /*4c80*/  ISETP.GT.U32.AND P1, PT, R2.reuse, R12, PT ;  /* 0x0000000c0200720c */ /* 0x040fe20003f24070 */
[----:B------:R-:W-:Y:S02]  /*4c90*/  IMAD R11, R2, R17, R11 ;  /* 0x00000011020b7224 */ /* 0x000fe400078e020b */
[----:B------:R-:W-:Y:S01]  /*4ca0*/  @!P6 IMAD.IADD R14, R14, 0x1, -R2 ;  /* 0x000000010e0ee824 */ /* 0x000fe200078e0a02 */
[C---:B------:R-:W-:Y:S01]  /*4cb0*/  ISETP.GT.U32.AND P6, PT, R2.reuse, R18, PT ;  /* 0x000000120200720c */ /* 0x040fe20003fc4070 */
[----:B------:R-:W-:Y:S01]  /*4cc0*/  IMAD.HI.U32 R6, R9, R10, RZ ;  /* 0x0000000a09067227 */ /* 0x000fe200078e00ff */
[----:B------:R-:W-:-:S03]  /*4cd0*/  ISETP.GT.U32.AND P5, PT, R2, R11, PT ;  /* 0x0000000b0200720c */ /* 0x000fc60003fa4070 */
[----:B------:R-:W-:Y:S02]  /*4ce0*/  IMAD.MOV R6, RZ, RZ, -R6 ;  /* 0x000000ffff067224 */ /* 0x000fe400078e0a06 */
[----:B-1----:R-:W-:Y:S02]  /*4cf0*/  IMAD.MOV.U32 R0, RZ, RZ, R3 ;  /* 0x000000ffff007224 */ /* 0x002fe400078e0003 */
[----:B------:R-:W-:Y:S02]  /*4d00*/  VIADD R15, R8, 0xac ;  /* 0x000000ac080f7836 */ /* 0x000fe40000000000 */
[----:B------:R-:W-:Y:S01]  /*4d10*/  IMAD R10, R2, R6, R10 ;  /* 0x00000006020a7224 */ /* 0x000fe200078e020a */
[----:B------:R-:W-:Y:S01]  /*4d20*/  @!P4 IADD3 R0, -R0, RZ, RZ ;  /* 0x000000ff0000c210 */ /* 0x000fe20007ffe1ff */
[--C-:B------:R-:W-:Y:S01]  /*4d30*/  @!P1 IMAD.IADD R12, R12, 0x1, -R2.reuse ;  /* 0x000000010c0c9824 */ /* 0x100fe200078e0a02 */
[----:B------:R-:W-:Y:S01]  /*4d40*/  ISETP.GT.U32.AND P1, PT, R2, R14, PT ;  /* 0x0000000e0200720c */ /* 0x000fe20003f24070 */
[--C-:B------:R-:W-:Y:S01]  /*4d50*/  @!P6 IMAD.IADD R18, R18, 0x1, -R2.reuse ;  /* 0x000000011212e824 */ /* 0x100fe200078e0a02 */
[----:B------:R-:W-:Y:S01]  /*4d60*/  IABS R7, R15 ;  /* 0x0000000f00077213 */ /* 0x000fe20000000000 */
[----:B------:R-:W-:Y:S01]  /*4d70*/  @!P5 IMAD.IADD R11, R11, 0x1, -R2 ;  /* 0x000000010b0bd824 */ /* 0x000fe200078e0a02 */
[C---:B------:R-:W-:Y:S01]  /*4d80*/  ISETP.GT.U32.AND P4, PT, R2.reuse, R12, PT ;  /* 0x0000000c0200720c */ /* 0x040fe20003f84070 */
[----:B------:R1:W-:Y:S01]  /*4d90*/  STL [R1+0xec], R0 ;  /* 0x0000ec0001007387 */ /* 0x0003e20000100800 */
[C---:B------:R-:W-:Y:S01]  /*4da0*/  ISETP.GT.U32.AND P6, PT, R2.reuse, R10, PT ;  /* 0x0000000a0200720c */ /* 0x040fe20003fc4070 */
[----:B------:R-:W-:Y:S01]  /*4db0*/  IMAD.HI.U32 R4, R9, R7, RZ ;  /* 0x0000000709047227 */ /* 0x000fe200078e00ff */
[----:B------:R-:W-:-:S03]  /*4dc0*/  ISETP.GT.U32.AND P5, PT, R2, R11, PT ;  /* 0x0000000b0200720c */ /* 0x000fc60003fa4070 */
[C---:B------:R-:W-:Y:S02]  /*4dd0*/  VIADD R17, R8.reuse, 0xa0 ;  /* 0x000000a008117836 */ /* 0x040fe40000000000 */
[----:B------:R-:W-:Y:S02]  /*4de0*/  VIADD R19, R8, 0xa8 ;  /* 0x000000a808137836 */ /* 0x000fe40000000000 */
[----:B-1----:R-:W-:Y:S01]  /*4df0*/  IMAD.MOV.U32 R0, RZ, RZ, R16 ;  /* 0x000000ffff007224 */ /* 0x002fe200078e0010 */
[----:B------:R-:W-:Y:S01]  /*4e00*/  IABS R3, R17 ;  /* 0x0000001100037213 */ /* 0x000fe20000000000 */
[----:B------:R-:W-:Y:S01]  /*4e10*/  IMAD.MOV R4, RZ, RZ, -R4 ;  /* 0x000000ffff047224 */ /* 0x000fe200078e0a04 */
[----:B------:R-:W-:Y:S01]  /*4e20*/  IABS R6, R19 ;  /* 0x0000001300067213 */ /* 0x000fe20000000000 */
[----:B------:R-:W-:Y:S02]  /*4e30*/  @!P0 IMAD.MOV R0, RZ, RZ, -R0 ;  /* 0x000000ffff008224 */ /* 0x000fe400078e0a00 */
[----:B------:R-:W-:-:S02]  /*4e40*/  @!P1 IMAD.IADD R14, R14, 0x1, -R2 ;  /* 0x000000010e0e9824 */ /* 0x000fc400078e0a02 */
[----:B------:R-:W-:Y:S01]  /*4e50*/  IMAD.MOV.U32 R5, RZ, RZ, R18 ;  /* 0x000000ffff057224 */ /* 0x000fe200078e0012 */
[----:B------:R1:W-:Y:S01]  /*4e60*/  STL [R1+0xe4], R0 ;  /* 0x0000e40001007387 */ /* 0x0003e20000100800 */
[----:B------:R-:W-:Y:S02]  /*4e70*/  IMAD R7, R2, R4, R7 ;  /* 0x0000000402077224 */ /* 0x000fe400078e0207 */
[--C-:B------:R-:W-:Y:S01]  /*4e80*/  @!P4 IMAD.IADD R12, R12, 0x1, -R2.reuse ;  /* 0x000000010c0cc824 */ /* 0x100fe200078e0a02 */
[----:B------:R-:W-:Y:S01]  /*4e90*/  ISETP.GE.AND P4, PT, R23, RZ, PT ;  /* 0x000000ff1700720c */ /* 0x000fe20003f86270 */
[----:B------:R-:W-:Y:S01]  /*4ea0*/  @!P6 IMAD.IADD R10, R10, 0x1, -R2 ;  /* 0x000000010a0ae824 */ /* 0x000fe200078e0a02 */
[----:B------:R-:W-:Y:S01]  /*4eb0*/  ISETP.GE.AND P6, PT, R21, RZ, PT ;  /* 0x000000ff1500720c */ /* 0x000fe20003fc6270 */
[----:B------:R-:W-:Y:S01]  /*4ec0*/  IMAD.HI.U32 R23, R9, R3, RZ ;  /* 0x0000000309177227 */ /* 0x000fe200078e00ff */
[C---:B------:R-:W-:Y:S02]  /*4ed0*/  ISETP.GT.U32.AND P1, PT, R2.reuse, R7, PT ;  /* 0x000000070200720c */ /* 0x040fe40003f24070 */
[----:B------:R-:W-:Y:S01]  /*4ee0*/  ISETP.GT.U32.AND P0, PT, R2, R10, PT ;  /* 0x0000000a0200720c */ /* 0x000fe20003f04070 */
[----:B-1----:R-:W-:-:S02]  /*4ef0*/  IMAD.MOV.U32 R0, RZ, RZ, R14 ;  /* 0x000000ffff007224 */ /* 0x002fc400078e000e */
[----:B------:R-:W-:Y:S02]  /*4f00*/  @!P3 IMAD.MOV R5, RZ, RZ, -R5 ;  /* 0x000000ffff05b224 */ /* 0x000fe400078e0a05 */
[----:B------:R-:W-:Y:S02]  /*4f10*/  @!P2 IMAD.MOV R0, RZ, RZ, -R0 ;  /* 0x000000ffff00a224 */ /* 0x000fe400078e0a00 */
[----:B------:R-:W-:Y:S01]  /*4f20*/  IMAD.HI.U32 R24, R9, R6, RZ ;  /* 0x0000000609187227 */ /* 0x000fe200078e00ff */
[----:B------:R-:W-:Y:S03]  /*4f30*/  STL [R1+0xd0], R5 ;  /* 0x0000d00501007387 */ /* 0x000fe60000100800 */
[----:B------:R-:W-:Y:S01]  /*4f40*/  @!P5 IMAD.IADD R11, R11, 0x1, -R2 ;  /* 0x000000010b0bd824 */ /* 0x000fe200078e0a02 */
[----:B------:R1:W-:Y:S01]  /*4f50*/  STL [R1+0xc4], R0 ;  /* 0x0000c40001007387 */ /* 0x0003e20000100800 */
[----:B------:R-:W-:-:S02]  /*4f60*/  IMAD.MOV R23, RZ, RZ, -R23 ;  /* 0x000000ffff177224 */ /* 0x000fc400078e0a17 */
[----:B------:R-:W-:Y:S02]  /*4f70*/  IMAD.MOV R24, RZ, RZ, -R24 ;  /* 0x000000ffff187224 */ /* 0x000fe400078e0a18 */
[----:B------:R-:W-:Y:S02]  /*4f80*/  IMAD R3, R2, R23, R3 ;  /* 0x0000001702037224 */ /* 0x000fe400078e0203 */
[----:B------:R-:W-:Y:S02]  /*4f90*/  VIADD R20, R8, 0xa4 ;  /* 0x000000a408147836 */ /* 0x000fe40000000000 */
[C---:B------:R-:W-:Y:S02]  /*4fa0*/  IMAD R6, R2.reuse, R24, R6 ;  /* 0x0000001802067224 */ /* 0x040fe400078e0206 */
[----:B-1----:R-:W-:Y:S01]  /*4fb0*/  IMAD.MOV.U32 R0, RZ, RZ, R11 ;  /* 0x000000ffff007224 */ /* 0x002fe200078e000b */
[----:B------:R-:W-:Y:S01]  /*4fc0*/  IABS R4, R20 ;  /* 0x0000001400047213 */ /* 0x000fe20000000000 */
[----:B------:R-:W-:Y:S01]  /*4fd0*/  IMAD.MOV.U32 R5, RZ, RZ, R12 ;  /* 0x000000ffff057224 */ /* 0x000fe200078e000c */
[C---:B------:R-:W-:Y:S01]  /*4fe0*/  ISETP.GT.U32.AND P5, PT, R2.reuse, R6, PT ;  /* 0x000000060200720c */ /* 0x040fe20003fa4070 */
[----:B------:R-:W-:Y:S01]  /*4ff0*/  @!P6 IMAD.MOV R0, RZ, RZ, -R0 ;  /* 0x000000ffff00e224 */ /* 0x000fe200078e0a00 */
[----:B------:R-:W-:Y:S01]  /*5000*/  ISETP.GT.U32.AND P6, PT, R2, R3, PT ;  /* 0x000000030200720c */ /* 0x000fe20003fc4070 */
[----:B------:R-:W-:Y:S01]  /*5010*/  @!P1 IMAD.IADD R7, R7, 0x1, -R2 ;  /* 0x0000000107079824 */ /* 0x000fe200078e0a02 */
[----:B------:R-:W-:Y:S01]  /*5020*/  ISETP.GE.AND P1, PT, R22, RZ, PT ;  /* 0x000000ff1600720c */ /* 0x000fe20003f26270 */
[----:B------:R-:W-:Y:S01]  /*5030*/  @!P4 IMAD.MOV R5, RZ, RZ, -R5 ;  /* 0x000000ffff05c224 */ /* 0x000fe200078e0a05 */
[----:B------:R-:W-:Y:S01]  /*5040*/  ISETP.GE.AND P4, PT, R15, RZ, PT ;  /* 0x000000ff0f00720c */ /* 0x000fe20003f86270 */
[----:B------:R-:W-:Y:S01]  /*5050*/  IMAD.HI.U32 R24, R9, R4, RZ ;  /* 0x0000000409187227 */ /* 0x000fe200078e00ff */
[----:B------:R-:W-:-:S02]  /*5060*/  ISETP.GT.U32.AND P3, PT, R2, R7, PT ;  /* 0x000000070200720c */ /* 0x000fc40003f64070 */
[----:B------:R-:W-:Y:S01]  /*5070*/  STL [R1+0xc0], R5 ;  /* 0x0000c00501007387 */ /* 0x000fe20000100800 */
[----:B------:R-:W-:Y:S02]  /*5080*/  VIADD R21, R8, 0x9c ;  /* 0x0000009c08157836 */ /* 0x000fe40000000000 */
[----:B------:R-:W-:Y:S01]  /*5090*/  @!P0 IMAD.IADD R10, R10, 0x1, -R2 ;  /* 0x000000010a0a8824 */ /* 0x000fe200078e0a02 */
[----:B------:R1:W-:Y:S01]  /*50a0*/  STL [R1+0xbc], R0 ;  /* 0x0000bc0001007387 */ /* 0x0003e20000100800 */
[----:B------:R-:W-:Y:S01]  /*50b0*/  IMAD.MOV R24, RZ, RZ, -R24 ;  /* 0x000000ffff187224 */ /* 0x000fe200078e0a18 */
[----:B------:R-:W-:Y:S01]  /*50c0*/  IABS R22, R21 ;  /* 0x0000001500167213 */ /* 0x000fe20000000000 */
[----:B------:R-:W-:Y:S01]  /*50d0*/  @!P6 IMAD.IADD R3, R3, 0x1, -R2 ;  /* 0x000000010303e824 */ /* 0x000fe200078e0a02 */
[----:B------:R-:W-:Y:S01]  /*50e0*/  ISETP.GE.AND P0, PT, R19, RZ, PT ;  /* 0x000000ff1300720c */ /* 0x000fe20003f06270 */
[----:B------:R-:W-:Y:S02]  /*50f0*/  IMAD R4, R2, R24, R4 ;  /* 0x0000001802047224 */ /* 0x000fe400078e0204 */
[----:B------:R-:W-:-:S02]  /*5100*/  @!P5 IMAD.IADD R6, R6, 0x1, -R2 ;  /* 0x000000010606d824 */ /* 0x000fc400078e0a02 */
[----:B------:R-:W-:Y:S01]  /*5110*/  IMAD.HI.U32 R11, R9, R22, RZ ;  /* 0x00000016090b7227 */ /* 0x000fe200078e00ff */
[C---:B------:R-:W-:Y:S02]  /*5120*/  ISETP.GT.U32.AND P5, PT, R2.reuse, R4, PT ;  /* 0x000000040200720c */ /* 0x040fe40003fa4070 */
[C---:B------:R-:W-:Y:S01]  /*5130*/  ISETP.GT.U32.AND P2, PT, R2.reuse, R6, PT ;  /* 0x000000060200720c */ /* 0x040fe20003f44070 */
[----:B-1----:R-:W-:Y:S02]  /*5140*/  IMAD.MOV.U32 R0, RZ, RZ, R10 ;  /* 0x000000ffff007224 */ /* 0x002fe400078e000a */
[----:B------:R-:W-:Y:S02]  /*5150*/  IMAD.MOV R11, RZ, RZ, -R11 ;  /* 0x000000ffff0b7224 */ /* 0x000fe400078e0a0b */
[----:B------:R-:W-:Y:S01]  /*5160*/  @!P1 IMAD.MOV R0, RZ, RZ, -R0 ;  /* 0x000000ffff009224 */ /* 0x000fe200078e0a00 */
[C---:B------:R-:W-:Y:S01]  /*5170*/  ISETP.GT.U32.AND P1, PT, R2.reuse, R3, PT ;  /* 0x000000030200720c */ /* 0x040fe20003f24070 */
[----:B------:R-:W-:-:S02]  /*5180*/  IMAD R18, R2, R11, R22 ;  /* 0x0000000b02127224 */ /* 0x000fc400078e0216 */
[----:B------:R-:W-:Y:S01]  /*5190*/  VIADD R12, R8, 0x94 ;  /* 0x00000094080c7836 */ /* 0x000fe20000000000 */
[----:B------:R1:W-:Y:S01]  /*51a0*/  STL [R1+0x98], R0 ;  /* 0x0000980001007387 */ /* 0x0003e20000100800 */
[--C-:B------:R-:W-:Y:S01]  /*51b0*/  @!P5 IMAD.IADD R4, R4, 0x1, -R2.reuse ;  /* 0x000000010404d824 */ /* 0x100fe200078e0a02 */
[----:B------:R-:W-:Y:S01]  /*51c0*/  ISETP.GE.AND P5, PT, R21, RZ, PT ;  /* 0x000000ff1500720c */ /* 0x000fe20003fa6270 */
[--C-:B------:R-:W-:Y:S01]  /*51d0*/  @!P3 IMAD.IADD R7, R7, 0x1, -R2.reuse ;  /* 0x000000010707b824 */ /* 0x100fe200078e0a02 */
[----:B------:R-:W-:Y:S01]  /*51e0*/  @!P2 IADD3 R6, R6, -R2, RZ ;  /* 0x800000020606a210 */ /* 0x000fe20007ffe0ff */
[----:B------:R-:W-:Y:S01]  /*51f0*/  VIADD R11, R8, 0x98 ;  /* 0x00000098080b7836 */ /* 0x000fe20000000000 */
[----:B------:R-:W-:Y:S01]  /*5200*/  ISETP.GE.AND P3, PT, R20, RZ, PT ;  /* 0x000000ff1400720c */ /* 0x000fe20003f66270 */
[----:B------:R-:W-:Y:S01]  /*5210*/  IMAD.MOV.U32 R5, RZ, RZ, R7 ;  /* 0x000000ffff057224 */ /* 0x000fe200078e0007 */
[----:B------:R-:W-:Y:S01]  /*5220*/  IABS R20, R12 ;  /* 0x0000000c00147213 */ /* 0x000fe20000000000 */
[----:B------:R-:W-:Y:S01]  /*5230*/  @!P1 IMAD.IADD R3, R3, 0x1, -R2 ;  /* 0x0000000103039824 */ /* 0x000fe200078e0a02 */
[C---:B------:R-:W-:Y:S01]  /*5240*/  ISETP.GT.U32.AND P1, PT, R2.reuse, R18, PT ;  /* 0x000000120200720c */ /* 0x040fe20003f24070 */
[----:B-1----:R-:W-:Y:S01]  /*5250*/  IMAD.MOV.U32 R0, RZ, RZ, R6 ;  /* 0x000000ffff007224 */ /* 0x002fe200078e0006 */
[----:B------:R-:W-:Y:S01]  /*5260*/  ISETP.GT.U32.AND P6, PT, R2, R4, PT ;  /* 0x000000040200720c */ /* 0x000fe20003fc4070 */
[----:B------:R-:W-:Y:S01]  /*5270*/  IMAD.HI.U32 R6, R9, R20, RZ ;  /* 0x0000001409067227 */ /* 0x000fe200078e00ff */
[----:B------:R-:W-:-:S02]  /*5280*/  ISETP.GE.AND P2, PT, R17, RZ, PT ;  /* 0x000000ff1100720c */ /* 0x000fc40003f46270 */
[----:B------:R-:W-:Y:S01]  /*5290*/  IABS R19, R11 ;  /* 0x0000000b00137213 */ /* 0x000fe20000000000 */
[----:B------:R-:W-:Y:S01]  /*52a0*/  @!P4 IMAD.MOV R5, RZ, RZ, -R5 ;  /* 0x000000ffff05c224 */ /* 0x000fe200078e0a05 */
[----:B------:R-:W-:Y:S01]  /*52b0*/  ISETP.GE.AND P4, PT, R11, RZ, PT ;  /* 0x000000ff0b00720c */ /* 0x000fe20003f86270 */
[----:B------:R-:W-:Y:S02]  /*52c0*/  VIADD R10, R8, 0x90 ;  /* 0x00000090080a7836 */ /* 0x000fe40000000000 */
[----:B------:R-:W-:Y:S01]  /*52d0*/  @!P0 IMAD.MOV R0, RZ, RZ, -R0 ;  /* 0x000000ffff008224 */ /* 0x000fe200078e0a00 */
[----:B------:R-:W-:Y:S01]  /*52e0*/  STL [R1+0x78], R5 ;  /* 0x0000780501007387 */ /* 0x000fe20000100800 */
[----:B------:R-:W-:Y:S01]  /*52f0*/  IMAD.MOV R6, RZ, RZ, -R6 ;  /* 0x000000ffff067224 */ /* 0x000fe200078e0a06 */
[----:B------:R-:W-:Y:S01]  /*5300*/  IABS R17, R10 ;  /* 0x0000000a00117213 */ /* 0x000fe20000000000 */
[----:B------:R-:W-:Y:S01]  /*5310*/  @!P1 IMAD.IADD R18, R18, 0x1, -R2 ;  /* 0x0000000112129824 */ /* 0x000fe200078e0a02 */
[----:B------:R1:W-:Y:S01]  /*5320*/  STL [R1+0x64], R0 ;  /* 0x0000640001007387 */ /* 0x0003e20000100800 */
[----:B------:R-:W-:Y:S01]  /*5330*/  VIADD R7, R8, 0x8c ;  /* 0x0000008c08077836 */ /* 0x000fe20000000000 */
[----:B------:R-:W-:Y:S01]  /*5340*/  ISETP.GE.AND P0, PT, R12, RZ, PT ;  /* 0x000000ff0c00720c */ /* 0x000fe20003f06270 */
[----:B------:R-:W-:Y:S01]  /*5350*/  IMAD.HI.U32 R11, R9, R19, RZ ;  /* 0x00000013090b7227 */ /* 0x000fe200078e00ff */
[----:B------:R-:W-:-:S02]  /*5360*/  ISETP.GT.U32.AND P1, PT, R2, R18, PT ;  /* 0x000000120200720c */ /* 0x000fc40003f24070 */
[----:B------:R-:W-:Y:S01]  /*5370*/  IABS R14, R7 ;  /* 0x00000007000e7213 */ /* 0x000fe20000000000 */
[----:B------:R-:W-:Y:S02]  /*5380*/  IMAD R20, R2, R6, R20 ;  /* 0x0000000602147224 */ /* 0x000fe400078e0214 */
[----:B------:R-:W-:Y:S01]  /*5390*/  @!P6 IMAD.IADD R4, R4, 0x1, -R2 ;  /* 0x000000010404e824 */ /* 0x000fe200078e0a02 */
[----:B------:R-:W-:Y:S01]  /*53a0*/  ISETP.GE.AND P6, PT, R10, RZ, PT ;  /* 0x000000ff0a00720c */ /* 0x000fe20003fc6270 */
[----:B-1----:R-:W-:Y:S02]  /*53b0*/  IMAD.MOV.U32 R0, RZ, RZ, R3 ;  /* 0x000000ffff007224 */ /* 0x002fe400078e0003 */
[----:B------:R-:W-:Y:S02]  /*53c0*/  VIADD R12, R8, 0x88 ;  /* 0x00000088080c7836 */ /* 0x000fe40000000000 */
[----:B------:R-:W-:Y:S02]  /*53d0*/  IMAD.MOV R11, RZ, RZ, -R11 ;  /* 0x000000ffff0b7224 */ /* 0x000fe400078e0a0b */
[----:B------:R-:W-:Y:S01]  /*53e0*/  IMAD.HI.U32 R10, R9, R17, RZ ;  /* 0x00000011090a7227 */ /* 0x000fe200078e00ff */
[----:B------:R-:W-:-:S03]  /*53f0*/  IABS R16, R12 ;  /* 0x0000000c00107213 */ /* 0x000fc60000000000 */
[----:B------:R-:W-:Y:S01]  /*5400*/  @!P2 IMAD.MOV R0, RZ, RZ, -R0 ;  /* 0x000000ffff00a224 */ /* 0x000fe200078e0a00 */
[C---:B------:R-:W-:Y:S01]  /*5410*/  ISETP.GT.U32.AND P2, PT, R2.reuse, R20, PT ;  /* 0x000000140200720c */ /* 0x040fe20003f44070 */
[----:B------:R-:W-:Y:S02]  /*5420*/  IMAD.MOV.U32 R5, RZ, RZ, R4 ;  /* 0x000000ffff057224 */ /* 0x000fe400078e0004 */
[----:B------:R-:W-:Y:S02]  /*5430*/  IMAD R19, R2, R11, R19 ;  /* 0x0000000b02137224 */ /* 0x000fe400078e0213 */
[----:B------:R-:W-:Y:S02]  /*5440*/  IMAD.MOV R10, RZ, RZ, -R10 ;  /* 0x000000ffff0a7224 */ /* 0x000fe400078e0a0a */
[----:B------:R-:W-:-:S04]  /*5450*/  IMAD.HI.U32 R6, R9, R14, RZ ;  /* 0x0000000e09067227 */ /* 0x000fc800078e00ff */
[----:B------:R-:W-:Y:S01]  /*5460*/  @!P3 IMAD.MOV R5, RZ, RZ, -R5 ;  /* 0x000000ffff05b224 */ /* 0x000fe200078e0a05 */
[C---:B------:R-:W-:Y:S01]  /*5470*/  ISETP.GT.U32.AND P3, PT, R2.reuse, R19, PT ;  /* 0x000000130200720c */ /* 0x040fe20003f64070 */
[----:B------:R-:W-:Y:S02]  /*5480*/  IMAD R17, R2, R10, R17 ;  /* 0x0000000a02117224 */ /* 0x000fe400078e0211 */
[----:B------:R-:W-:Y:S01]  /*5490*/  IMAD.HI.U32 R10, R9, R16, RZ ;  /* 0x00000010090a7227 */ /* 0x000fe200078e00ff */
[----:B------:R-:W-:Y:S03]  /*54a0*/  STL [R1+0x50], R5 ;  /* 0x0000500501007387 */ /* 0x000fe60000100800 */
[----:B------:R-:W-:Y:S01]  /*54b0*/  IMAD.MOV R4, RZ, RZ, -R6 ;  /* 0x000000ffff047224 */ /* 0x000fe200078e0a06 */
[----:B------:R1:W-:Y:S01]  /*54c0*/  STL [R1+0xb4], R0 ;  /* 0x0000b40001007387 */ /* 0x0003e20000100800 */
[----:B------:R-:W-:Y:S01]  /*54d0*/  VIADD R6, R8, 0x84 ;  /* 0x0000008408067836 */ /* 0x000fe20000000000 */
[----:B------:R-:W-:Y:S01]  /*54e0*/  IADD3 R3, -R10, RZ, RZ ;  /* 0x000000ff0a037210 */ /* 0x000fe20007ffe1ff */
[--C-:B------:R-:W-:Y:S01]  /*54f0*/  @!P1 IMAD.IADD R18, R18, 0x1, -R2.reuse ;  /* 0x0000000112129824 */ /* 0x100fe200078e0a02 */
[----:B------:R-:W-:Y:S01]  /*5500*/  ISETP.GT.U32.AND P1, PT, R2, R17, PT ;  /* 0x000000110200720c */ /* 0x000fe20003f24070 */
[----:B------:R-:W-:Y:S01]  /*5510*/  @!P2 IMAD.IADD R20, R20, 0x1, -R2 ;  /* 0x000000011414a824 */ /* 0x000fe200078e0a02 */
[----:B------:R-:W-:Y:S01]  /*5520*/  IABS R10, R6 ;  /* 0x00000006000a7213 */ /* 0x000fe20000000000 */
[----:B------:R-:W-:-:S02]  /*5530*/  IMAD R14, R2, R4, R14 ;  /* 0x00000004020e7224 */ /* 0x000fc400078e020e */
[----:B------:R-:W-:Y:S02]  /*5540*/  IMAD R16, R2, R3, R16 ;  /* 0x0000000302107224 */ /* 0x000fe400078e0210 */
[----:B-1----:R-:W-:Y:S02]  /*5550*/  IMAD.MOV.U32 R0, RZ, RZ, R18 ;  /* 0x000000ffff007224 */ /* 0x002fe400078e0012 */
[----:B------:R-:W-:-:S04]  /*5560*/  IMAD.HI.U32 R3, R9, R10, RZ ;  /* 0x0000000a09037227 */ /* 0x000fc800078e00ff */
[----:B------:R-:W-:Y:S01]  /*5570*/  @!P5 IMAD.MOV R0, RZ, RZ, -R0 ;  /* 0x000000ffff00d224 */ /* 0x000fe200078e0a00 */
[C---:B------:R-:W-:Y:S01]  /*5580*/  ISETP.GT.U32.AND P5, PT, R2.reuse, R20, PT ;  /* 0x000000140200720c */ /* 0x040fe20003fa4070 */
[--C-:B------:R-:W-:Y:S01]  /*5590*/  @!P3 IMAD.IADD R19, R19, 0x1, -R2.reuse ;  /* 0x000000011313b824 */ /* 0x100fe200078e0a02 */
[C---:B------:R-:W-:Y:S01]  /*55a0*/  ISETP.GT.U32.AND P3, PT, R2.reuse, R14, PT ;  /* 0x0000000e0200720c */ /* 0x040fe20003f64070 */
[----:B------:R-:W-:Y:S01]  /*55b0*/  IMAD.MOV R3, RZ, RZ, -R3 ;  /* 0x000000ffff037224 */ /* 0x000fe200078e0a03 */
[----:B------:R1:W-:Y:S01]  /*55c0*/  STL [R1+0xa4], R0 ;  /* 0x0000a40001007387 */ /* 0x0003e20000100800 */
[----:B------:R-:W-:Y:S01]  /*55d0*/  @!P1 IMAD.IADD R17, R17, 0x1, -R2 ;  /* 0x0000000111119824 */ /* 0x000fe200078e0a02 */
[----:B------:R-:W-:Y:S01]  /*55e0*/  ISETP.GT.U32.AND P2, PT, R2, R19, PT ;  /* 0x000000130200720c */ /* 0x000fe20003f44070 */
[----:B------:R-:W-:Y:S02]  /*55f0*/  VIADD R4, R8, 0x80 ;  /* 0x0000008008047836 */ /* 0x000fe40000000000 */
[C---:B------:R-:W-:Y:S01]  /*5600*/  IMAD R10, R2.reuse, R3, R10 ;  /* 0x00000003020a7224 */ /* 0x040fe200078e020a */
[----:B------:R-:W-:Y:S01]  /*5610*/  ISETP.GT.U32.AND P1, PT, R2, R17, PT ;  /* 0x000000110200720c */ /* 0x000fe20003f24070 */
[----:B------:R-:W-:Y:S01]  /*5620*/  VIADD R3, R8, 0x78 ;  /* 0x0000007808037836 */ /* 0x000fe20000000000 */
[----:B------:R-:W-:Y:S01]  /*5630*/  IABS R11, R4 ;  /* 0x00000004000b7213 */ /* 0x000fe20000000000 */
[--C-:B------:R-:W-:Y:S01]  /*5640*/  @!P5 IMAD.IADD R20, R20, 0x1, -R2.reuse ;  /* 0x000000011414d824 */ /* 0x100fe200078e0a02 */
[----:B------:R-:W-:Y:S01]  /*5650*/  ISETP.GT.U32.AND P5, PT, R2, R10, PT ;  /* 0x0000000a0200720c */ /* 0x000fe20003fa4070 */
[----:B------:R-:W-:-:S02]  /*5660*/  @!P3 IMAD.IADD R14, R14, 0x1, -R2 ;  /* 0x000000010e0eb824 */ /* 0x000fc400078e0a02 */
[----:B------:R-:W-:-:S03]  /*5670*/  IMAD.HI.U32 R18, R9, R11, RZ ;  /* 0x0000000b09127227 */ /* 0x000fc600078e00ff */
[C---:B------:R-:W-:Y:S01]  /*5680*/  ISETP.GT.U32.AND P3, PT, R2.reuse, R14, PT ;  /* 0x0000000e0200720c */ /* 0x040fe20003f64070 */
[----:B------:R-:W-:Y:S02]  /*5690*/  IMAD.MOV R18, RZ, RZ, -R18 ;  /* 0x000000ffff127224 */ /* 0x000fe400078e0a12 */
[--C-:B------:R-:W-:Y:S01]  /*56a0*/  @!P1 IMAD.IADD R17, R17, 0x1, -R2.reuse ;  /* 0x0000000111119824 */ /* 0x100fe200078e0a02 */
[----:B------:R-:W-:Y:S01]  /*56b0*/  ISETP.GE.AND P1, PT, R7, RZ, PT ;  /* 0x000000ff0700720c */ /* 0x000fe20003f26270 */
[----:B------:R-:W-:Y:S01]  /*56c0*/  IMAD R7, R2, R18, R11 ;  /* 0x0000001202077224 */ /* 0x000fe200078e020b */
[----:B------:R-:W-:Y:S01]  /*56d0*/  IABS R18, R3 ;  /* 0x0000000300127213 */ /* 0x000fe20000000000 */
[----:B------:R-:W-:Y:S01]  /*56e0*/  @!P5 IMAD.IADD R10, R10, 0x1, -R2 ;  /* 0x000000010a0ad824 */ /* 0x000fe200078e0a02 */
[----:B------:R-:W-:Y:S01]  /*56f0*/  ISETP.GE.AND P5, PT, R6, RZ, PT ;  /* 0x000000ff0600720c */ /* 0x000fe20003fa6270 */
[----:B-1----:R-:W-:Y:S02]  /*5700*/  IMAD.MOV.U32 R0, RZ, RZ, R20 ;  /* 0x000000ffff007224 */ /* 0x002fe400078e0014 */
[----:B------:R-:W-:Y:S01]  /*5710*/  @!P2 IMAD.IADD R19, R19, 0x1, -R2 ;  /* 0x000000011313a824 */ /* 0x000fe200078e0a02 */
[C---:B------:R-:W-:Y:S01]  /*5720*/  ISETP.GT.U32.AND P2, PT, R2.reuse, R16, PT ;  /* 0x000000100200720c */ /* 0x040fe20003f44070 */
[----:B------:R-:W-:Y:S01]  /*5730*/  @!P0 IMAD.MOV R0, RZ, RZ, -R0 ;  /* 0x000000ffff008224 */ /* 0x000fe200078e0a00 */
[----:B------:R-:W-:Y:S01]  /*5740*/  ISETP.GT.U32.AND P0, PT, R2, R10, PT ;  /* 0x0000000a0200720c */ /* 0x000fe20003f04070 */
[----:B------:R-:W-:-:S02]  /*5750*/  IMAD.MOV.U32 R5, RZ, RZ, R19 ;  /* 0x000000ffff057224 */ /* 0x000fc400078e0013 */
[----:B------:R-:W-:-:S03]  /*5760*/  IMAD.HI.U32 R19, R9, R18, RZ ;  /* 0x0000001209137227 */ /* 0x000fc600078e00ff */
[----:B------:R-:W-:Y:S01]  /*5770*/  @!P4 IADD3 R5, -R5, RZ, RZ ;  /* 0x000000ff0505c210 */ /* 0x000fe20007ffe1ff */
[----:B------:R-:W-:Y:S02]  /*5780*/  VIADD R15, R8, 0x7c ;  /* 0x0000007c080f7836 */ /* 0x000fe40000000000 */
[----:B------:R-:W-:Y:S01]  /*5790*/  @!P3 IMAD.IADD R14, R14, 0x1, -R2 ;  /* 0x000000010e0eb824 */ /* 0x000fe200078e0a02 */
[----:B------:R-:W-:Y:S01]  /*57a0*/  ISETP.GT.U32.AND P3, PT, R2, R7, PT ;  /* 0x000000070200720c */ /* 0x000fe20003f64070 */
[----:B------:R-:W-:Y:S01]  /*57b0*/  IMAD.MOV R19, RZ, RZ, -R19 ;  /* 0x000000ffff137224 */ /* 0x000fe200078e0a13 */
[----:B------:R-:W-:Y:S01]  /*57c0*/  IABS R21, R15 ;  /* 0x0000000f00157213 */ /* 0x000fe20000000000 */
[----:B------:R-:W-:Y:S01]  /*57d0*/  @!P1 IMAD.MOV R14, RZ, RZ, -R14 ;  /* 0x000000ffff0e9224 */ /* 0x000fe200078e0a0e */
[----:B------:R-:W-:Y:S01]  /*57e0*/  ISETP.GE.AND P1, PT, R4, RZ, PT ;  /* 0x000000ff0400720c */ /* 0x000fe20003f26270 */
[----:B------:R-:W-:Y:S01]  /*57f0*/  IMAD R4, R2, R19, R18 ;  /* 0x0000001302047224 */ /* 0x000fe200078e0212 */
[----:B------:R-:W-:Y:S01]  /*5800*/  STL [R1+0x3c], R5 ;  /* 0x00003c0501007387 */ /* 0x000fe20000100800 */
[----:B------:R-:W-:-:S03]  /*5810*/  IMAD.HI.U32 R22, R9, R21, RZ ;  /* 0x0000001509167227 */ /* 0x000fc600078e00ff */
[----:B------:R1:W-:Y:S01]  /*5820*/  STL [R1+0x4], R0 ;  /* 0x0000040001007387 */ /* 0x0003e20000100800 */
[--C-:B------:R-:W-:Y:S01]  /*5830*/  @!P0 IMAD.IADD R10, R10, 0x1, -R2.reuse ;  /* 0x000000010a0a8824 */ /* 0x100fe200078e0a02 */
[----:B------:R-:W-:Y:S01]  /*5840*/  ISETP.GT.U32.AND P0, PT, R2, R4, PT ;  /* 0x000000040200720c */ /* 0x000fe20003f04070 */
[----:B------:R-:W-:Y:S01]  /*5850*/  @!P2 IMAD.IADD R16, R16, 0x1, -R2 ;  /* 0x000000011010a824 */ /* 0x000fe200078e0a02 */
[----:B------:R-:W-:Y:S01]  /*5860*/  ISETP.GE.AND P2, PT, R12, RZ, PT ;  /* 0x000000ff0c00720c */ /* 0x000fe20003f46270 */
[----:B------:R-:W-:Y:S02]  /*5870*/  IMAD.MOV R22, RZ, RZ, -R22 ;  /* 0x000000ffff167224 */ /* 0x000fe400078e0a16 */
[----:B------:R-:W-:Y:S01]  /*5880*/  @!P3 IMAD.IADD R7, R7, 0x1, -R2 ;  /* 0x000000010707b824 */ /* 0x000fe200078e0a02 */
[C---:B------:R-:W-:Y:S01]  /*5890*/  ISETP.GT.U32.AND P3, PT, R2.reuse, R16, PT ;  /* 0x000000100200720c */ /* 0x040fe20003f64070 */
[C---:B------:R-:W-:Y:S02]  /*58a0*/  IMAD R6, R2.reuse, R22, R21 ;  /* 0x0000001602067224 */ /* 0x040fe400078e0215 */
[----:B-1----:R-:W-:Y:S01]  /*58b0*/  IMAD.MOV.U32 R0, RZ, RZ, R17 ;  /* 0x000000ffff007224 */ /* 0x002fe200078e0011 */
[----:B------:R-:W-:Y:S01]  /*58c0*/  ISETP.GT.U32.AND P4, PT, R2, R7, PT ;  /* 0x000000070200720c */ /* 0x000fe20003f84070 */
[----:B------:R-:W-:-:S02]  /*58d0*/  VIADD R11, R8, 0x74 ;  /* 0x00000074080b7836 */ /* 0x000fc40000000000 */
[----:B------:R-:W-:Y:S01]  /*58e0*/  @!P6 IMAD.MOV R0, RZ, RZ, -R0 ;  /* 0x000000ffff00e224 */ /* 0x000fe200078e0a00 */
[----:B------:R-:W-:Y:S01]  /*58f0*/  ISETP.GT.U32.AND P6, PT, R2, R6, PT ;  /* 0x000000060200720c */ /* 0x000fe20003fc4070 */
[----:B------:R-:W-:Y:S01]  /*5900*/  IMAD.MOV.U32 R5, RZ, RZ, R10 ;  /* 0x000000ffff057224 */ /* 0x000fe200078e000a */
[----:B------:R-:W-:Y:S01]  /*5910*/  IABS R12, R11 ;  /* 0x0000000b000c7213 */ /* 0x000fe20000000000 */
[--C-:B------:R-:W-:Y:S01]  /*5920*/  @!P0 IMAD.IADD R4, R4, 0x1, -R2.reuse ;  /* 0x0000000104048824 */ /* 0x100fe200078e0a02 */
[----:B------:R1:W-:Y:S01]  /*5930*/  STL [R1], R0 ;  /* 0x0000000001007387 */ /* 0x0003e20000100800 */
[----:B------:R-:W-:Y:S02]  /*5940*/  @!P5 IMAD.MOV R5, RZ, RZ, -R5 ;  /* 0x000000ffff05d224 */ /* 0x000fe400078e0a05 */
[----:B------:R-:W-:Y:S01]  /*5950*/  IMAD.HI.U32 R17, R9, R12, RZ ;  /* 0x0000000c09117227 */ /* 0x000fe200078e00ff */
[----:B------:R-:W-:Y:S01]  /*5960*/  ISETP.GT.U32.AND P5, PT, R2, R4, PT ;  /* 0x000000040200720c */ /* 0x000fe20003fa4070 */
[----:B------:R-:W-:Y:S02]  /*5970*/  STL [R1+0x7e0], R14 ;  /* 0x0007e00e01007387 */ /* 0x000fe40000100800 */
[----:B------:R-:W-:Y:S01]  /*5980*/  @!P3 IMAD.IADD R16, R16, 0x1, -R2 ;  /* 0x000000011010b824 */ /* 0x000fe200078e0a02 */
[----:B------:R-:W-:Y:S01]  /*5990*/  ISETP.GE.AND P3, PT, R15, RZ, PT ;  /* 0x000000ff0f00720c */ /* 0x000fe20003f66270 */
[----:B------:R-:W-:-:S02]  /*59a0*/  IMAD.MOV R17, RZ, RZ, -R17 ;  /* 0x000000ffff117224 */ /* 0x000fc400078e0a11 */
[----:B-1----:R-:W-:Y:S02]  /*59b0*/  IMAD.MOV.U32 R0, RZ, RZ, R16 ;  /* 0x000000ffff007224 */ /* 0x002fe400078e0010 */
[--C-:B------:R-:W-:Y:S01]  /*59c0*/  @!P4 IMAD.IADD R7, R7, 0x1, -R2.reuse ;  /* 0x000000010707c824 */ /* 0x100fe200078e0a02 */
[----:B------:R-:W-:Y:S01]  /*59d0*/  ISETP.GE.AND P4, PT, R3, RZ, PT ;  /* 0x000000ff0300720c */ /* 0x000fe20003f86270 */
[----:B------:R-:W-:Y:S01]  /*59e0*/  @!P6 IMAD.IADD R6, R6, 0x1, -R2 ;  /* 0x000000010606e824 */ /* 0x000fe200078e0a02 */
[----:B------:R-:W-:Y:S01]  /*59f0*/  ISETP.GE.AND P6, PT, R11, RZ, PT ;  /* 0x000000ff0b00720c */ /* 0x000fe20003fc6270 */
[C---:B------:R-:W-:Y:S02]  /*5a00*/  IMAD R3, R2.reuse, R17, R12 ;  /* 0x0000001102037224 */ /* 0x040fe400078e020c */
[----:B------:R-:W-:Y:S01]  /*5a10*/  @!P2 IMAD.MOV R0, RZ, RZ, -R0 ;  /* 0x000000ffff00a224 */ /* 0x000fe200078e0a00 */
[----:B------:R-:W-:Y:S01]  /*5a20*/  ISETP.GT.U32.AND P2, PT, R2, R6, PT ;  /* 0x000000060200720c */ /* 0x000fe20003f44070 */
[----:B------:R-:W-:-:S02]  /*5a30*/  VIADD R12, R8, 0x70 ;  /* 0x00000070080c7836 */ /* 0x000fc40000000000 */
[----:B------:R-:W-:Y:S01]  /*5a40*/  @!P5 IMAD.IADD R4, R4, 0x1, -R2 ;  /* 0x000000010404d824 */ /* 0x000fe200078e0a02 */
[----:B------:R-:W-:Y:S01]  /*5a50*/  ISETP.GT.U32.AND P5, PT, R2, R3, PT ;  /* 0x000000030200720c */ /* 0x000fe20003fa4070 */
[----:B------:R1:W-:Y:S01]  /*5a60*/  STL [R1+0x68], R0 ;  /* 0x0000680001007387 */ /* 0x0003e20000100800 */
[----:B------:R-:W-:Y:S01]  /*5a70*/  IABS R15, R12 ;  /* 0x0000000c000f7213 */ /* 0x000fe20000000000 */
[----:B------:R-:W-:Y:S01]  /*5a80*/  VIADD R11, R8, 0x6c ;  /* 0x0000006c080b7836 */ /* 0x000fe20000000000 */
[----:B------:R-:W-:Y:S01]  /*5a90*/  ISETP.GE.AND P0, PT, R12, RZ, PT ;  /* 0x000000ff0c00720c */ /* 0x000fe20003f06270 */
[----:B------:R-:W-:Y:S01]  /*5aa0*/  VIADD R17, R8, 0x68 ;  /* 0x0000006808117836 */ /* 0x000fe20000000000 */
[----:B------:R-:W-:Y:S01]  /*5ab0*/  STL [R1+0x6c], R5 ;  /* 0x00006c0501007387 */ /* 0x000fe20000100800 */
[----:B------:R-:W-:Y:S01]  /*5ac0*/  IMAD.HI.U32 R20, R9, R15, RZ ;  /* 0x0000000f09147227 */ /* 0x000fe200078e00ff */
[----:B------:R-:W-:-:S03]  /*5ad0*/  IABS R16, R11 ;  /* 0x0000000b00107213 */ /* 0x000fc60000000000 */
[----:B-1----:R-:W-:Y:S01]  /*5ae0*/  IMAD.MOV.U32 R0, RZ, RZ, R7 ;  /* 0x000000ffff007224 */ /* 0x002fe200078e0007 */
[----:B------:R-:W-:Y:S01]  /*5af0*/  IADD3 R20, -R20, RZ, RZ ;  /* 0x000000ff14147210 */ /* 0x000fe20007ffe1ff */
[----:B------:R-:W-:Y:S01]  /*5b00*/  @!P2 IMAD.IADD R6, R6, 0x1, -R2 ;  /* 0x000000010606a824 */ /* 0x000fe200078e0a02 */
[----:B------:R-:W-:Y:S01]  /*5b10*/  ISETP.GE.AND P2, PT, R17, RZ, PT ;  /* 0x000000ff1100720c */ /* 0x000fe20003f46270 */
[----:B------:R-:W-:Y:S01]  /*5b20*/  @!P1 IMAD.MOV R0, RZ, RZ, -R0 ;  /* 0x000000ffff009224 */ /* 0x000fe200078e0a00 */
[----:B------:R-:W-:Y:S01]  /*5b30*/  IABS R17, R17 ;  /* 0x0000001100117213 */ /* 0x000fe20000000000 */
[----:B------:R-:W-:Y:S01]  /*5b40*/  @!P5 IMAD.IADD R3, R3, 0x1, -R2 ;  /* 0x000000010303d824 */ /* 0x000fe200078e0a02 */
[----:B------:R-:W-:Y:S01]  /*5b50*/  ISETP.GE.AND P1, PT, R11, RZ, PT ;  /* 0x000000ff0b00720c */ /* 0x000fe20003f26270 */
[----:B------:R-:W-:Y:S01]  /*5b60*/  VIADD R7, R8, 0x64 ;  /* 0x0000006408077836 */ /* 0x000fe20000000000 */
[----:B------:R1:W-:Y:S01]  /*5b70*/  STL [R1+0x94], R0 ;  /* 0x0000940001007387 */ /* 0x0003e20000100800 */
[----:B------:R-:W-:Y:S01]  /*5b80*/  IMAD.HI.U32 R12, R9, R16, RZ ;  /* 0x00000010090c7227 */ /* 0x000fe200078e00ff */
[----:B------:R-:W-:-:S02]  /*5b90*/  ISETP.GT.U32.AND P5, PT, R2, R3, PT ;  /* 0x000000030200720c */ /* 0x000fc40003fa4070 */
[----:B------:R-:W-:Y:S01]  /*5ba0*/  IABS R18, R7 ;  /* 0x0000000700127213 */ /* 0x000fe20000000000 */
[----:B------:R-:W-:Y:S02]  /*5bb0*/  IMAD R15, R2, R20, R15 ;  /* 0x00000014020f7224 */ /* 0x000fe400078e020f */
[----:B------:R-:W-:-:S04]  /*5bc0*/  IMAD.HI.U32 R10, R9, R17, RZ ;  /* 0x00000011090a7227 */ /* 0x000fc800078e00ff */
[----:B-1----:R-:W-:Y:S02]  /*5bd0*/  IMAD.MOV.U32 R0, RZ, RZ, R6 ;  /* 0x000000ffff007224 */ /* 0x002fe400078e0006 */
[----:B------:R-:W-:Y:S02]  /*5be0*/  IMAD.MOV R12, RZ, RZ, -R12 ;  /* 0x000000ffff0c7224 */ /* 0x000fe400078e0a0c */
[----:B------:R-:W-:Y:S01]  /*5bf0*/  @!P3 IMAD.MOV R0, RZ, RZ, -R0 ;  /* 0x000000ffff00b224 */ /* 0x000fe200078e0a00 */
[C---:B------:R-:W-:Y:S01]  /*5c00*/  ISETP.GT.U32.AND P3, PT, R2.reuse, R15, PT ;  /* 0x0000000f0200720c */ /* 0x040fe20003f64070 */
[----:B------:R-:W-:Y:S02]  /*5c10*/  IMAD.MOV R10, RZ, RZ, -R10 ;  /* 0x000000ffff0a7224 */ /* 0x000fe400078e0a0a */
[C---:B------:R-:W-:Y:S01]  /*5c20*/  IMAD R16, R2.reuse, R12, R16 ;  /* 0x0000000c02107224 */ /* 0x040fe200078e0210 */
[----:B------:R1:W-:Y:S01]  /*5c30*/  STL [R1+0x5c], R0 ;  /* 0x00005c0001007387 */ /* 0x0003e20000100800 */
[----:B------:R-:W-:-:S02]  /*5c40*/  IMAD R17, R2, R10, R17 ;  /* 0x0000000a02117224 */ /* 0x000fc400078e0211 */
[----:B------:R-:W-:-:S04]  /*5c50*/  IMAD.HI.U32 R10, R9, R18, RZ ;  /* 0x00000012090a7227 */ /* 0x000fc800078e00ff */
[----:B------:R-:W-:Y:S02]  /*5c60*/  IMAD.MOV R10, RZ, RZ, -R10 ;  /* 0x000000ffff0a7224 */ /* 0x000fe400078e0a0a */
[----:B------:R-:W-:Y:S01]  /*5c70*/  @!P5 IMAD.IADD R3, R3, 0x1, -R2 ;  /* 0x000000010303d824 */ /* 0x000fe200078e0a02 */
[----:B------:R-:W-:Y:S01]  /*5c80*/  ISETP.GT.U32.AND P5, PT, R2, R17, PT ;  /* 0x000000110200720c */ /* 0x000fe20003fa4070 */
[----:B-1----:R-:W-:Y:S02]  /*5c90*/  IMAD.MOV.U32 R0, RZ, RZ, R4 ;  /* 0x000000ffff007224 */ /* 0x002fe400078e0004 */
[----:B------:R-:W-:Y:S02]  /*5ca0*/  VIADD R11, R8, 0x60 ;  /* 0x00000060080b7836 */ /* 0x000fe40000000000 */
[----:B------:R-:W-:Y:S01]  /*5cb0*/  @!P4 IMAD.MOV R0, RZ, RZ, -R0 ;  /* 0x000000ffff00c224 */ /* 0x000fe200078e0a00 */
[C---:B------:R-:W-:Y:S01]  /*5cc0*/  ISETP.GT.U32.AND P4, PT, R2.reuse, R16, PT ;  /* 0x000000100200720c */ /* 0x040fe20003f84070 */
[----:B------:R-:W-:Y:S01]  /*5cd0*/  IMAD R18, R2, R10, R18 ;  /* 0x0000000a02127224 */ /* 0x000fe200078e0212 */
[----:B------:R-:W-:Y:S01]  /*5ce0*/  IABS R19, R11 ;  /* 0x0000000b00137213 */ /* 0x000fe20000000000 */
[----:B------:R-:W-:Y:S01]  /*5cf0*/  @!P3 IMAD.IADD R15, R15, 0x1, -R2 ;  /* 0x000000010f0fb824 */ /* 0x000fe200078e0a02 */
[----:B------:R1:W-:Y:S01]  /*5d00*/  STL [R1+0x60], R0 ;  /* 0x0000600001007387 */ /* 0x0003e20000100800 */
[----:B------:R-:W-:-:S02]  /*5d10*/  VIADD R12, R8, 0x5c ;  /* 0x0000005c080c7836 */ /* 0x000fc40000000000 */
[C---:B------:R-:W-:Y:S01]  /*5d20*/  IMAD.HI.U32 R6, R9.reuse, R19, RZ ;  /* 0x0000001309067227 */ /* 0x040fe200078e00ff */
[----:B------:R-:W-:Y:S02]  /*5d30*/  ISETP.GT.U32.AND P3, PT, R2, R15, PT ;  /* 0x0000000f0200720c */ /* 0x000fe40003f64070 */
[----:B------:R-:W-:Y:S01]  /*5d40*/  IABS R4, R12 ;  /* 0x0000000c00047213 */ /* 0x000fe20000000000 */
[----:B------:R-:W-:Y:S02]  /*5d50*/  IMAD.MOV R6, RZ, RZ, -R6 ;  /* 0x000000ffff067224 */ /* 0x000fe400078e0a06 */
[----:B------:R-:W-:Y:S02]  /*5d60*/  @!P4 IMAD.IADD R16, R16, 0x1, -R2 ;  /* 0x000000011010c824 */ /* 0x000fe400078e0a02 */
[----:B-1----:R-:W-:Y:S02]  /*5d70*/  IMAD.MOV.U32 R0, RZ, RZ, R3 ;  /* 0x000000ffff007224 */ /* 0x002fe400078e0003 */
[----:B------:R-:W-:Y:S01]  /*5d80*/  IMAD.HI.U32 R21, R9, R4, RZ ;  /* 0x0000000409157227 */ /* 0x000fe200078e00ff */
[----:B------:R-:W-:-:S03]  /*5d90*/  ISETP.GT.U32.AND P4, PT, R2, R16, PT ;  /* 0x000000100200720c */ /* 0x000fc60003f84070 */
[----:B------:R-:W-:Y:S01]  /*5da0*/  @!P6 IMAD.MOV R0, RZ, RZ, -R0 ;  /* 0x000000ffff00e224 */ /* 0x000fe200078e0a00 */
[----:B------:R-:W-:Y:S01]  /*5db0*/  ISETP.GT.U32.AND P6, PT, R2, R18, PT ;  /* 0x000000120200720c */ /* 0x000fe20003fc4070 */
[----:B------:R-:W-:Y:S02]  /*5dc0*/  VIADD R10, R8, 0x54 ;  /* 0x00000054080a7836 */ /* 0x000fe40000000000 */
[C---:B------:R-:W-:Y:S01]  /*5dd0*/  IMAD R19, R2.reuse, R6, R19 ;  /* 0x0000000602137224 */ /* 0x040fe200078e0213 */
[----:B------:R-:W-:Y:S01]  /*5de0*/  STL [R1+0x7c], R0 ;  /* 0x00007c0001007387 */ /* 0x000fe20000100800 */
[----:B------:R-:W-:Y:S01]  /*5df0*/  IMAD.MOV R21, RZ, RZ, -R21 ;  /* 0x000000ffff157224 */ /* 0x000fe200078e0a15 */
[----:B------:R-:W-:Y:S01]  /*5e00*/  IABS R3, R10 ;  /* 0x0000000a00037213 */ /* 0x000fe20000000000 */
[----:B------:R-:W-:Y:S01]  /*5e10*/  @!P3 IMAD.IADD R15, R15, 0x1, -R2 ;  /* 0x000000010f0fb824 */ /* 0x000fe200078e0a02 */
[----:B------:R-:W-:Y:S01]  /*5e20*/  ISETP.GT.U32.AND P3, PT, R2, R19, PT ;  /* 0x000000130200720c */ /* 0x000fe20003f64070 */
[----:B------:R-:W-:-:S02]  /*5e30*/  VIADD R6, R8, 0x58 ;  /* 0x0000005808067836 */ /* 0x000fc40000000000 */
[----:B------:R-:W-:Y:S02]  /*5e40*/  IMAD R4, R2, R21, R4 ;  /* 0x0000001502047224 */ /* 0x000fe400078e0204 */
[--C-:B------:R-:W-:Y:S01]  /*5e50*/  @!P6 IMAD.IADD R18, R18, 0x1, -R2.reuse ;  /* 0x000000011212e824 */ /* 0x100fe200078e0a02 */
[----:B------:R-:W-:Y:S01]  /*5e60*/  IABS R20, R6 ;  /* 0x0000000600147213 */ /* 0x000fe20000000000 */
[----:B------:R-:W-:Y:S01]  /*5e70*/  @!P0 IMAD.MOV R15, RZ, RZ, -R15 ;  /* 0x000000ffff0f8224 */ /* 0x000fe200078e0a0f */
[----:B------:R-:W-:Y:S01]  /*5e80*/  ISETP.GE.AND P6, PT, R7, RZ, PT ;  /* 0x000000ff0700720c */ /* 0x000fe20003fc6270 */
[--C-:B------:R-:W-:Y:S01]  /*5e90*/  @!P5 IMAD.IADD R17, R17, 0x1, -R2.reuse ;  /* 0x000000011111d824 */ /* 0x100fe200078e0a02 */
[C---:B------:R-:W-:Y:S01]  /*5ea0*/  ISETP.GT.U32.AND P0, PT, R2.reuse, R18, PT ;  /* 0x000000120200720c */ /* 0x040fe20003f04070 */
[C---:B------:R-:W-:Y:S01]  /*5eb0*/  IMAD.HI.U32 R22, R9.reuse, R3, RZ ;  /* 0x0000000309167227 */ /* 0x040fe200078e00ff */
[----:B------:R-:W-:Y:S02]  /*5ec0*/  STL [R1+0x7c8], R15 ;  /* 0x0007c80f01007387 */ /* 0x000fe40000100800 */
[----:B------:R-:W-:Y:S01]  /*5ed0*/  ISETP.GT.U32.AND P5, PT, R2, R17, PT ;  /* 0x000000110200720c */ /* 0x000fe20003fa4070 */
[----:B------:R-:W-:Y:S01]  /*5ee0*/  @!P4 IMAD.IADD R16, R16, 0x1, -R2 ;  /* 0x000000011010c824 */ /* 0x000fe200078e0a02 */
[----:B------:R-:W-:Y:S01]  /*5ef0*/  ISETP.GT.U32.AND P4, PT, R2, R4, PT ;  /* 0x000000040200720c */ /* 0x000fe20003f84070 */
[----:B------:R-:W-:Y:S01]  /*5f00*/  IMAD.HI.U32 R21, R9, R20, RZ ;  /* 0x0000001409157227 */ /* 0x000fe200078e00ff */
[----:B------:R-:W-:-:S03]  /*5f10*/  IADD3 R22, -R22, RZ, RZ ;  /* 0x000000ff16167210 */ /* 0x000fc60007ffe1ff */
[----:B------:R-:W-:Y:S02]  /*5f20*/  IMAD.MOV R21, RZ, RZ, -R21 ;  /* 0x000000ffff157224 */ /* 0x000fe400078e0a15 */
[--C-:B------:R-:W-:Y:S01]  /*5f30*/  @!P3 IMAD.IADD R19, R19, 0x1, -R2.reuse ;  /* 0x000000011313b824 */ /* 0x100fe200078e0a02 */
[----:B------:R-:W-:Y:S01]  /*5f40*/  ISETP.GE.AND P3, PT, R12, RZ, PT ;  /* 0x000000ff0c00720c */ /* 0x000fe20003f66270 */
[----:B------:R-:W-:Y:S02]  /*5f50*/  IMAD R3, R2, R22, R3 ;  /* 0x0000001602037224 */ /* 0x000fe400078e0203 */
[----:B------:R-:W-:Y:S02]  /*5f60*/  @!P0 IMAD.IADD R18, R18, 0x1, -R2 ;  /* 0x0000000112128824 */ /* 0x000fe400078e0a02 */
[----:B------:R-:W-:Y:S02]  /*5f70*/  IMAD R7, R2, R21, R20 ;  /* 0x0000001502077224 */ /* 0x000fe400078e0214 */
[----:B------:R-:W-:Y:S01]  /*5f80*/  @!P4 IMAD.IADD R4, R4, 0x1, -R2 ;  /* 0x000000010404c824 */ /* 0x000fe200078e0a02 */
[C---:B------:R-:W-:Y:S01]  /*5f90*/  ISETP.GT.U32.AND P4, PT, R2.reuse, R19, PT ;  /* 0x000000130200720c */ /* 0x040fe20003f84070 */
[----:B------:R-:W-:Y:S01]  /*5fa0*/  @!P6 IMAD.MOV R18, RZ, RZ, -R18 ;  /* 0x000000ffff12e224 */ /* 0x000fe200078e0a12 */
[C---:B------:R-:W-:Y:S01]  /*5fb0*/  ISETP.GT.U32.AND P6, PT, R2.reuse, R3, PT ;  /* 0x000000030200720c */ /* 0x040fe20003fc4070 */
[----:B------:R-:W-:Y:S01]  /*5fc0*/  @!P5 IMAD.IADD R17, R17, 0x1, -R2 ;  /* 0x000000011111d824 */ /* 0x000fe200078e0a02 */
[----:B------:R-:W-:Y:S01]  /*5fd0*/  ISETP.GT.U32.AND P0, PT, R2, R7, PT ;  /* 0x000000070200720c */ /* 0x000fe20003f04070 */
[----:B------:R-:W-:Y:S01]  /*5fe0*/  @!P1 IMAD.MOV R16, RZ, RZ, -R16 ;  /* 0x000000ffff109224 */ /* 0x000fe200078e0a10 */
[----:B------:R-:W-:Y:S01]  /*5ff0*/  ISETP.GE.AND P5, PT, R11, RZ, PT ;  /* 0x000000ff0b00720c */ /* 0x000fe20003fa6270 */
[----:B------:R-:W-:Y:S01]  /*6000*/  VIADD R12, R8, 0x50 ;  /* 0x00000050080c7836 */ /* 0x000fe20000000000 */
[----:B------:R-:W-:Y:S01]  /*6010*/  ISETP.GT.U32.AND P1, PT, R2, R4, PT ;  /* 0x000000040200720c */ /* 0x000fe20003f24070 */
[----:B------:R-:W-:Y:S01]  /*6020*/  VIADD R11, R8, 0x4c ;  /* 0x0000004c080b7836 */ /* 0x000fe20000000000 */
[----:B------:R-:W-:Y:S01]  /*6030*/  STL [R1+0x7cc], R16 ;  /* 0x0007cc1001007387 */ /* 0x000fe20000100800 */
[----:B------:R-:W-:Y:S01]  /*6040*/  @!P2 IMAD.MOV R17, RZ, RZ, -R17 ;  /* 0x000000ffff11a224 */ /* 0x000fe200078e0a11 */
[----:B------:R-:W-:Y:S01]  /*6050*/  IABS R20, R12 ;  /* 0x0000000c00147213 */ /* 0x000fe20000000000 */
[--C-:B------:R-:W-:Y:S01]  /*6060*/  @!P4 IMAD.IADD R19, R19, 0x1, -R2.reuse ;  /* 0x000000011313c824 */ /* 0x100fe200078e0a02 */
[----:B------:R-:W-:Y:S01]  /*6070*/  ISETP.GE.AND P2, PT, R6, RZ, PT ;  /* 0x000000ff0600720c */ /* 0x000fe20003f46270 */
[--C-:B------:R-:W-:Y:S01]  /*6080*/  @!P6 IMAD.IADD R3, R3, 0x1, -R2.reuse ;  /* 0x000000010303e824 */ /* 0x100fe200078e0a02 */
[----:B------:R-:W-:Y:S01]  /*6090*/  IABS R21, R11 ;  /* 0x0000000b00157213 */ /* 0x000fe20000000000 */
[----:B------:R-:W-:Y:S01]  /*60a0*/  @!P0 IMAD.IADD R7, R7, 0x1, -R2 ;  /* 0x0000000107078824 */ /* 0x000fe200078e0a02 */
[----:B------:R-:W-:Y:S01]  /*60b0*/  ISETP.GE.AND P4, PT, R10, RZ, PT ;  /* 0x000000ff0a00720c */ /* 0x000fe20003f86270 */
[----:B------:R-:W-:Y:S01]  /*60c0*/  IMAD.MOV.U32 R6, RZ, RZ, R20 ;  /* 0x000000ffff067224 */ /* 0x000fe200078e0014 */
[----:B------:R1:W-:Y:S01]  /*60d0*/  STL [R1+0x7d0], R17 ;  /* 0x0007d01101007387 */ /* 0x0003e20000100800 */
[----:B------:R-:W-:Y:S01]  /*60e0*/  @!P5 IMAD.MOV R19, RZ, RZ, -R19 ;  /* 0x000000ffff13d224 */ /* 0x000fe200078e0a13 */
[----:B------:R-:W-:Y:S01]  /*60f0*/  ISETP.GT.U32.AND P5, PT, R2, R3, PT ;  /* 0x000000030200720c */ /* 0x000fe20003fa4070 */
[----:B------:R-:W-:Y:S01]  /*6100*/  @!P1 IMAD.IADD R4, R4, 0x1, -R2 ;  /* 0x0000000104049824 */ /* 0x000fe200078e0a02 */
[----:B------:R-:W-:Y:S01]  /*6110*/  ISETP.GT.U32.AND P6, PT, R2, R7, PT ;  /* 0x000000070200720c */ /* 0x000fe20003fc4070 */
[----:B------:R-:W-:Y:S01]  /*6120*/  IMAD.HI.U32 R10, R9, R6, RZ ;  /* 0x00000006090a7227 */ /* 0x000fe200078e00ff */
[----:B------:R-:W-:Y:S01]  /*6130*/  ISETP.GE.AND P1, PT, R12, RZ, PT ;  /* 0x000000ff0c00720c */ /* 0x000fe20003f26270 */
[----:B------:R-:W-:Y:S01]  /*6140*/  STL [R1+0x7d4], R18 ;  /* 0x0007d41201007387 */ /* 0x000fe20000100800 */
[----:B------:R-:W-:Y:S01]  /*6150*/  ISETP.GE.AND P0, PT, R11, RZ, PT ;  /* 0x000000ff0b00720c */ /* 0x000fe20003f06270 */
[----:B------:R-:W-:Y:S01]  /*6160*/  IMAD.MOV.U32 R20, RZ, RZ, R21 ;  /* 0x000000ffff147224 */ /* 0x000fe200078e0015 */
[----:B-1----:R-:W-:Y:S01]  /*6170*/  IADD3 R17, R8, 0x14, RZ ;  /* 0x0000001408117810 */ /* 0x002fe20007ffe0ff */
[----:B------:R-:W-:Y:S01]  /*6180*/  IMAD.MOV.U32 R0, RZ, RZ, R4 ;  /* 0x000000ffff007224 */ /* 0x000fe200078e0004 */
[----:B------:R-:W-:Y:S01]  /*6190*/  STL [R1+0x7d8], R19 ;  /* 0x0007d81301007387 */ /* 0x000fe20000100800 */
[----:B------:R-:W-:-:S02]  /*61a0*/  IMAD.MOV R10, RZ, RZ, -R10 ;  /* 0x000000ffff0a7224 */ /* 0x000fc400078e0a0a */
[----:B------:R-:W-:Y:S01]  /*61b0*/  IMAD.HI.U32 R12, R9, R20, RZ ;  /* 0x00000014090c7227 */ /* 0x000fe200078e00ff */
[----:B------:R-:W-:-:S03]  /*61c0*/  @!P3 IADD3 R0, -R0, RZ, RZ ;  /* 0x000000ff0000b210 */ /* 0x000fc60007ffe1ff */
[C---:B------:R-:W-:Y:S02]  /*61d0*/  IMAD R6, R2.reuse, R10, R6 ;  /* 0x0000000a02067224 */ /* 0x040fe400078e0206 */
[----:B------:R-:W-:Y:S01]  /*61e0*/  IMAD.MOV R12, RZ, RZ, -R12 ;  /* 0x000000ffff0c7224 */ /* 0x000fe200078e0a0c */
[----:B------:R1:W-:Y:S01]  /*61f0*/  STL [R1+0x2c], R0 ;  /* 0x00002c0001007387 */ /* 0x0003e20000100800 */
[--C-:B------:R-:W-:Y:S02]  /*6200*/  @!P5 IMAD.IADD R3, R3, 0x1, -R2.reuse ;  /* 0x000000010303d824 */ /* 0x100fe400078e0a02 */
[----:B------:R-:W-:Y:S01]  /*6210*/  @!P6 IMAD.IADD R7, R7, 0x1, -R2 ;  /* 0x000000010707e824 */ /* 0x000fe200078e0a02 */
[C---:B------:R-:W-:Y:S01]  /*6220*/  ISETP.GT.U32.AND P6, PT, R2.reuse, R6, PT ;  /* 0x000000060200720c */ /* 0x040fe20003fc4070 */
[----:B------:R-:W-:Y:S02]  /*6230*/  IMAD R20, R2, R12, R20 ;  /* 0x0000000c02147224 */ /* 0x000fe400078e0214 */
[----:B------:R-:W-:-:S02]  /*6240*/  VIADD R21, R8, 0x48 ;  /* 0x0000004808157836 */ /* 0x000fc40000000000 */
[----:B------:R-:W-:Y:S02]  /*6250*/  VIADD R4, R8, 0x40 ;  /* 0x0000004008047836 */ /* 0x000fe40000000000 */
[----:B-1----:R-:W-:Y:S01]  /*6260*/  IMAD.MOV.U32 R0, RZ, RZ, R3 ;  /* 0x000000ffff007224 */ /* 0x002fe200078e0003 */
[----:B------:R-:W-:Y:S01]  /*6270*/  ISETP.GE.AND P3, PT, R21, RZ, PT ;  /* 0x000000ff1500720c */ /* 0x000fe20003f66270 */
[----:B------:R-:W-:Y:S01]  /*6280*/  IMAD.MOV.U32 R5, RZ, RZ, R7 ;  /* 0x000000ffff057224 */ /* 0x000fe200078e0007 */
[----:B------:R-:W-:Y:S01]  /*6290*/  IABS R21, R21 ;  /* 0x0000001500157213 */ /* 0x000fe20000000000 */
[----:B------:R-:W-:Y:S01]  /*62a0*/  @!P4 IMAD.MOV R0, RZ, RZ, -R0 ;  /* 0x000000ffff00c224 */ /* 0x000fe200078e0a00 */
[----:B------:R-:W-:Y:S01]  /*62b0*/  ISETP.GT.U32.AND P4, PT, R2, R20, PT ;  /* 0x000000140200720c */ /* 0x000fe20003f84070 */
[----:B------:R-:W-:Y:S02]  /*62c0*/  @!P6 IMAD.IADD R6, R6, 0x1, -R2 ;  /* 0x000000010606e824 */ /* 0x000fe400078e0a02 */
[----:B------:R-:W-:-:S02]  /*62d0*/  VIADD R10, R8, 0x44 ;  /* 0x00000044080a7836 */ /* 0x000fc40000000000 */
[----:B------:R-:W-:Y:S01]  /*62e0*/  @!P2 IMAD.MOV R5, RZ, RZ, -R5 ;  /* 0x000000ffff05a224 */ /* 0x000fe200078e0a05 */
[----:B------:R-:W-:Y:S01]  /*62f0*/  ISETP.GT.U32.AND P6, PT, R2, R6, PT ;  /* 0x000000060200720c */ /* 0x000fe20003fc4070 */
[C---:B------:R-:W-:Y:S01]  /*6300*/  IMAD.HI.U32 R7, R9.reuse, R21, RZ ;  /* 0x0000001509077227 */ /* 0x040fe200078e00ff */
[----:B------:R-:W-:Y:S02]  /*6310*/  ISETP.GE.AND P2, PT, R4, RZ, PT ;  /* 0x000000ff0400720c */ /* 0x000fe40003f46270 */
[----:B------:R-:W-:Y:S01]  /*6320*/  IABS R4, R4 ;  /* 0x0000000400047213 */ /* 0x000fe20000000000 */
[----:B------:R-:W-:Y:S01]  /*6330*/  IMAD.MOV R7, RZ, RZ, -R7 ;  /* 0x000000ffff077224 */ /* 0x000fe200078e0a07 */
[----:B------:R-:W-:Y:S01]  /*6340*/  IABS R22, R10 ;  /* 0x0000000a00167213 */ /* 0x000fe20000000000 */
[----:B------:R-:W-:Y:S01]  /*6350*/  @!P4 IMAD.IADD R20, R20, 0x1, -R2 ;  /* 0x000000011414c824 */ /* 0x000fe200078e0a02 */
[----:B------:R-:W-:Y:S01]  /*6360*/  STL [R1+0x34], R5 ;  /* 0x0000340501007387 */ /* 0x000fe20000100800 */
[----:B------:R-:W-:Y:S01]  /*6370*/  IMAD.HI.U32 R23, R9, R4, RZ ;  /* 0x0000000409177227 */ /* 0x000fe200078e00ff */
[----:B------:R-:W-:-:S02]  /*6380*/  ISETP.GE.AND P5, PT, R10, RZ, PT ;  /* 0x000000ff0a00720c */ /* 0x000fc40003fa6270 */
[C---:B------:R-:W-:Y:S01]  /*6390*/  ISETP.GT.U32.AND P4, PT, R2.reuse, R20, PT ;  /* 0x000000140200720c */ /* 0x040fe20003f84070 */
[----:B------:R-:W-:Y:S01]  /*63a0*/  IMAD.HI.U32 R3, R9, R22, RZ ;  /* 0x0000001609037227 */ /* 0x000fe200078e00ff */
[----:B------:R1:W-:Y:S03]  /*63b0*/  STL [R1+0x38], R0 ;  /* 0x0000380001007387 */ /* 0x0003e60000100800 */
[----:B------:R-:W-:Y:S02]  /*63c0*/  IMAD.MOV R23, RZ, RZ, -R23 ;  /* 0x000000ffff177224 */ /* 0x000fe400078e0a17 */
[----:B------:R-:W-:Y:S02]  /*63d0*/  IMAD.MOV R3, RZ, RZ, -R3 ;  /* 0x000000ffff037224 */ /* 0x000fe400078e0a03 */
[----:B------:R-:W-:Y:S02]  /*63e0*/  IMAD R21, R2, R7, R21 ;  /* 0x0000000702157224 */ /* 0x000fe400078e0215 */
[----:B------:R-:W-:-:S02]  /*63f0*/  @!P6 IMAD.IADD R6, R6, 0x1, -R2 ;  /* 0x000000010606e824 */ /* 0x000fc400078e0a02 */
[C---:B------:R-:W-:Y:S01]  /*6400*/  IMAD R23, R2.reuse, R23, R4 ;  /* 0x0000001702177224 */ /* 0x040fe200078e0204 */
[C---:B------:R-:W-:Y:S01]  /*6410*/  ISETP.GT.U32.AND P6, PT, R2.reuse, R21, PT ;  /* 0x000000150200720c */ /* 0x040fe20003fc4070 */
[----:B------:R-:W-:Y:S02]  /*6420*/  IMAD R22, R2, R3, R22 ;  /* 0x0000000302167224 */ /* 0x000fe400078e0216 */
[----:B-1----:R-:W-:Y:S02]  /*6430*/  IMAD.MOV.U32 R0, RZ, RZ, R6 ;  /* 0x000000ffff007224 */ /* 0x002fe400078e0006 */
[----:B------:R-:W-:Y:S01]  /*6440*/  @!P4 IMAD.IADD R20, R20, 0x1, -R2 ;  /* 0x000000011414c824 */ /* 0x000fe200078e0a02 */
[C---:B------:R-:W-:Y:S01]  /*6450*/  ISETP.GT.U32.AND P4, PT, R2.reuse, R23, PT ;  /* 0x000000170200720c */ /* 0x040fe20003f84070 */
[----:B------:R-:W-:Y:S01]  /*6460*/  @!P1 IMAD.MOV R0, RZ, RZ, -R0 ;  /* 0x000000ffff009224 */ /* 0x000fe200078e0a00 */
[----:B------:R-:W-:Y:S01]  /*6470*/  ISETP.GT.U32.AND P1, PT, R2, R22, PT ;  /* 0x000000160200720c */ /* 0x000fe20003f24070 */
[----:B------:R-:W-:-:S02]  /*6480*/  VIADD R11, R8, 0x3c ;  /* 0x0000003c080b7836 */ /* 0x000fc40000000000 */
[C---:B------:R-:W-:Y:S01]  /*6490*/  VIADD R14, R8.reuse, 0x34 ;  /* 0x00000034080e7836 */ /* 0x040fe20000000000 */
[----:B------:R-:W-:Y:S01]  /*64a0*/  STL [R1+0x7dc], R0 ;  /* 0x0007dc0001007387 */ /* 0x000fe20000100800 */
[C---:B------:R-:W-:Y:S01]  /*64b0*/  VIADD R15, R8.reuse, 0x38 ;  /* 0x00000038080f7836 */ /* 0x040fe20000000000 */
[----:B------:R-:W-:Y:S01]  /*64c0*/  IABS R24, R11 ;  /* 0x0000000b00187213 */ /* 0x000fe20000000000 */
[--C-:B------:R-:W-:Y:S01]  /*64d0*/  @!P6 IMAD.IADD R21, R21, 0x1, -R2.reuse ;  /* 0x000000011515e824 */ /* 0x100fe200078e0a02 */
[----:B------:R-:W-:Y:S01]  /*64e0*/  IABS R26, R14 ;  /* 0x0000000e001a7213 */ /* 0x000fe20000000000 */
[----:B------:R-:W-:Y:S01]  /*64f0*/  VIADD R10, R8, 0x30 ;  /* 0x00000030080a7836 */ /* 0x000fe20000000000 */
[----:B------:R-:W-:Y:S01]  /*6500*/  IABS R25, R15 ;  /* 0x0000000f00197213 */ /* 0x000fe20000000000 */
[--C-:B------:R-:W-:Y:S01]  /*6510*/  @!P4 IMAD.IADD R23, R23, 0x1, -R2.reuse ;  /* 0x000000011717c824 */ /* 0x100fe200078e0a02 */
[----:B------:R-:W-:Y:S01]  /*6520*/  ISETP.GT.U32.AND P6, PT, R2, R21, PT ;  /* 0x000000150200720c */ /* 0x000fe20003fc4070 */
[----:B------:R-:W-:Y:S01]  /*6530*/  @!P1 IMAD.IADD R22, R22, 0x1, -R2 ;  /* 0x0000000116169824 */ /* 0x000fe200078e0a02 */
[----:B------:R-:W-:Y:S01]  /*6540*/  STL [R1+0x9c], R10 ;  /* 0x00009c0a01007387 */ /* 0x000fe20000100800 */
[----:B------:R-:W-:Y:S01]  /*6550*/  IMAD.HI.U32 R7, R9, R24, RZ ;  /* 0x0000001809077227 */ /* 0x000fe200078e00ff */
[----:B------:R-:W-:-:S02]  /*6560*/  ISETP.GT.U32.AND P4, PT, R2, R23, PT ;  /* 0x000000170200720c */ /* 0x000fc40003f84070 */
[----:B------:R-:W-:Y:S01]  /*6570*/  ISETP.GT.U32.AND P1, PT, R2, R22, PT ;  /* 0x000000160200720c */ /* 0x000fe20003f24070 */
[----:B------:R-:W-:-:S04]  /*6580*/  IMAD.HI.U32 R4, R9, R26, RZ ;  /* 0x0000001a09047227 */ /* 0x000fc800078e00ff */
[----:B------:R-:W-:Y:S01]  /*6590*/  IMAD.HI.U32 R3, R9, R25, RZ ;  /* 0x0000001909037227 */ /* 0x000fe200078e00ff */
[----:B------:R-:W-:-:S03]  /*65a0*/  IADD3 R4, -R4, RZ, RZ ;  /* 0x000000ff04047210 */ /* 0x000fc60007ffe1ff */
[----:B------:R-:W-:Y:S02]  /*65b0*/  IMAD.MOV R7, RZ, RZ, -R7 ;  /* 0x000000ffff077224 */ /* 0x000fe400078e0a07 */
[----:B------:R-:W-:Y:S02]  /*65c0*/  IMAD.MOV R3, RZ, RZ, -R3 ;  /* 0x000000ffff037224 */ /* 0x000fe400078e0a03 */
[C---:B------:R-:W-:Y:S02]  /*65d0*/  IMAD R24, R2.reuse, R7, R24 ;  /* 0x0000000702187224 */ /* 0x040fe400078e0218 */
[C---:B------:R-:W-:Y:S02]  /*65e0*/  IMAD R26, R2.reuse, R4, R26 ;  /* 0x00000004021a7224 */ /* 0x040fe400078e021a */
[C---:B------:R-:W-:Y:S01]  /*65f0*/  IMAD R25, R2.reuse, R3, R25 ;  /* 0x0000000302197224 */ /* 0x040fe200078e0219 */
[----:B------:R-:W-:Y:S01]  /*6600*/  IABS R3, R10 ;  /* 0x0000000a00037213 */ /* 0x000fe20000000000 */
[--C-:B------:R-:W-:Y:S01]  /*6610*/  @!P6 IMAD.IADD R21, R21, 0x1, -R2.reuse ;  /* 0x000000011515e824 */ /* 0x100fe200078e0a02 */
[C---:B------:R-:W-:Y:S01]  /*6620*/  ISETP.GT.U32.AND P6, PT, R2.reuse, R24, PT ;  /* 0x000000180200720c */ /* 0x040fe20003fc4070 */
[--C-:B------:R-:W-:Y:S01]  /*6630*/  @!P4 IMAD.IADD R23, R23, 0x1, -R2.reuse ;  /* 0x000000011717c824 */ /* 0x100fe200078e0a02 */
[----:B------:R-:W-:Y:S01]  /*6640*/  ISETP.GT.U32.AND P4, PT, R2, R26, PT ;  /* 0x0000001a0200720c */ /* 0x000fe20003f84070 */
[----:B------:R-:W-:Y:S01]  /*6650*/  @!P1 IMAD.IADD R22, R22, 0x1, -R2 ;  /* 0x0000000116169824 */ /* 0x000fe200078e0a02 */
[----:B------:R-:W-:Y:S01]  /*6660*/  ISETP.GT.U32.AND P1, PT, R2, R25, PT ;  /* 0x000000190200720c */ /* 0x000fe20003f24070 */
[----:B------:R-:W-:-:S02]  /*6670*/  VIADD R13, R8, 0x28 ;  /* 0x00000028080d7836 */ /* 0x000fc40000000000 */
[----:B------:R-:W-:Y:S02]  /*6680*/  VIADD R5, R8, 0x2c ;  /* 0x0000002c08057836 */ /* 0x000fe40000000000 */
[----:B------:R-:W-:Y:S01]  /*6690*/  IMAD.HI.U32 R27, R9, R3, RZ ;  /* 0x00000003091b7227 */ /* 0x000fe200078e00ff */
[----:B0-----:R-:W-:Y:S02]  /*66a0*/  IABS R29, R13 ;  /* 0x0000000d001d7213 */ /* 0x001fe40000000000 */
[----:B------:R-:W-:Y:S01]  /*66b0*/  IABS R28, R5 ;  /* 0x00000005001c7213 */ /* 0x000fe20000000000 */
[--C-:B------:R-:W-:Y:S01]  /*66c0*/  @!P6 IMAD.IADD R24, R24, 0x1, -R2.reuse ;  /* 0x000000011818e824 */ /* 0x100fe200078e0a02 */
[----:B------:R0:W-:Y:S01]  /*66d0*/  STL [R1+0x90], R5 ;  /* 0x0000900501007387 */ /* 0x0001e20000100800 */
[--C-:B------:R-:W-:Y:S01]  /*66e0*/  @!P4 IMAD.IADD R26, R26, 0x1, -R2.reuse ;  /* 0x000000011a1ac824 */ /* 0x100fe200078e0a02 */
[----:B------:R-:W-:Y:S01]  /*66f0*/  ISETP.GE.AND P6, PT, R11, RZ, PT ;  /* 0x000000ff0b00720c */ /* 0x000fe20003fc6270 */
[----:B------:R-:W-:Y:S01]  /*6700*/  @!P1 IMAD.IADD R25, R25, 0x1, -R2 ;  /* 0x0000000119199824 */ /* 0x000fe200078e0a02 */
[C---:B------:R-:W-:Y:S01]  /*6710*/  ISETP.GT.U32.AND P1, PT, R2.reuse, R24, PT ;  /* 0x000000180200720c */ /* 0x040fe20003f24070 */
[----:B------:R-:W-:Y:S01]  /*6720*/  @!P0 IMAD.MOV R20, RZ, RZ, -R20 ;  /* 0x000000ffff148224 */ /* 0x000fe200078e0a14 */
[C---:B------:R-:W-:Y:S01]  /*6730*/  ISETP.GT.U32.AND P0, PT, R2.reuse, R26, PT ;  /* 0x0000001a0200720c */ /* 0x040fe20003f04070 */
[----:B------:R-:W-:Y:S01]  /*6740*/  IMAD.HI.U32 R6, R9, R29, RZ ;  /* 0x0000001d09067227 */ /* 0x000fe200078e00ff */
[----:B------:R-:W-:Y:S01]  /*6750*/  STL [R1+0x83c], R13 ;  /* 0x00083c0d01007387 */ /* 0x000fe20000100800 */
[----:B------:R-:W-:-:S02]  /*6760*/  ISETP.GT.U32.AND P4, PT, R2, R25, PT ;  /* 0x000000190200720c */ /* 0x000fc40003f84070 */
[----:B------:R-:W-:Y:S01]  /*6770*/  IMAD.MOV R27, RZ, RZ, -R27 ;  /* 0x000000ffff1b7224 */ /* 0x000fe200078e0a1b */
[----:B------:R-:W-:Y:S01]  /*6780*/  STL [R1+0x848], R23 ;  /* 0x0008481701007387 */ /* 0x000fe20000100800 */
[----:B------:R-:W-:Y:S02]  /*6790*/  IMAD.MOV R6, RZ, RZ, -R6 ;  /* 0x000000ffff067224 */ /* 0x000fe400078e0a06 */
[----:B0-----:R-:W-:Y:S01]  /*67a0*/  VIADD R5, R8, 0x24 ;  /* 0x0000002408057836 */ /* 0x001fe20000000000 */
[----:B------:R0:W-:Y:S01]  /*67b0*/  STL [R1+0x7e4], R20 ;  /* 0x0007e41401007387 */ /* 0x0001e20000100800 */
[----:B------:R-:W-:-:S03]  /*67c0*/  IMAD.HI.U32 R4, R9, R28, RZ ;  /* 0x0000001c09047227 */ /* 0x000fc600078e00ff */
[----:B------:R1:W-:Y:S01]  /*67d0*/  STL [R1+0x840], R5 ;  /* 0x0008400501007387 */ /* 0x0003e20000100800 */
[C---:B------:R-:W-:Y:S01]  /*67e0*/  IMAD R27, R2.reuse, R27, R3 ;  /* 0x0000001b021b7224 */ /* 0x040fe200078e0203 */
[----:B------:R-:W-:Y:S01]  /*67f0*/  IABS R3, R5 ;  /* 0x0000000500037213 */ /* 0x000fe20000000000 */
[----:B------:R-:W-:Y:S02]  /*6800*/  IMAD R29, R2, R6, R29 ;  /* 0x00000006021d7224 */ /* 0x000fe400078e021d */
[----:B------:R-:W-:Y:S02]  /*6810*/  IMAD.MOV R4, RZ, RZ, -R4 ;  /* 0x000000ffff047224 */ /* 0x000fe400078e0a04 */
[----:B0-----:R-:W-:Y:S02]  /*6820*/  VIADD R20, R8, 0x20 ;  /* 0x0000002008147836 */ /* 0x001fe40000000000 */
[----:B------:R-:W-:Y:S01]  /*6830*/  @!P1 IMAD.IADD R24, R24, 0x1, -R2 ;  /* 0x0000000118189824 */ /* 0x000fe200078e0a02 */
[----:B------:R-:W-:Y:S01]  /*6840*/  ISETP.GT.U32.AND P1, PT, R2, R27, PT ;  /* 0x0000001b0200720c */ /* 0x000fe20003f24070 */
[C---:B------:R-:W-:Y:S01]  /*6850*/  VIADD R18, R8.reuse, 0x18 ;  /* 0x0000001808127836 */ /* 0x040fe20000000000 */
[----:B------:R-:W-:Y:S01]  /*6860*/  STL [R1+0x844], R20 ;  /* 0x0008441401007387 */ /* 0x000fe20000100800 */
[----:B------:R-:W-:-:S02]  /*6870*/  VIADD R19, R8, 0x1c ;  /* 0x0000001c08137836 */ /* 0x000fc40000000000 */
[----:B------:R-:W-:Y:S01]  /*6880*/  @!P0 IMAD.IADD R26, R26, 0x1, -R2 ;  /* 0x000000011a1a8824 */ /* 0x000fe200078e0a02 */
[C---:B------:R-:W-:Y:S01]  /*6890*/  ISETP.GT.U32.AND P0, PT, R2.reuse, R29, PT ;  /* 0x0000001d0200720c */ /* 0x040fe20003f04070 */
[----:B------:R-:W-:Y:S01]  /*68a0*/  IMAD R28, R2, R4, R28 ;  /* 0x00000004021c7224 */ /* 0x000fe200078e021c */
[----:B------:R-:W-:Y:S01]  /*68b0*/  IABS R4, R20 ;  /* 0x0000001400047213 */ /* 0x000fe20000000000 */
[C---:B------:R-:W-:Y:S01]  /*68c0*/  IMAD.HI.U32 R7, R9.reuse, R3, RZ ;  /* 0x0000000309077227 */ /* 0x040fe200078e00ff */
[----:B------:R-:W-:Y:S01]  /*68d0*/  IABS R12, R18 ;  /* 0x00000012000c7213 */ /* 0x000fe20000000000 */
[----:B------:R0:W-:Y:S01]  /*68e0*/  STL [R1+0x84c], R24 ;  /* 0x00084c1801007387 */ /* 0x0001e20000100800 */
[----:B------:R-:W-:Y:S01]  /*68f0*/  IABS R6, R19 ;  /* 0x0000001300067213 */ /* 0x000fe20000000000 */
[----:B------:R-:W-:Y:S02]  /*6900*/  IMAD.MOV R7, RZ, RZ, -R7 ;  /* 0x000000ffff077224 */ /* 0x000fe400078e0a07 */
[----:B------:R-:W-:-:S04]  /*6910*/  IMAD.HI.U32 R11, R9, R4, RZ ;  /* 0x00000004090b7227 */ /* 0x000fc800078e00ff */
[----:B------:R-:W-:-:S04]  /*6920*/  IMAD.HI.U32 R10, R9, R12, RZ ;  /* 0x0000000c090a7227 */ /* 0x000fc800078e00ff */
[----:B------:R-:W-:-:S04]  /*6930*/  IMAD.HI.U32 R0, R9, R6, RZ ;  /* 0x0000000609007227 */ /* 0x000fc800078e00ff */
[----:B------:R-:W-:Y:S02]  /*6940*/  IMAD R3, R2, R7, R3 ;  /* 0x0000000702037224 */ /* 0x000fe400078e0203 */
[----:B------:R-:W-:Y:S01]  /*6950*/  @!P1 IMAD.IADD R27, R27, 0x1, -R2 ;  /* 0x000000011b1b9824 */ /* 0x000fe200078e0a02 */
[----:B------:R-:W-:Y:S01]  /*6960*/  ISETP.GE.AND P1, PT, R15, RZ, PT ;  /* 0x000000ff0f00720c */ /* 0x000fe20003f26270 */
[----:B------:R-:W-:Y:S02]  /*6970*/  IMAD.MOV R7, RZ, RZ, -R11 ;  /* 0x000000ffff077224 */ /* 0x000fe400078e0a0b */
[----:B------:R-:W-:Y:S02]  /*6980*/  IMAD.MOV R10, RZ, RZ, -R10 ;  /* 0x000000ffff0a7224 */ /* 0x000fe400078e0a0a */
[----:B------:R-:W-:Y:S02]  /*6990*/  VIADD R16, R8, 0x10 ;  /* 0x0000001008107836 */ /* 0x000fe40000000000 */
[----:B------:R-:W-:-:S02]  /*69a0*/  IMAD.MOV R11, RZ, RZ, -R0 ;  /* 0x000000ffff0b7224 */ /* 0x000fc400078e0a00 */
[----:B------:R-:W-:Y:S01]  /*69b0*/  @!P0 IMAD.IADD R29, R29, 0x1, -R2 ;  /* 0x000000011d1d8824 */ /* 0x000fe200078e0a02 */
[----:B------:R-:W-:Y:S01]  /*69c0*/  ISETP.GE.AND P0, PT, R14, RZ, PT ;  /* 0x000000ff0e00720c */ /* 0x000fe20003f06270 */
[----:B------:R-:W-:Y:S02]  /*69d0*/  VIADD R15, R8, 0xc ;  /* 0x0000000c080f7836 */ /* 0x000fe40000000000 */
[----:B------:R-:W-:Y:S02]  /*69e0*/  IMAD R4, R2, R7, R4 ;  /* 0x0000000702047224 */ /* 0x000fe400078e0204 */
[C---:B------:R-:W-:Y:S02]  /*69f0*/  VIADD R14, R8.reuse, 0x8 ;  /* 0x00000008080e7836 */ /* 0x040fe40000000000 */
[----:B------:R-:W-:Y:S01]  /*6a00*/  VIADD R0, R8, 0x4 ;  /* 0x0000000408007836 */ /* 0x000fe20000000000 */
[----:B------:R-:W-:Y:S01]  /*6a10*/  IABS R8, R17 ;  /* 0x0000001100087213 */ /* 0x000fe20000000000 */
[C---:B------:R-:W-:Y:S01]  /*6a20*/  IMAD R7, R2.reuse, R10, R12 ;  /* 0x0000000a02077224 */ /* 0x040fe200078e020c */
[----:B------:R-:W-:Y:S01]  /*6a30*/  IABS R10, R16 ;  /* 0x00000010000a7213 */ /* 0x000fe20000000000 */
[----:B------:R-:W-:Y:S01]  /*6a40*/  IMAD R6, R2, R11, R6 ;  /* 0x0000000b02067224 */ /* 0x000fe200078e0206 */
[----:B------:R-:W-:Y:S01]  /*6a50*/  IABS R11, R15 ;  /* 0x0000000f000b7213 */ /* 0x000fe20000000000 */
[----:B-1----:R-:W-:Y:S01]  /*6a60*/  IMAD.HI.U32 R5, R9, R8, RZ ;  /* 0x0000000809057227 */ /* 0x002fe200078e00ff */
[----:B------:R-:W-:-:S02]  /*6a70*/  IABS R12, R14 ;  /* 0x0000000e000c7213 */ /* 0x000fc40000000000 */
[----:B------:R-:W-:Y:S01]  /*6a80*/  IABS R13, R0 ;  /* 0x00000000000d7213 */ /* 0x000fe20000000000 */
[----:B0-----:R-:W-:-:S04]  /*6a90*/  IMAD.HI.U32 R24, R9, R10, RZ ;  /* 0x0000000a09187227 */ /* 0x001fc800078e00ff */
[----:B------:R-:W-:-:S04]  /*6aa0*/  IMAD.HI.U32 R23, R9, R11, RZ ;  /* 0x0000000b09177227 */ /* 0x000fc800078e00ff */
[----:B------:R-:W-:Y:S02]  /*6ab0*/  IMAD.MOV R5, RZ, RZ, -R5 ;  /* 0x000000ffff057224 */ /* 0x000fe400078e0a05 */
[----:B------:R-:W-:Y:S02]  /*6ac0*/  IMAD.MOV R24, RZ, RZ, -R24 ;  /* 0x000000ffff187224 */ /* 0x000fe400078e0a18 */
[----:B------:R-:W-:Y:S02]  /*6ad0*/  IMAD.MOV R23, RZ, RZ, -R23 ;  /* 0x000000ffff177224 */ /* 0x000fe400078e0a17 */
[----:B------:R-:W-:Y:S02]  /*6ae0*/  IMAD R8, R2, R5, R8 ;  /* 0x0000000502087224 */ /* 0x000fe400078e0208 */
[----:B------:R-:W-:-:S04]  /*6af0*/  IMAD.HI.U32 R20, R9, R12, RZ ;  /* 0x0000000c09147227 */ /* 0x000fc800078e00ff */
[----:B------:R-:W-:-:S04]  /*6b00*/  IMAD.HI.U32 R5, R9, R13, RZ ;  /* 0x0000000d09057227 */ /* 0x000fc800078e00ff */
[C---:B------:R-:W-:Y:S02]  /*6b10*/  IMAD R9, R2.reuse, R24, R10 ;  /* 0x0000001802097224 */ /* 0x040fe400078e020a */
[----:B------:R-:W2:Y:S01]  /*6b20*/  LDL.LU R24, [R1+0x84c] ;  /* 0x00084c0001187983 */ /* 0x000ea20000300800 */
[C---:B------:R-:W-:Y:S02]  /*6b30*/  IMAD R10, R2.reuse, R23, R11 ;  /* 0x00000017020a7224 */ /* 0x040fe400078e020b */
[----:B------:R-:W-:Y:S01]  /*6b40*/  IMAD.MOV R20, RZ, RZ, -R20 ;  /* 0x000000ffff147224 */ /* 0x000fe200078e0a14 */
[----:B------:R-:W3:Y:S01]  /*6b50*/  LDL.LU R23, [R1+0x848] ;  /* 0x0008480001177983 */ /* 0x000ee20000300800 */
[----:B------:R-:W-:Y:S02]  /*6b60*/  @!P3 IMAD.MOV R21, RZ, RZ, -R21 ;  /* 0x000000ffff15b224 */ /* 0x000fe400078e0a15 */
[C---:B------:R-:W-:Y:S02]  /*6b70*/  IMAD R11, R2.reuse, R20, R12 ;  /* 0x00000014020b7224 */ /* 0x040fe400078e020c */
[----:B------:R-:W4:Y:S01]  /*6b80*/  LDL.LU R20, [R1+0x844] ;  /* 0x0008440001147983 */ /* 0x000f220000300800 */
[----:B------:R-:W-:Y:S01]  /*6b90*/  @!P4 IMAD.IADD R25, R25, 0x1, -R2 ;  /* 0x000000011919c824 */ /* 0x000fe200078e0a02 */
[----:B------:R-:W-:Y:S01]  /*6ba0*/  ISETP.GT.U32.AND P4, PT, R2, R28, PT ;  /* 0x0000001c0200720c */ /* 0x000fe20003f84070 */
[----:B------:R-:W-:-:S02]  /*6bb0*/  @!P5 IMAD.MOV R22, RZ, RZ, -R22 ;  /* 0x000000ffff16d224 */ /* 0x000fc400078e0a16 */
[----:B------:R-:W-:Y:S02]  /*6bc0*/  IMAD.MOV R12, RZ, RZ, -R5 ;  /* 0x000000ffff0c7224 */ /* 0x000fe400078e0a05 */
[----:B------:R-:W5:Y:S01]  /*6bd0*/  LDL.LU R5, [R1+0x840] ;  /* 0x0008400001057983 */ /* 0x000f620000300800 */
[----:B------:R-:W-:-:S03]  /*6be0*/  @!P1 IMAD.MOV R25, RZ, RZ, -R25 ;  /* 0x000000ffff199224 */ /* 0x000fc600078e0a19 */
[----:B------:R0:W-:Y:S01]  /*6bf0*/  STL [R1+0x7e8], R21 ;  /* 0x0007e81501007387 */ /* 0x0001e20000100800 */
[----:B------:R-:W-:-:S03]  /*6c00*/  IMAD R12, R2, R12, R13 ;  /* 0x0000000c020c7224 */ /* 0x000fc600078e020d */
[--C-:B------:R-:W-:Y:S01]  /*6c10*/  @!P4 IMAD.IADD R28, R28, 0x1, -R2.reuse ;  /* 0x000000011c1cc824 */ /* 0x100fe200078e0a02 */
[C---:B------:R-:W-:Y:S01]  /*6c20*/  ISETP.GT.U32.AND P4, PT, R2.reuse, R3, PT ;  /* 0x000000030200720c */ /* 0x040fe20003f84070 */
[----:B0-----:R-:W5:Y:S04]  /*6c30*/  LDL.LU R21, [R1+0x90] ;  /* 0x0000900001157983 */ /* 0x001f680000300800 */
[----:B------:R0:W-:Y:S08]  /*6c40*/  STL [R1+0x7ec], R22 ;  /* 0x0007ec1601007387 */ /* 0x0001f00000100800 */
[----:B------:R-:W-:Y:S01]  /*6c50*/  @!P4 IMAD.IADD R3, R3, 0x1, -R2 ;  /* 0x000000010303c824 */ /* 0x000fe200078e0a02 */
[----:B------:R-:W-:Y:S01]  /*6c60*/  ISETP.GT.U32.AND P4, PT, R2, R4, PT ;  /* 0x000000040200720c */ /* 0x000fe20003f84070 */
[----:B0-----:R-:W5:-:S12]  /*6c70*/  LDL.LU R22, [R1+0x9c] ;  /* 0x00009c0001167983 */ /* 0x001f580000300800 */
[----:B------:R-:W-:Y:S01]  /*6c80*/  @!P4 IMAD.IADD R4, R4, 0x1, -R2 ;  /* 0x000000010404c824 */ /* 0x000fe200078e0a02 */
[----:B------:R-:W-:Y:S01]  /*6c90*/  ISETP.GT.U32.AND P4, PT, R2, R6, PT ;  /* 0x000000060200720c */ /* 0x000fe20003f84070 */
[----:B--2---:R-:W-:Y:S02]  /*6ca0*/  @!P6 IMAD.MOV R24, RZ, RZ, -R24 ;  /* 0x000000ffff18e224 */ /* 0x004fe400078e0a18 */
[----:B---3--:R-:W-:-:S05]  /*6cb0*/  @!P2 IMAD.MOV R23, RZ, RZ, -R23 ;  /* 0x000000ffff17a224 */ /* 0x008fca00078e0a17 */
[----:B------:R-:W-:Y:S04]  /*6cc0*/  STL [R1+0x7f0], R23 ;  /* 0x0007f01701007387 */ /* 0x000fe80000100800 */
[----:B------:R-:W-:Y:S04]  /*6cd0*/  STL [R1+0x7f4], R24 ;  /* 0x0007f41801007387 */ /* 0x000fe80000100800 */
[----:B------:R-:W-:Y:S04]  /*6ce0*/  STL [R1+0x7f8], R25 ;  /* 0x0007f81901007387 */ /* 0x000fe80000100800 */
[----:B------:R-:W2:Y:S01]  /*6cf0*/  LDL.LU R13, [R1+0x83c] ;  /* 0x00083c00010d7983 */ /* 0x000ea20000300800 */
[----:B------:R-:W-:Y:S01]  /*6d00*/  ISETP.GT.U32.AND P2, PT, R2, R29, PT ;  /* 0x0000001d0200720c */ /* 0x000fe20003f44070 */
[----:B------:R-:W-:Y:S01]  /*6d10*/  @!P4 IMAD.IADD R6, R6, 0x1, -R2 ;  /* 0x000000010606c824 */ /* 0x000fe200078e0a02 */
[----:B------:R-:W-:-:S02]  /*6d20*/  ISETP.GT.U32.AND P3, PT, R2, R27, PT ;  /* 0x0000001b0200720c */ /* 0x000fc40003f64070 */
[C---:B------:R-:W-:Y:S02]  /*6d30*/  ISETP.GT.U32.AND P4, PT, R2.reuse, R28, PT ;  /* 0x0000001c0200720c */ /* 0x040fe40003f84070 */
[----:B------:R-:W-:-:S07]  /*6d40*/  ISETP.GT.U32.AND P5, PT, R2, R3, PT ;  /* 0x000000030200720c */ /* 0x000fce0003fa4070 */
[----:B------:R-:W-:Y:S01]  /*6d50*/  @!P2 IMAD.IADD R29, R29, 0x1, -R2 ;  /* 0x000000011d1da824 */ /* 0x000fe200078e0a02 */
[C---:B------:R-:W-:Y:S02]  /*6d60*/  ISETP.GT.U32.AND P2, PT, R2.reuse, R10, PT ;  /* 0x0000000a0200720c */ /* 0x040fe40003f44070 */
[C---:B------:R-:W-:Y:S01]  /*6d70*/  ISETP.GT.U32.AND P6, PT, R2.reuse, R6, PT ;  /* 0x000000060200720c */ /* 0x040fe20003fc4070 */
[----:B------:R-:W-:Y:S01]  /*6d80*/  @!P0 IMAD.MOV R26, RZ, RZ, -R26 ;  /* 0x000000ffff1a8224 */ /* 0x000fe200078e0a1a */
[C---:B------:R-:W-:Y:S01]  /*6d90*/  ISETP.GT.U32.AND P1, PT, R2.reuse, R4, PT ;  /* 0x000000040200720c */ /* 0x040fe20003f24070 */
[--C-:B------:R-:W-:Y:S01]  /*6da0*/  @!P3 IMAD.IADD R27, R27, 0x1, -R2.reuse ;  /* 0x000000011b1bb824 */ /* 0x100fe200078e0a02 */
[----:B------:R-:W-:Y:S01]  /*6db0*/  ISETP.GT.U32.AND P0, PT, R2, R7, PT ;  /* 0x000000070200720c */ /* 0x000fe20003f04070 */
[--C-:B------:R-:W-:Y:S01]  /*6dc0*/  @!P4 IMAD.IADD R28, R28, 0x1, -R2.reuse ;  /* 0x000000011c1cc824 */ /* 0x100fe200078e0a02 */
[C---:B------:R-:W-:Y:S01]  /*6dd0*/  ISETP.GT.U32.AND P3, PT, R2.reuse, R8, PT ;  /* 0x000000080200720c */ /* 0x040fe20003f64070 */
[----:B------:R-:W-:Y:S01]  /*6de0*/  @!P5 IMAD.IADD R3, R3, 0x1, -R2 ;  /* 0x000000010303d824 */ /* 0x000fe200078e0a02 */
[----:B------:R-:W-:-:S03]  /*6df0*/  ISETP.GT.U32.AND P4, PT, R2, R9, PT ;  /* 0x000000090200720c */ /* 0x000fc60003f84070 */
[--C-:B------:R-:W-:Y:S01]  /*6e00*/  @!P2 IMAD.IADD R10, R10, 0x1, -R2.reuse ;  /* 0x000000010a0aa824 */ /* 0x100fe200078e0a02 */
[----:B----4-:R-:W-:Y:S02]  /*6e10*/  ISETP.GE.AND P2, PT, R20, RZ, PT ;  /* 0x000000ff1400720c */ /* 0x010fe40003f46270 */
[----:B------:R-:W0:Y:S01]  /*6e20*/  LDC R20, c[0x0][0x230] ;  /* 0x00008c00ff147b82 */ /* 0x000e220000000800 */
[----:B------:R-:W-:Y:S01]  /*6e30*/  ISETP.GT.U32.AND P5, PT, R2, R11, PT ;  /* 0x0000000b0200720c */ /* 0x000fe20003fa4070 */
[--C-:B------:R-:W-:Y:S01]  /*6e40*/  @!P6 IMAD.IADD R6, R6, 0x1, -R2.reuse ;  /* 0x000000010606e824 */ /* 0x100fe200078e0a02 */
[----:B------:R-:W-:Y:S01]  /*6e50*/  ISETP.GT.U32.AND P6, PT, R2, R12, PT ;  /* 0x0000000c0200720c */ /* 0x000fe20003fc4070 */
[--C-:B------:R-:W-:Y:S01]  /*6e60*/  @!P1 IMAD.IADD R4, R4, 0x1, -R2.reuse ;  /* 0x0000000104049824 */ /* 0x100fe200078e0a02 */
[----:B-----5:R-:W-:Y:S01]  /*6e70*/  ISETP.GE.AND P1, PT, R22, RZ, PT ;  /* 0x000000ff1600720c */ /* 0x020fe20003f26270 */
[--C-:B------:R-:W-:Y:S01]  /*6e80*/  @!P3 IMAD.IADD R8, R8, 0x1, -R2.reuse ;  /* 0x000000010808b824 */ /* 0x100fe200078e0a02 */
[----:B------:R-:W-:Y:S01]  /*6e90*/  @!P0 IADD3 R7, R7, -R2, RZ ;  /* 0x8000000207078210 */ /* 0x000fe20007ffe0ff */
[----:B------:R-:W-:Y:S01]  /*6ea0*/  @!P4 IMAD.IADD R9, R9, 0x1, -R2 ;  /* 0x000000010909c824 */ /* 0x000fe200078e0a02 */
[----:B------:R-:W-:-:S02]  /*6eb0*/  ISETP.GE.AND P0, PT, R21, RZ, PT ;  /* 0x000000ff1500720c */ /* 0x000fc40003f06270 */
[----:B------:R-:W-:-:S03]  /*6ec0*/  ISETP.GE.AND P4, PT, R5, RZ, PT ;  /* 0x000000ff0500720c */ /* 0x000fc60003f86270 */
[--C-:B------:R-:W-:Y:S01]  /*6ed0*/  @!P5 IMAD.IADD R11, R11, 0x1, -R2.reuse ;  /* 0x000000010b0bd824 */ /* 0x100fe200078e0a02 */
[----:B------:R-:W-:Y:S01]  /*6ee0*/  ISETP.GE.AND P5, PT, R19, RZ, PT ;  /* 0x000000ff1300720c */ /* 0x000fe20003fa6270 */
[----:B------:R-:W-:-:S03]  /*6ef0*/  @!P6 IMAD.IADD R12, R12, 0x1, -R2 ;  /* 0x000000010c0ce824 */ /* 0x000fc600078e0a02 */
[----:B------:R-:W-:Y:S01]  /*6f00*/  ISETP.GT.U32.AND P6, PT, R2, R11, PT ;  /* 0x0000000b0200720c */ /* 0x000fe20003fc4070 */
[----:B------:R-:W-:Y:S01]  /*6f10*/  STL [R1+0x7fc], R26 ;  /* 0x0007fc1a01007387 */ /* 0x000fe20000100800 */
[----:B------:R-:W-:Y:S02]  /*6f20*/  @!P1 IMAD.MOV R27, RZ, RZ, -R27 ;  /* 0x000000ffff1b9224 */ /* 0x000fe400078e0a1b */
[----:B------:R-:W-:Y:S02]  /*6f30*/  @!P0 IMAD.MOV R28, RZ, RZ, -R28 ;  /* 0x000000ffff1c8224 */ /* 0x000fe400078e0a1c */
[----:B0-----:R-:W-:Y:S02]  /*6f40*/  VIADD R20, R20, 0x3f ;  /* 0x0000003f14147836 */ /* 0x001fe40000000000 */
[----:B------:R-:W-:Y:S02]  /*6f50*/  @!P4 IMAD.MOV R3, RZ, RZ, -R3 ;  /* 0x000000ffff03c224 */ /* 0x000fe400078e0a03 */
[----:B------:R-:W-:Y:S01]  /*6f60*/  @!P2 IMAD.MOV R4, RZ, RZ, -R4 ;  /* 0x000000ffff04a224 */ /* 0x000fe200078e0a04 */
[----:B------:R-:W-:Y:S01]  /*6f70*/  SHF.R.S32.HI R19, RZ, 0x1f, R20 ;  /* 0x0000001fff137819 */ /* 0x000fe20000011414 */
[----:B------:R-:W-:-:S02]  /*6f80*/  @!P5 IMAD.MOV R6, RZ, RZ, -R6 ;  /* 0x000000ffff06d224 */ /* 0x000fc400078e0a06 */
[----:B------:R-:W-:Y:S01]  /*6f90*/  @!P6 IMAD.IADD R11, R11, 0x1, -R2 ;  /* 0x000000010b0be824 */ /* 0x000fe200078e0a02 */
[----:B------:R-:W-:Y:S02]  /*6fa0*/  ISETP.GE.AND P6, PT, R0, RZ, PT ;  /* 0x000000ff0000720c */ /* 0x000fe40003fc6270 */
[----:B------:R-:W-:Y:S02]  /*6fb0*/  ISETP.GE.AND P5, PT, R18, RZ, PT ;  /* 0x000000ff1200720c */ /* 0x000fe40003fa6270 */
[----:B------:R-:W-:-:S13]  /*6fc0*/  ISETP.GT.U32.AND P1, PT, R2, R7, PT ;  /* 0x000000070200720c */ /* 0x000fda0003f24070 */
[----:B------:R-:W-:Y:S01]  /*6fd0*/  @!P1 IMAD.IADD R7, R7, 0x1, -R2 ;  /* 0x0000000107079824 */ /* 0x000fe200078e0a02 */
[----:B------:R-:W-:Y:S02]  /*6fe0*/  ISETP.GE.AND P1, PT, R17, RZ, PT ;  /* 0x000000ff1100720c */ /* 0x000fe40003f26270 */
[C---:B------:R-:W-:Y:S02]  /*6ff0*/  ISETP.GT.U32.AND P0, PT, R2.reuse, R8, PT ;  /* 0x000000080200720c */ /* 0x040fe40003f04070 */
[----:B------:R-:W-:-:S11]  /*7000*/  ISETP.GT.U32.AND P4, PT, R2, R10, PT ;  /* 0x0000000a0200720c */ /* 0x000fd60003f84070 */
[--C-:B------:R-:W-:Y:S01]  /*7010*/  @!P0 IMAD.IADD R8, R8, 0x1, -R2.reuse ;  /* 0x0000000108088824 */ /* 0x100fe200078e0a02 */
[----:B------:R-:W-:Y:S01]  /*7020*/  ISETP.GE.AND P0, PT, R16, RZ, PT ;  /* 0x000000ff1000720c */ /* 0x000fe20003f06270 */
[----:B------:R-:W-:Y:S01]  /*7030*/  @!P4 IMAD.IADD R10, R10, 0x1, -R2 ;  /* 0x000000010a0ac824 */ /* 0x000fe200078e0a02 */
[----:B------:R-:W-:Y:S02]  /*7040*/  ISETP.GE.AND P4, PT, R14, RZ, PT ;  /* 0x000000ff0e00720c */ /* 0x000fe40003f86270 */
[----:B--2---:R-:W-:Y:S02]  /*7050*/  ISETP.GE.AND P3, PT, R13, RZ, PT ;  /* 0x000000ff0d00720c */ /* 0x004fe40003f66270 */
[----:B------:R-:W2:Y:S04]  /*7060*/  LDL.LU R13, [R1+0x838] ;  /* 0x00083800010d7983 */ /* 0x000ea80000300800 */
[----:B------:R-:W3:Y:S04]  /*7070*/  LDL.LU R5, [R1+0x834] ;  /* 0x0008340001057983 */ /* 0x000ee80000300800 */
[----:B------:R-:W-:Y:S03]  /*7080*/  STL [R1+0x800], R27 ;  /* 0x0008001b01007387 */ /* 0x000fe60000100800 */
[----:B------:R-:W-:Y:S01]  /*7090*/  @!P3 IMAD.MOV R29, RZ, RZ, -R29 ;  /* 0x000000ffff1db224 */ /* 0x000fe200078e0a1d */
[----:B------:R-:W-:Y:S01]  /*70a0*/  STL [R1+0x804], R28 ;  /* 0x0008041c01007387 */ /* 0x000fe20000100800 */
[----:B------:R-:W-:-:S03]  /*70b0*/  ISETP.GT.U32.AND P3, PT, R2, R9, PT ;  /* 0x000000090200720c */ /* 0x000fc60003f64070 */
[----:B------:R-:W-:Y:S04]  /*70c0*/  STL [R1+0x808], R29 ;  /* 0x0008081d01007387 */ /* 0x000fe80000100800 */
[----:B------:R0:W-:Y:S04]  /*70d0*/  STL [R1+0x80c], R3 ;  /* 0x00080c0301007387 */ /* 0x0001e80000100800 */
[----:B------:R-:W-:Y:S04]  /*70e0*/  STL [R1+0x810], R4 ;  /* 0x0008100401007387 */ /* 0x000fe80000100800 */
[----:B------:R-:W-:Y:S01]  /*70f0*/  STL [R1+0x814], R6 ;  /* 0x0008140601007387 */ /* 0x000fe20000100800 */
[----:B0-----:R-:W-:-:S03]  /*7100*/  LEA.HI R3, R19, R20, RZ, 0x6 ;  /* 0x0000001413037211 */ /* 0x001fc600078f30ff */
[----:B------:R-:W4:Y:S04]  /*7110*/  LDL.LU R20, [R1+0x14] ;  /* 0x0000140001147983 */ /* 0x000f280000300800 */
[----:B------:R-:W5:Y:S04]  /*7120*/  LDL.LU R0, [R1+0x10] ;  /* 0x0000100001007983 */ /* 0x000f680000300800 */
[----:B------:R-:W5:Y:S01]  /*7130*/  LDL.LU R19, [R1+0xc] ;  /* 0x00000c0001137983 */ /* 0x000f620000300800 */
[----:B------:R-:W-:Y:S01]  /*7140*/  @!P3 IMAD.IADD R9, R9, 0x1, -R2 ;  /* 0x000000010909b824 */ /* 0x000fe200078e0a02 */
[----:B------:R-:W-:-:S02]  /*7150*/  ISETP.GE.AND P3, PT, R15, RZ, PT ;  /* 0x000000ff0f00720c */ /* 0x000fc40003f66270 */
[----:B------:R-:W5:Y:S04]  /*7160*/  LDL.LU R18, [R1+0x1d4] ;  /* 0x0001d40001127983 */ /* 0x000f680000300800 */
[----:B------:R-:W5:Y:S04]  /*7170*/  LDL.LU R15, [R1+0x1d8] ;  /* 0x0001d800010f7983 */ /* 0x000f680000300800 */
[----:B------:R-:W5:Y:S04]  /*7180*/  LDL.LU R17, [R1+0x8] ;  /* 0x0000080001117983 */ /* 0x000f680000300800 */
[----:B------:R-:W5:Y:S04]  /*7190*/  LDL.LU R16, [R1+0x84] ;  /* 0x0000840001107983 */ /* 0x000f680000300800 */
[----:B------:R-:W5:Y:S01]  /*71a0*/  LDL.LU R14, [R1+0x1d0] ;  /* 0x0001d000010e7983 */ /* 0x000f620000300800 */
[----:B------:R-:W-:Y:S01]  /*71b0*/  ISETP.GT.U32.AND P2, PT, R2, R12, PT ;  /* 0x0000000c0200720c */ /* 0x000fe20003f44070 */
[----:B------:R-:W-:-:S02]  /*71c0*/  @!P5 IMAD.MOV R7, RZ, RZ, -R7 ;  /* 0x000000ffff07d224 */ /* 0x000fc400078e0a07 */
[----:B------:R-:W-:Y:S02]  /*71d0*/  @!P1 IMAD.MOV R8, RZ, RZ, -R8 ;  /* 0x000000ffff089224 */ /* 0x000fe400078e0a08 */
[----:B------:R-:W-:Y:S02]  /*71e0*/  @!P0 IMAD.MOV R9, RZ, RZ, -R9 ;  /* 0x000000ffff098224 */ /* 0x000fe400078e0a09 */
[----:B------:R-:W-:Y:S01]  /*71f0*/  @!P3 IMAD.MOV R10, RZ, RZ, -R10 ;  /* 0x000000ffff0ab224 */ /* 0x000fe200078e0a0a */
[----:B------:R-:W-:Y:S01]  /*7200*/  STL [R1+0x818], R7 ;  /* 0x0008180701007387 */ /* 0x000fe20000100800 */
[----:B------:R-:W-:-:S04]  /*7210*/  @!P4 IMAD.MOV R11, RZ, RZ, -R11 ;  /* 0x000000ffff0bc224 */ /* 0x000fc800078e0a0b */
[----:B------:R-:W-:Y:S01]  /*7220*/  @!P2 IMAD.IADD R12, R12, 0x1, -R2 ;  /* 0x000000010c0ca824 */ /* 0x000fe200078e0a02 */
[----:B------:R-:W-:Y:S03]  /*7230*/  STL [R1+0x81c], R8 ;  /* 0x00081c0801007387 */ /* 0x000fe60000100800 */
[----:B------:R-:W-:Y:S01]  /*7240*/  @!P6 IMAD.MOV R12, RZ, RZ, -R12 ;  /* 0x000000ffff0ce224 */ /* 0x000fe200078e0a0c */
[----:B------:R-:W-:Y:S04]  /*7250*/  STL [R1+0x820], R9 ;  /* 0x0008200901007387 */ /* 0x000fe80000100800 */
[----:B------:R-:W-:Y:S04]  /*7260*/  STL [R1+0x824], R10 ;  /* 0x0008240a01007387 */ /* 0x000fe80000100800 */
[----:B------:R-:W-:Y:S04]  /*7270*/  STL [R1+0x828], R11 ;  /* 0x0008280b01007387 */ /* 0x000fe80000100800 */
[----:B------:R-:W-:Y:S01]  /*7280*/  STL [R1+0x82c], R12 ;  /* 0x00082c0c01007387 */ /* 0x000fe20000100800 */
[----:B---3--:R-:W-:-:S02]  /*7290*/  ISETP.NE.AND P2, PT, R5, RZ, PT ;  /* 0x000000ff0500720c */ /* 0x008fc40003f45270 */
[----:B------:R-:W-:-:S04]  /*72a0*/  LOP3.LUT R5, RZ, R5, RZ, 0x33, !PT ;  /* 0x00000005ff057212 */ /* 0x000fc800078e33ff */
[----:B--2---:R-:W-:-:S05]  /*72b0*/  SEL R2, R5, R13, !P2 ;  /* 0x0000000d05027207 */ /* 0x004fca0005000000 */
[----:B------:R0:W-:Y:S01]  /*72c0*/  STL [R1+0x830], R2 ;  /* 0x0008300201007387 */ /* 0x0001e20000100800 */
[C---:B----4-:R-:W-:Y:S02]  /*72d0*/  SEL R3, R5.reuse, R20, !P2 ;  /* 0x0000001405037207 */ /* 0x050fe40005000000 */
[----:B-----5:R-:W-:-:S03]  /*72e0*/  SEL R0, R5, R0, !P2 ;  /* 0x0000000005007207 */ /* 0x020fc60005000000 */
[----:B------:R1:W-:Y:S01]  /*72f0*/  STL [R1+0x1c], R3 ;  /* 0x00001c0301007387 */ /* 0x0003e20000100800 */
[----:B0-----:R-:W-:-:S03]  /*7300*/  SEL R2, R5, R19, !P2 ;  /* 0x0000001305027207 */ /* 0x001fc60005000000 */
[----:B------:R0:W-:Y:S04]  /*7310*/  STL [R1+0x18], R0 ;  /* 0x0000180001007387 */ /* 0x0001e80000100800 */
[----:B------:R2:W-:Y:S01]  /*7320*/  STL [R1+0x14], R2 ;  /* 0x0000140201007387 */ /* 0x0005e20000100800 */
[C---:B-1----:R-:W-:Y:S02]  /*7330*/  SEL R3, R5.reuse, R18, !P2 ;  /* 0x0000001205037207 */ /* 0x042fe40005000000 */
[C---:B0-----:R-:W-:Y:S01]  /*7340*/  SEL R0, R5.reuse, R15, !P2 ;  /* 0x0000000f05007207 */ /* 0x041fe20005000000 */
[----:B--2---:R-:W2:Y:S04]  /*7350*/  LDL.LU R2, [R1+0x88] ;  /* 0x0000880001027983 */ /* 0x004ea80000300800 */
[----:B------:R-:W-:Y:S04]  /*7360*/  STL [R1+0x20], R3 ;  /* 0x0000200301007387 */ /* 0x000fe80000100800 */
[----:B------:R-:W3:Y:S04]  /*7370*/  LDL.LU R13, [R1+0xa0] ;  /* 0x0000a000010d7983 */ /* 0x000ee80000300800 */
[----:B------:R0:W-:Y:S04]  /*7380*/  STL [R1+0x28], R0 ;  /* 0x0000280001007387 */ /* 0x0001e80000100800 */
[----:B------:R-:W4:Y:S04]  /*7390*/  LDL.LU R12, [R1+0xa8] ;  /* 0x0000a800010c7983 */ /* 0x000f280000300800 */
[----:B------:R-:W5:Y:S04]  /*73a0*/  LDL.LU R11, [R1+0xac] ;  /* 0x0000ac00010b7983 */ /* 0x000f680000300800 */
[----:B------:R-:W5:Y:S01]  /*73b0*/  LDL.LU R10, [R1+0x1b4] ;  /* 0x0001b400010a7983 */ /* 0x000f620000300800 */
[----:B0-----:R-:W-:-:S03]  /*73c0*/  SEL R0, R5, R17, !P2 ;  /* 0x0000001105007207 */ /* 0x001fc60005000000 */
[----:B------:R-:W5:Y:S04]  /*73d0*/  LDL.LU R15, [R1+0x1b8] ;  /* 0x0001b800010f7983 */ /* 0x000f680000300800 */
[----:B------:R-:W5:Y:S04]  /*73e0*/  LDL.LU R9, [R1+0x1c0] ;  /* 0x0001c00001097983 */ /* 0x000f680000300800 */
[----:B------:R-:W5:Y:S04]  /*73f0*/  LDL.LU R8, [R1+0x1cc] ;  /* 0x0001cc0001087983 */ /* 0x000f680000300800 */
[----:B------:R0:W-:Y:S04]  /*7400*/  STL [R1+0x24], R0 ;  /* 0x0000240001007387 */ /* 0x0001e80000100800 */
[----:B------:R-:W5:Y:S04]  /*7410*/  LDL.LU R7, [R1+0x1c8] ;  /* 0x0001c80001077983 */ /* 0x000f680000300800 */
        /* <DEDUP_REMOVED lines=11> */
[----:B------:R-:W5:Y:S01]  /*74d0*/  LDL.LU R18, [R1+0xe0] ;  /* 0x0000e00001127983 */ /* 0x000f620000300800 */
[----:B------:R-:W-:-:S03]  /*74e0*/  SEL R16, R5, R16, !P2 ;  /* 0x0000001005107207 */ /* 0x000fc60005000000 */
[----:B------:R-:W5:Y:S01]  /*74f0*/  LDL.LU R17, [R1+0xe8] ;  /* 0x0000e80001117983 */ /* 0x000f620000300800 */
[----:B0-----:R-:W-:-:S03]  /*7500*/  SEL R0, R5, R14, !P2 ;  /* 0x0000000e05007207 */ /* 0x001fc60005000000 */
[----:B------:R-:W5:Y:S04]  /*7510*/  LDL.LU R21, [R1+0xf0] ;  /* 0x0000f00001157983 */ /* 0x000f680000300800 */
[----:B------:R-:W-:Y:S04]  /*7520*/  STL [R1+0x40], R16 ;  /* 0x0000401001007387 */ /* 0x000fe80000100800 */
[----:B------:R-:W5:Y:S04]  /*7530*/  LDL.LU R20, [R1+0xf4] ;  /* 0x0000f40001147983 */ /* 0x000f680000300800 */
[----:B------:R0:W-:Y:S04]  /*7540*/  STL [R1+0x44], R0 ;  /* 0x0000440001007387 */ /* 0x0001e80000100800 */
[----:B0-----:R-:W5:Y:S04]  /*7550*/  LDL.LU R0, [R1+0x104] ;  /* 0x0001040001007983 */ /* 0x001f680000300800 */
[----:B------:R-:W5:Y:S04]  /*7560*/  LDL.LU R19, [R1+0x10c] ;  /* 0x00010c0001137983 */ /* 0x000f680000300800 */
[----:B------:R-:W5:Y:S04]  /*7570*/  LDL.LU R16, [R1+0x110] ;  /* 0x0001100001107983 */ /* 0x000f680000300800 */
[----:B------:R-:W5:Y:S01]  /*7580*/  LDL.LU R14, [R1+0x114] ;  /* 0x00011400010e7983 */ /* 0x000f620000300800 */
[----:B--2---:R-:W-:-:S05]  /*7590*/  SEL R2, R5, R2, !P2 ;  /* 0x0000000205027207 */ /* 0x004fca0005000000 */
[----:B------:R3:W-:Y:S02]  /*75a0*/  STL [R1+0x4c], R2 ;  /* 0x00004c0201007387 */ /* 0x0007e40000100800 */
[C---:B---3--:R-:W-:Y:S02]  /*75b0*/  SEL R2, R5.reuse, R13, !P2 ;  /* 0x0000000d05027207 */ /* 0x048fe40005000000 */
[C---:B----4-:R-:W-:Y:S02]  /*75c0*/  SEL R12, R5.reuse, R12, !P2 ;  /* 0x0000000c050c7207 */ /* 0x050fe40005000000 */
[C---:B-----5:R-:W-:Y:S01]  /*75d0*/  SEL R11, R5.reuse, R11, !P2 ;  /* 0x0000000b050b7207 */ /* 0x060fe20005000000 */
[----:B------:R0:W-:Y:S04]  /*75e0*/  STL [R1+0x54], R2 ;  /* 0x0000540201007387 */ /* 0x0001e80000100800 */
[----:B------:R-:W-:Y:S01]  /*75f0*/  STL [R1+0x58], R12 ;  /* 0x0000580c01007387 */ /* 0x000fe20000100800 */
[----:B0-----:R-:W-:-:S03]  /*7600*/  SEL R2, R5, R10, !P2 ;  /* 0x0000000a05027207 */ /* 0x001fc60005000000 */
[----:B------:R-:W-:Y:S01]  /*7610*/  STL [R1+0x74], R11 ;  /* 0x0000740b01007387 */ /* 0x000fe20000100800 */
[----:B------:R-:W-:-:S03]  /*7620*/  SEL R10, R5, R15, !P2 ;  /* 0x0000000f050a7207 */ /* 0x000fc60005000000 */
[----:B------:R-:W2:Y:S04]  /*7630*/  LDL.LU R15, [R1+0x11c] ;  /* 0x00011c00010f7983 */ /* 0x000ea80000300800 */
[----:B------:R0:W-:Y:S01]  /*7640*/  STL [R1+0x80], R2 ;  /* 0x0000800201007387 */ /* 0x0001e20000100800 */
[----:B------:R-:W-:-:S03]  /*7650*/  SEL R8, R5, R8, !P2 ;  /* 0x0000000805087207 */ /* 0x000fc60005000000 */
[----:B------:R-:W-:Y:S01]  /*7660*/  STL [R1+0x84], R10 ;  /* 0x0000840a01007387 */ /* 0x000fe20000100800 */
[C---:B------:R-:W-:Y:S02]  /*7670*/  SEL R7, R5.reuse, R7, !P2 ;  /* 0x0000000705077207 */ /* 0x040fe40005000000 */
[C---:B0-----:R-:W-:Y:S02]  /*7680*/  SEL R2, R5.reuse, R9, !P2 ;  /* 0x0000000905027207 */ /* 0x041fe40005000000 */
[----:B------:R-:W-:-:S03]  /*7690*/  SEL R4, R5, R4, !P2 ;  /* 0x0000000405047207 */ /* 0x000fc60005000000 */
[----:B------:R0:W-:Y:S01]  /*76a0*/  STL [R1+0x88], R2 ;  /* 0x0000880201007387 */ /* 0x0001e20000100800 */
[----:B------:R-:W-:-:S03]  /*76b0*/  SEL R3, R5, R3, !P2 ;  /* 0x0000000305037207 */ /* 0x000fc60005000000 */
[----:B------:R-:W-:Y:S01]  /*76c0*/  STL [R1+0x8c], R8 ;  /* 0x00008c0801007387 */ /* 0x000fe20000100800 */
[----:B0-----:R-:W-:-:S03]  /*76d0*/  SEL R2, R5, R6, !P2 ;  /* 0x0000000605027207 */ /* 0x001fc60005000000 */
[----:B------:R-:W-:Y:S04]  /*76e0*/  STL [R1+0x90], R7 ;  /* 0x0000900701007387 */ /* 0x000fe80000100800 */
[----:B------:R0:W-:Y:S04]  /*76f0*/  STL [R1+0x9c], R2 ;  /* 0x00009c0201007387 */ /* 0x0001e80000100800 */
[----:B------:R1:W-:Y:S01]  /*7700*/  STL [R1+0xa0], R4 ;  /* 0x0000a00401007387 */ /* 0x0003e20000100800 */
[----:B0-----:R-:W-:-:S03]  /*7710*/  SEL R2, R5, R29, !P2 ;  /* 0x0000001d05027207 */ /* 0x001fc60005000000 */
[----:B------:R0:W-:Y:S01]  /*7720*/  STL [R1+0xa8], R3 ;  /* 0x0000a80301007387 */ /* 0x0001e20000100800 */
[----:B-1----:R-:W-:-:S03]  /*7730*/  SEL R4, R5, R28, !P2 ;  /* 0x0000001c05047207 */ /* 0x002fc60005000000 */
        /* <DEDUP_REMOVED lines=14> */
[----:B------:R-:W-:Y:S01]  /*7820*/  STL [R1+0xdc], R4 ;  /* 0x0000dc0401007387 */ /* 0x000fe20000100800 */
[----:B-1----:R-:W-:-:S03]  /*7830*/  SEL R2, R5, R17, !P2 ;  /* 0x0000001105027207 */ /* 0x002fc60005000000 */
[----:B------:R-:W3:Y:S04]  /*7840*/  LDL.LU R18, [R1+0x140] ;  /* 0x0001400001127983 */ /* 0x000ee80000300800 */
[----:B------:R0:W-:Y:S04]  /*7850*/  STL [R1+0xe0], R3 ;  /* 0x0000e00301007387 */ /* 0x0001e80000100800 */
[----:B------:R-:W4:Y:S04]  /*7860*/  LDL.LU R17, [R1+0x144] ;  /* 0x0001440001117983 */ /* 0x000f280000300800 */
[----:B------:R1:W-:Y:S01]  /*7870*/  STL [R1+0xe8], R2 ;  /* 0x0000e80201007387 */ /* 0x0003e20000100800 */
[----:B------:R-:W-:-:S02]  /*7880*/  SEL R0, R5, R0, !P2 ;  /* 0x0000000005007207 */ /* 0x000fc40005000000 */
[C---:B0-----:R-:W-:Y:S02]  /*7890*/  SEL R3, R5.reuse, R20, !P2 ;  /* 0x0000001405037207 */ /* 0x041fe40005000000 */
[----:B-1----:R-:W-:-:S05]  /*78a0*/  SEL R2, R5, R21, !P2 ;  /* 0x0000001505027207 */ /* 0x002fca0005000000 */
[----:B------:R0:W-:Y:S04]  /*78b0*/  STL [R1+0xf0], R2 ;  /* 0x0000f00201007387 */ /* 0x0001e80000100800 */
[----:B------:R1:W-:Y:S01]  /*78c0*/  STL [R1+0xf4], R3 ;  /* 0x0000f40301007387 */ /* 0x0003e20000100800 */
[----:B0-----:R-:W-:-:S03]  /*78d0*/  SEL R2, R5, R19, !P2 ;  /* 0x0000001305027207 */ /* 0x001fc60005000000 */
[----:B------:R0:W-:Y:S01]  /*78e0*/  STL [R1+0x104], R0 ;  /* 0x0001040001007387 */ /* 0x0001e20000100800 */
[----:B-1----:R-:W-:-:S03]  /*78f0*/  SEL R3, R5, R16, !P2 ;  /* 0x0000001005037207 */ /* 0x002fc60005000000 */
[----:B------:R1:W-:Y:S01]  /*7900*/  STL [R1+0x10c], R2 ;  /* 0x00010c0201007387 */ /* 0x0003e20000100800 */
[----:B0-----:R-:W-:-:S03]  /*7910*/  SEL R0, R5, R14, !P2 ;  /* 0x0000000e05007207 */ /* 0x001fc60005000000 */
[----:B-1----:R-:W5:Y:S04]  /*7920*/  LDL.LU R2, [R1+0x148] ;  /* 0x0001480001027983 */ /* 0x002f680000300800 */
[----:B------:R-:W-:Y:S04]  /*7930*/  STL [R1+0x110], R3 ;  /* 0x0001100301007387 */ /* 0x000fe80000100800 */
[----:B------:R-:W5:Y:S04]  /*7940*/  LDL.LU R13, [R1+0x150] ;  /* 0x00015000010d7983 */ /* 0x000f680000300800 */
[----:B------:R2:W-:Y:S04]  /*7950*/  STL [R1+0x114], R0 ;  /* 0x0001140001007387 */ /* 0x0005e80000100800 */
[----:B------:R-:W5:Y:S04]  /*7960*/  LDL.LU R12, [R1+0x154] ;  /* 0x00015400010c7983 */ /* 0x000f680000300800 */
[----:B------:R-:W5:Y:S04]  /*7970*/  LDL.LU R11, [R1+0x158] ;  /* 0x00015800010b7983 */ /* 0x000f680000300800 */
[----:B------:R-:W5:Y:S04]  /*7980*/  LDL.LU R10, [R1+0x15c] ;  /* 0x00015c00010a7983 */ /* 0x000f680000300800 */
[----:B------:R-:W5:Y:S04]  /*7990*/  LDL.LU R14, [R1+0x164] ;  /* 0x00016400010e7983 */ /* 0x000f680000300800 */
[----:B------:R-:W5:Y:S04]  /*79a0*/  LDL.LU R9, [R1+0x168] ;  /* 0x0001680001097983 */ /* 0x000f680000300800 */
[----:B------:R-:W5:Y:S01]  /*79b0*/  LDL.LU R8, [R1+0x16c] ;  /* 0x00016c0001087983 */ /* 0x000f620000300800 */
[----:B--2---:R-:W-:-:S05]  /*79c0*/  SEL R0, R5, R15, !P2 ;  /* 0x0000000f05007207 */ /* 0x004fca0005000000 */
[----:B------:R4:W-:Y:S04]  /*79d0*/  STL [R1+0x11c], R0 ;  /* 0x00011c0001007387 */ /* 0x0009e80000100800 */
[----:B------:R-:W2:Y:S04]  /*79e0*/  LDL.LU R7, [R1+0x174] ;  /* 0x0001740001077983 */ /* 0x000ea80000300800 */
        /* <DEDUP_REMOVED lines=13> */
[----:B------:R-:W2:Y:S01]  /*7ac0*/  LDL.LU R21, [R1+0x170] ;  /* 0x0001700001157983 */ /* 0x000ea20000300800 */
[----:B---3--:R-:W-:-:S05]  /*7ad0*/  SEL R18, R5, R18, !P2 ;  /* 0x0000001205127207 */ /* 0x008fca0005000000 */
[----:B------:R-:W-:Y:S01]  /*7ae0*/  STL [R1+0x140], R18 ;  /* 0x0001401201007387 */ /* 0x000fe20000100800 */
[----:B----4-:R-:W-:-:S03]  /*7af0*/  SEL R0, R5, R17, !P2 ;  /* 0x0000001105007207 */ /* 0x010fc60005000000 */
[----:B------:R-:W3:Y:S04]  /*7b00*/  LDL.LU R20, [R1+0x160] ;  /* 0x0001600001147983 */ /* 0x000ee80000300800 */
[----:B------:R0:W-:Y:S04]  /*7b10*/  STL [R1+0x144], R0 ;  /* 0x0001440001007387 */ /* 0x0001e80000100800 */
[----:B0-----:R-:W4:Y:S04]  /*7b20*/  LDL.LU R0, [R1+0x14c] ;  /* 0x00014c0001007983 */ /* 0x001f280000300800 */
[----:B------:R-:W4:Y:S04]  /*7b30*/  LDL.LU R19, [R1+0x13c] ;  /* 0x00013c0001137983 */ /* 0x000f280000300800 */
[----:B------:R-:W4:Y:S04]  /*7b40*/  LDL.LU R18, [R1+0x138] ;  /* 0x0001380001127983 */ /* 0x000f280000300800 */
[----:B------:R-:W4:Y:S01]  /*7b50*/  LDL.LU R17, [R1+0x134] ;  /* 0x0001340001117983 */ /* 0x000f220000300800 */
[----:B-----5:R-:W-:-:S05]  /*7b60*/  SEL R2, R5, R2, !P2 ;  /* 0x0000000205027207 */ /* 0x020fca0005000000 */
[----:B------:R0:W-:Y:S02]  /*7b70*/  STL [R1+0x148], R2 ;  /* 0x0001480201007387 */ /* 0x0001e40000100800 */
[C---:B0-----:R-:W-:Y:S02]  /*7b80*/  SEL R2, R5.reuse, R13, !P2 ;  /* 0x0000000d05027207 */ /* 0x041fe40005000000 */
[C---:B------:R-:W-:Y:S02]  /*7b90*/  SEL R12, R5.reuse, R12, !P2 ;  /* 0x0000000c050c7207 */ /* 0x040fe40005000000 */
[C---:B------:R-:W-:Y:S01]  /*7ba0*/  SEL R11, R5.reuse, R11, !P2 ;  /* 0x0000000b050b7207 */ /* 0x040fe20005000000 */
[----:B------:R0:W-:Y:S04]  /*7bb0*/  STL [R1+0x150], R2 ;  /* 0x0001500201007387 */ /* 0x0001e80000100800 */
[----:B------:R-:W-:Y:S04]  /*7bc0*/  STL [R1+0x154], R12 ;  /* 0x0001540c01007387 */ /* 0x000fe80000100800 */
[----:B------:R-:W-:Y:S01]  /*7bd0*/  STL [R1+0x158], R11 ;  /* 0x0001580b01007387 */ /* 0x000fe20000100800 */
[----:B0-----:R-:W-:-:S02]  /*7be0*/  SEL R2, R5, R10, !P2 ;  /* 0x0000000a05027207 */ /* 0x001fc40005000000 */
[C---:B------:R-:W-:Y:S02]  /*7bf0*/  SEL R10, R5.reuse, R14, !P2 ;  /* 0x0000000e050a7207 */ /* 0x040fe40005000000 */
[----:B------:R-:W5:Y:S04]  /*7c00*/  LDL.LU R14, [R1+0x130] ;  /* 0x00013000010e7983 */ /* 0x000f680000300800 */
[----:B------:R0:W-:Y:S01]  /*7c10*/  STL [R1+0x15c], R2 ;  /* 0x00015c0201007387 */ /* 0x0001e20000100800 */
[----:B------:R-:W-:-:S03]  /*7c20*/  SEL R8, R5, R8, !P2 ;  /* 0x0000000805087207 */ /* 0x000fc60005000000 */
[----:B------:R-:W-:Y:S01]  /*7c30*/  STL [R1+0x164], R10 ;  /* 0x0001640a01007387 */ /* 0x000fe20000100800 */
[----:B0-----:R-:W-:-:S05]  /*7c40*/  SEL R2, R5, R9, !P2 ;  /* 0x0000000905027207 */ /* 0x001fca0005000000 */
[----:B------:R0:W-:Y:S04]  /*7c50*/  STL [R1+0x168], R2 ;  /* 0x0001680201007387 */ /* 0x0001e80000100800 */
[----:B------:R-:W-:Y:S01]  /*7c60*/  STL [R1+0x16c], R8 ;  /* 0x00016c0801007387 */ /* 0x000fe20000100800 */
[C---:B--2---:R-:W-:Y:S02]  /*7c70*/  SEL R7, R5.reuse, R7, !P2 ;  /* 0x0000000705077207 */ /* 0x044fe40005000000 */
[----:B0-----:R-:W-:-:S03]  /*7c80*/  SEL R2, R5, R6, !P2 ;  /* 0x0000000605027207 */ /* 0x001fc60005000000 */
[----:B------:R-:W-:Y:S01]  /*7c90*/  STL [R1+0x174], R7 ;  /* 0x0001740701007387 */ /* 0x000fe20000100800 */
[----:B------:R-:W-:-:S03]  /*7ca0*/  SEL R4, R5, R4, !P2 ;  /* 0x0000000405047207 */ /* 0x000fc60005000000 */
[----:B------:R0:W-:Y:S01]  /*7cb0*/  STL [R1+0x17c], R2 ;  /* 0x00017c0201007387 */ /* 0x0001e20000100800 */
[----:B------:R-:W-:-:S03]  /*7cc0*/  SEL R3, R5, R3, !P2 ;  /* 0x0000000305037207 */ /* 0x000fc60005000000 */
        /* <DEDUP_REMOVED lines=20> */
[----:B------:R-:W2:Y:S04]  /*7e10*/  LDL.LU R16, [R1+0x100] ;  /* 0x0001000001107983 */ /* 0x000ea80000300800 */
[----:B------:R-:W-:Y:S04]  /*7e20*/  STL [R1+0x1a0], R3 ;  /* 0x0001a00301007387 */ /* 0x000fe80000100800 */
[----:B------:R-:W2:Y:S04]  /*7e30*/  LDL.LU R15, [R1+0xfc] ;  /* 0x0000fc00010f7983 */ /* 0x000ea80000300800 */
[----:B------:R0:W-:Y:S02]  /*7e40*/  STL [R1+0x19c], R2 ;  /* 0x00019c0201007387 */ /* 0x0001e40000100800 */
[----:B0-----:R-:W-:-:S02]  /*7e50*/  SEL R2, R5, R21, !P2 ;  /* 0x0000001505027207 */ /* 0x001fc40005000000 */
[----:B---3--:R-:W-:-:S03]  /*7e60*/  SEL R3, R5, R20, !P2 ;  /* 0x0000001405037207 */ /* 0x008fc60005000000 */
[----:B------:R0:W-:Y:S04]  /*7e70*/  STL [R1+0x198], R2 ;  /* 0x0001980201007387 */ /* 0x0001e80000100800 */
[----:B------:R1:W-:Y:S01]  /*7e80*/  STL [R1+0x194], R3 ;  /* 0x0001940301007387 */ /* 0x0003e20000100800 */
[C---:B----4-:R-:W-:Y:S02]  /*7e90*/  SEL R0, R5.reuse, R0, !P2 ;  /* 0x0000000005007207 */ /* 0x050fe40005000000 */
[----:B0-----:R-:W-:-:S03]  /*7ea0*/  SEL R2, R5, R19, !P2 ;  /* 0x0000001305027207 */ /* 0x001fc60005000000 */
[----:B------:R0:W-:Y:S01]  /*7eb0*/  STL [R1+0x18c], R0 ;  /* 0x00018c0001007387 */ /* 0x0001e20000100800 */
[----:B-1----:R-:W-:-:S03]  /*7ec0*/  SEL R3, R5, R18, !P2 ;  /* 0x0000001205037207 */ /* 0x002fc60005000000 */
[----:B------:R1:W-:Y:S01]  /*7ed0*/  STL [R1+0x188], R2 ;  /* 0x0001880201007387 */ /* 0x0003e20000100800 */
[----:B0-----:R-:W-:-:S03]  /*7ee0*/  SEL R0, R5, R17, !P2 ;  /* 0x0000001105007207 */ /* 0x001fc60005000000 */
[----:B-1----:R-:W3:Y:S04]  /*7ef0*/  LDL.LU R2, [R1+0xf8] ;  /* 0x0000f80001027983 */ /* 0x002ee80000300800 */
[----:B------:R-:W-:Y:S04]  /*7f00*/  STL [R1+0x180], R3 ;  /* 0x0001800301007387 */ /* 0x000fe80000100800 */
[----:B------:R-:W4:Y:S04]  /*7f10*/  LDL.LU R12, [R1+0x118] ;  /* 0x00011800010c7983 */ /* 0x000f280000300800 */
[----:B------:R5:W-:Y:S04]  /*7f20*/  STL [R1+0x178], R0 ;  /* 0x0001780001007387 */ /* 0x000be80000100800 */
[----:B------:R-:W4:Y:S04]  /*7f30*/  LDL.LU R11, [R1+0x120] ;  /* 0x00012000010b7983 */ /* 0x000f280000300800 */
[----:B------:R-:W4:Y:S04]  /*7f40*/  LDL.LU R10, [R1+0x12c] ;  /* 0x00012c00010a7983 */ /* 0x000f280000300800 */
[----:B------:R-:W4:Y:S04]  /*7f50*/  LDL.LU R9, [R1+0x124] ;  /* 0x0001240001097983 */ /* 0x000f280000300800 */
[----:B------:R-:W4:Y:S04]  /*7f60*/  LDL.LU R13, [R1+0x128] ;  /* 0x00012800010d7983 */ /* 0x000f280000300800 */
[----:B------:R-:W4:Y:S04]  /*7f70*/  LDL.LU R8, [R1+0x108] ;  /* 0x0001080001087983 */ /* 0x000f280000300800 */
[----:B------:R-:W4:Y:S01]  /*7f80*/  LDL.LU R7, [R1+0xec] ;  /* 0x0000ec0001077983 */ /* 0x000f220000300800 */
[----:B-----5:R-:W-:-:S05]  /*7f90*/  SEL R0, R5, R14, !P2 ;  /* 0x0000000e05007207 */ /* 0x020fca0005000000 */
        /* <DEDUP_REMOVED lines=14> */
[----:B------:R-:W5:Y:S04]  /*8080*/  LDL.LU R14, [R1] ;  /* 0x00000000010e7983 */ /* 0x000f680000300800 */
[----:B0-----:R-:W5:Y:S01]  /*8090*/  LDL.LU R0, [R1+0x68] ;  /* 0x0000680001007983 */ /* 0x001f620000300800 */
[----:B--2---:R-:W-:-:S05]  /*80a0*/  SEL R16, R5, R16, !P2 ;  /* 0x0000001005107207 */ /* 0x004fca0005000000 */
[----:B------:R0:W-:Y:S01]  /*80b0*/  STL [R1+0x160], R16 ;  /* 0x0001601001007387 */ /* 0x0001e20000100800 */
[----:B------:R-:W-:-:S03]  /*80c0*/  SEL R15, R5, R15, !P2 ;  /* 0x0000000f050f7207 */ /* 0x000fc60005000000 */
[----:B------:R-:W2:Y:S04]  /*80d0*/  LDL.LU R19, [R1+0x6c] ;  /* 0x00006c0001137983 */ /* 0x000ea80000300800 */
[----:B------:R1:W-:Y:S04]  /*80e0*/  STL [R1+0x14c], R15 ;  /* 0x00014c0f01007387 */ /* 0x0003e80000100800 */
[----:B------:R-:W2:Y:S04]  /*80f0*/  LDL.LU R18, [R1+0x94] ;  /* 0x0000940001127983 */ /* 0x000ea80000300800 */
[----:B------:R-:W2:Y:S04]  /*8100*/  LDL.LU R17, [R1+0x5c] ;  /* 0x00005c0001117983 */ /* 0x000ea80000300800 */
[----:B0-----:R-:W2:Y:S04]  /*8110*/  LDL.LU R16, [R1+0x60] ;  /* 0x0000600001107983 */ /* 0x001ea80000300800 */
[----:B-1----:R-:W2:Y:S01]  /*8120*/  LDL.LU R15, [R1+0x7c] ;  /* 0x00007c00010f7983 */ /* 0x002ea20000300800 */
[----:B---3--:R-:W-:-:S05]  /*8130*/  SEL R2, R5, R2, !P2 ;  /* 0x0000000205027207 */ /* 0x008fca0005000000 */
[----:B------:R0:W-:Y:S01]  /*8140*/  STL [R1+0x13c], R2 ;  /* 0x00013c0201007387 */ /* 0x0001e20000100800 */
[----:B----4-:R-:W-:-:S03]  /*8150*/  SEL R12, R5, R12, !P2 ;  /* 0x0000000c050c7207 */ /* 0x010fc60005000000 */
[----:B0-----:R-:W3:Y:S01]  /*8160*/  LDL.LU R2, [R1+0x830] ;  /* 0x0008300001027983 */ /* 0x001ee20000300800 */
[----:B------:R-:W-:-:S03]  /*8170*/  SEL R11, R5, R11, !P2 ;  /* 0x0000000b050b7207 */ /* 0x000fc60005000000 */
[----:B------:R0:W-:Y:S01]  /*8180*/  STL [R1+0x138], R12 ;  /* 0x0001380c01007387 */ /* 0x0001e20000100800 */
[C---:B------:R-:W-:Y:S02]  /*8190*/  SEL R10, R5.reuse, R10, !P2 ;  /* 0x0000000a050a7207 */ /* 0x040fe40005000000 */
[C---:B------:R-:W-:Y:S01]  /*81a0*/  SEL R9, R5.reuse, R9, !P2 ;  /* 0x0000000905097207 */ /* 0x040fe20005000000 */
[----:B0-----:R-:W4:Y:S01]  /*81b0*/  LDL.LU R12, [R1+0x82c] ;  /* 0x00082c00010c7983 */ /* 0x001f220000300800 */
[----:B------:R-:W-:-:S03]  /*81c0*/  SEL R13, R5, R13, !P2 ;  /* 0x0000000d050d7207 */ /* 0x000fc60005000000 */
[----:B------:R0:W-:Y:S01]  /*81d0*/  STL [R1+0x134], R11 ;  /* 0x0001340b01007387 */ /* 0x0001e20000100800 */
[C---:B------:R-:W-:Y:S02]  /*81e0*/  SEL R8, R5.reuse, R8, !P2 ;  /* 0x0000000805087207 */ /* 0x040fe40005000000 */
[C---:B------:R-:W-:Y:S01]  /*81f0*/  SEL R7, R5.reuse, R7, !P2 ;  /* 0x0000000705077207 */ /* 0x040fe20005000000 */
[----:B0-----:R-:W3:Y:S04]  /*8200*/  LDL.LU R11, [R1+0x828] ;  /* 0x00082800010b7983 */ /* 0x001ee80000300800 */
[----:B------:R0:W-:Y:S04]  /*8210*/  STL [R1+0x130], R10 ;  /* 0x0001300a01007387 */ /* 0x0001e80000100800 */
[----:B0-----:R-:W4:Y:S01]  /*8220*/  LDL.LU R10, [R1+0x824] ;  /* 0x00082400010a7983 */ /* 0x001f220000300800 */
[----:B-----5:R-:W-:-:S03]  /*8230*/  SEL R6, R5, R6, !P2 ;  /* 0x0000000605067207 */ /* 0x020fc60005000000 */
[----:B------:R0:W-:Y:S01]  /*8240*/  STL [R1+0x12c], R9 ;  /* 0x00012c0901007387 */ /* 0x0001e20000100800 */
[C---:B------:R-:W-:Y:S02]  /*8250*/  SEL R4, R5.reuse, R4, !P2 ;  /* 0x0000000405047207 */ /* 0x040fe40005000000 */
[C---:B------:R-:W-:Y:S01]  /*8260*/  SEL R3, R5.reuse, R3, !P2 ;  /* 0x0000000305037207 */ /* 0x040fe20005000000 */
[----:B0-----:R-:W5:Y:S04]  /*8270*/  LDL.LU R9, [R1+0x820] ;  /* 0x0008200001097983 */ /* 0x001f680000300800 */
[----:B------:R0:W-:Y:S01]  /*8280*/  STL [R1+0x128], R13 ;  /* 0x0001280d01007387 */ /* 0x0001e20000100800 */
[----:B------:R-:W-:-:S03]  /*8290*/  SEL R29, R5, R29, !P2 ;  /* 0x0000001d051d7207 */ /* 0x000fc60005000000 */
[----:B0-----:R-:W3:Y:S04]  /*82a0*/  LDL.LU R13, [R1+0x38] ;  /* 0x00003800010d7983 */ /* 0x001ee80000300800 */
[----:B------:R0:W-:Y:S01]  /*82b0*/  STL [R1+0x124], R8 ;  /* 0x0001240801007387 */ /* 0x0001e20000100800 */
[----:B------:R-:W-:-:S03]  /*82c0*/  SEL R28, R5, R28, !P2 ;  /* 0x0000001c051c7207 */ /* 0x000fc60005000000 */
[----:B0-----:R-:W4:Y:S04]  /*82d0*/  LDL.LU R8, [R1+0x81c] ;  /* 0x00081c0001087983 */ /* 0x001f280000300800 */
[----:B------:R0:W-:Y:S01]  /*82e0*/  STL [R1+0x120], R7 ;  /* 0x0001200701007387 */ /* 0x0001e20000100800 */
[----:B------:R-:W-:-:S03]  /*82f0*/  SEL R27, R5, R27, !P2 ;  /* 0x0000001b051b7207 */ /* 0x000fc60005000000 */
[----:B0-----:R-:W5:Y:S04]  /*8300*/  LDL.LU R7, [R1+0x818] ;  /* 0x0008180001077983 */ /* 0x001f680000300800 */
        /* <DEDUP_REMOVED lines=24> */
[----:B------:R0:W-:Y:S04]  /*8490*/  STL [R1+0xc4], R24 ;  /* 0x0000c41801007387 */ /* 0x0001e80000100800 */
[----:B0-----:R-:W4:Y:S04]  /*84a0*/  LDL.LU R24, [R1+0x7f4] ;  /* 0x0007f40001187983 */ /* 0x001f280000300800 */
[----:B------:R0:W-:Y:S04]  /*84b0*/  STL [R1+0xc0], R23 ;  /* 0x0000c01701007387 */ /* 0x0001e80000100800 */
        /* <DEDUP_REMOVED lines=8> */
[----:B0-----:R-:W3:Y:S01]  /*8540*/  LDL.LU R14, [R1+0x7e0] ;  /* 0x0007e000010e7983 */ /* 0x001ee20000300800 */
[----:B------:R-:W-:-:S02]  /*8550*/  SEL R0, R5, R0, !P2 ;  /* 0x0000000005007207 */ /* 0x000fc40005000000 */
[C---:B--2---:R-:W-:Y:S02]  /*8560*/  SEL R19, R5.reuse, R19, !P2 ;  /* 0x0000001305137207 */ /* 0x044fe40005000000 */
[C---:B------:R-:W-:Y:S02]  /*8570*/  SEL R18, R5.reuse, R18, !P2 ;  /* 0x0000001205127207 */ /* 0x040fe40005000000 */
[C---:B------:R-:W-:Y:S02]  /*8580*/  SEL R17, R5.reuse, R17, !P2 ;  /* 0x0000001105117207 */ /* 0x040fe40005000000 */
[C---:B------:R-:W-:Y:S02]  /*8590*/  SEL R16, R5.reuse, R16, !P2 ;  /* 0x0000001005107207 */ /* 0x040fe40005000000 */
[C---:B------:R-:W-:Y:S02]  /*85a0*/  SEL R15, R5.reuse, R15, !P2 ;  /* 0x0000000f050f7207 */ /* 0x040fe40005000000 */
[----:B---3--:R-:W-:-:S05]  /*85b0*/  SEL R14, R5, R14, !P2 ;  /* 0x0000000e050e7207 */ /* 0x008fca0005000000 */
[----:B------:R0:W-:Y:S04]  /*85c0*/  STL [R1+0x78], R14 ;  /* 0x0000780e01007387 */ /* 0x0001e80000100800 */
[----:B0-----:R-:W2:Y:S04]  /*85d0*/  LDL.LU R14, [R1+0x34] ;  /* 0x00003400010e7983 */ /* 0x001ea80000300800 */
[----:B------:R0:W-:Y:S04]  /*85e0*/  STL [R1+0x70], R0 ;  /* 0x0000700001007387 */ /* 0x0001e80000100800 */
[----:B0-----:R-:W3:Y:S04]  /*85f0*/  LDL.LU R0, [R1+0x7dc] ;  /* 0x0007dc0001007983 */ /* 0x001ee80000300800 */
[----:B------:R0:W-:Y:S04]  /*8600*/  STL [R1+0x6c], R19 ;  /* 0x00006c1301007387 */ /* 0x0001e80000100800 */
[----:B0-----:R-:W5:Y:S04]  /*8610*/  LDL.LU R19, [R1+0x7d8] ;  /* 0x0007d80001137983 */ /* 0x001f680000300800 */
[----:B------:R0:W-:Y:S04]  /*8620*/  STL [R1+0x68], R18 ;  /* 0x0000681201007387 */ /* 0x0001e80000100800 */
[----:B0-----:R-:W4:Y:S04]  /*8630*/  LDL.LU R18, [R1+0x7d4] ;  /* 0x0007d40001127983 */ /* 0x001f280000300800 */
[----:B------:R0:W-:Y:S04]  /*8640*/  STL [R1+0x64], R17 ;  /* 0x0000641101007387 */ /* 0x0001e80000100800 */
[----:B0-----:R-:W3:Y:S04]  /*8650*/  LDL.LU R17, [R1+0x7d0] ;  /* 0x0007d00001117983 */ /* 0x001ee80000300800 */
[----:B------:R0:W-:Y:S04]  /*8660*/  STL [R1+0x60], R16 ;  /* 0x0000601001007387 */ /* 0x0001e80000100800 */
[----:B0-----:R-:W2:Y:S04]  /*8670*/  LDL.LU R16, [R1+0x7cc] ;  /* 0x0007cc0001107983 */ /* 0x001ea80000300800 */
[----:B------:R0:W-:Y:S04]  /*8680*/  STL [R1+0x5c], R15 ;  /* 0x00005c0f01007387 */ /* 0x0001e80000100800 */
[----:B0-----:R-:W5:Y:S02]  /*8690*/  LDL.LU R15, [R1+0x7c8] ;  /* 0x0007c800010f7983 */ /* 0x001f640000300800 */
[----:B-----5:R-:W-:-:S05]  /*86a0*/  SEL R15, R5, R15, !P2 ;  /* 0x0000000f050f7207 */ /* 0x020fca0005000000 */
[----:B------:R0:W-:Y:S04]  /*86b0*/  STL [R1+0x50], R15 ;  /* 0x0000500f01007387 */ /* 0x0001e80000100800 */
[----:B0-----:R-:W5:Y:S01]  /*86c0*/  LDL.LU R15, [R1+0x2c] ;  /* 0x00002c00010f7983 */ /* 0x001f620000300800 */
[----:B--2---:R-:W-:-:S05]  /*86d0*/  SEL R16, R5, R16, !P2 ;  /* 0x0000001005107207 */ /* 0x004fca0005000000 */
[----:B------:R3:W-:Y:S01]  /*86e0*/  STL [R1+0x48], R16 ;  /* 0x0000481001007387 */ /* 0x0007e20000100800 */
[C---:B------:R-:W-:Y:S02]  /*86f0*/  SEL R14, R5.reuse, R14, !P2 ;  /* 0x0000000e050e7207 */ /* 0x040fe40005000000 */
[C---:B---3--:R-:W-:Y:S02]  /*8700*/  SEL R16, R5.reuse, R17, !P2 ;  /* 0x0000001105107207 */ /* 0x048fe40005000000 */
[----:B----4-:R-:W-:-:S03]  /*8710*/  SEL R17, R5, R18, !P2 ;  /* 0x0000001205117207 */ /* 0x010fc60005000000 */
[----:B------:R0:W-:Y:S01]  /*8720*/  STL [R1+0x3c], R16 ;  /* 0x00003c1001007387 */ /* 0x0001e20000100800 */
[----:B------:R-:W-:-:S03]  /*8730*/  SEL R13, R5, R13, !P2 ;  /* 0x0000000d050d7207 */ /* 0x000fc60005000000 */
[----:B------:R-:W-:Y:S01]  /*8740*/  STL [R1+0x10], R17 ;  /* 0x0000101101007387 */ /* 0x000fe20000100800 */
[C---:B0-----:R-:W-:Y:S02]  /*8750*/  SEL R16, R5.reuse, R19, !P2 ;  /* 0x0000001305107207 */ /* 0x041fe40005000000 */
[----:B------:R-:W-:-:S03]  /*8760*/  SEL R19, R5, R0, !P2 ;  /* 0x0000000005137207 */ /* 0x000fc60005000000 */
[----:B------:R-:W-:Y:S01]  /*8770*/  STL [R1+0xc], R16 ;  /* 0x00000c1001007387 */ /* 0x000fe20000100800 */
[C---:B------:R-:W-:Y:S02]  /*8780*/  SEL R20, R5.reuse, R20, !P2 ;  /* 0x0000001405147207 */ /* 0x040fe40005000000 */
[C---:B------:R-:W-:Y:S02]  /*8790*/  SEL R21, R5.reuse, R21, !P2 ;  /* 0x0000001505157207 */ /* 0x040fe40005000000 */
[C---:B------:R-:W-:Y:S02]  /*87a0*/  SEL R22, R5.reuse, R22, !P2 ;  /* 0x0000001605167207 */ /* 0x040fe40005000000 */
[C---:B------:R-:W-:Y:S02]  /*87b0*/  SEL R23, R5.reuse, R23, !P2 ;  /* 0x0000001705177207 */ /* 0x040fe40005000000 */
[C---:B------:R-:W-:Y:S02]  /*87c0*/  SEL R24, R5.reuse, R24, !P2 ;  /* 0x0000001805187207 */ /* 0x040fe40005000000 */
[----:B------:R-:W-:-:S02]  /*87d0*/  SEL R25, R5, R25, !P2 ;  /* 0x0000001905197207 */ /* 0x000fc40005000000 */
[C---:B------:R-:W-:Y:S02]  /*87e0*/  SEL R26, R5.reuse, R26, !P2 ;  /* 0x0000001a051a7207 */ /* 0x040fe40005000000 */
[C---:B------:R-:W-:Y:S02]  /*87f0*/  SEL R27, R5.reuse, R27, !P2 ;  /* 0x0000001b051b7207 */ /* 0x040fe40005000000 */
[C---:B------:R-:W-:Y:S02]  /*8800*/  SEL R28, R5.reuse, R28, !P2 ;  /* 0x0000001c051c7207 */ /* 0x040fe40005000000 */
[C---:B------:R-:W-:Y:S02]  /*8810*/  SEL R29, R5.reuse, R29, !P2 ;  /* 0x0000001d051d7207 */ /* 0x040fe40005000000 */
[C---:B------:R-:W-:Y:S02]  /*8820*/  SEL R3, R5.reuse, R3, !P2 ;  /* 0x0000000305037207 */ /* 0x040fe40005000000 */
[----:B-----5:R-:W-:-:S05]  /*8830*/  SEL R15, R5, R15, !P2 ;  /* 0x0000000f050f7207 */ /* 0x020fca0005000000 */
[----:B------:R-:W-:Y:S04]  /*8840*/  STL [R1+0x8], R15 ;  /* 0x0000080f01007387 */ /* 0x000fe80000100800 */
[----:B------:R-:W-:Y:S04]  /*8850*/  STL [R1+0x4], R14 ;  /* 0x0000040e01007387 */ /* 0x000fe80000100800 */
[----:B------:R-:W2:Y:S04]  /*8860*/  LDL.LU R0, [R1+0x7c4] ;  /* 0x0007c40001007983 */ /* 0x000ea80000300800 */
[----:B------:R-:W-:Y:S04]  /*8870*/  STL [R1], R13 ;  /* 0x0000000d01007387 */ /* 0x000fe80000100800 */
[----:B------:R0:W-:Y:S04]  /*8880*/  STL [R1+0x738], R19 ;  /* 0x0007381301007387 */ /* 0x0001e80000100800 */
[----:B0-----:R-:W3:Y:S04]  /*8890*/  LDL.LU R19, [R1+0x84] ;  /* 0x0000840001137983 */ /* 0x001ee80000300800 */
[----:B------:R0:W-:Y:S04]  /*88a0*/  STL [R1+0x73c], R20 ;  /* 0x00073c1401007387 */ /* 0x0001e80000100800 */
[----:B0-----:R-:W4:Y:S04]  /*88b0*/  LDL.LU R20, [R1+0x80] ;  /* 0x0000800001147983 */ /* 0x001f280000300800 */
[----:B------:R0:W-:Y:S04]  /*88c0*/  STL [R1+0x740], R21 ;  /* 0x0007401501007387 */ /* 0x0001e80000100800 */
[----:B0-----:R-:W5:Y:S04]  /*88d0*/  LDL.LU R21, [R1+0x74] ;  /* 0x0000740001157983 */ /* 0x001f680000300800 */
[----:B------:R0:W-:Y:S04]  /*88e0*/  STL [R1+0x744], R22 ;  /* 0x0007441601007387 */ /* 0x0001e80000100800 */
[----:B0-----:R-:W3:Y:S04]  /*88f0*/  LDL.LU R22, [R1+0x58] ;  /* 0x0000580001167983 */ /* 0x001ee80000300800 */
[----:B------:R0:W-:Y:S04]  /*8900*/  STL [R1+0x748], R23 ;  /* 0x0007481701007387 */ /* 0x0001e80000100800 */
[----:B0-----:R-:W4:Y:S04]  /*8910*/  LDL.LU R23, [R1+0x54] ;  /* 0x0000540001177983 */ /* 0x001f280000300800 */
[----:B------:R0:W-:Y:S01]  /*8920*/  STL [R1+0x74c], R24 ;  /* 0x00074c1801007387 */ /* 0x0001e20000100800 */
[----:B------:R-:W-:-:S03]  /*8930*/  SEL R13, R5, R4, !P2 ;  /* 0x00000004050d7207 */ /* 0x000fc60005000000 */
        /* <DEDUP_REMOVED lines=11> */
[----:B0-----:R-:W5:Y:S04]  /*89f0*/  LDL.LU R29, [R1+0x20] ;  /* 0x00002000011d7983 */ /* 0x001f680000300800 */
[----:B------:R0:W-:Y:S04]  /*8a00*/  STL [R1+0x764], R3 ;  /* 0x0007640301007387 */ /* 0x0001e80000100800 */
[----:B0-----:R-:W4:Y:S04]  /*8a10*/  LDL.LU R3, [R1+0x14] ;  /* 0x0000140001037983 */ /* 0x001f280000300800 */
[----:B------:R0:W-:Y:S04]  /*8a20*/  STL [R1+0x768], R13 ;  /* 0x0007680d01007387 */ /* 0x0001e80000100800 */
[----:B0-----:R-:W5:Y:S04]  /*8a30*/  LDL.LU R13, [R1+0x18] ;  /* 0x00001800010d7983 */ /* 0x001f680000300800 */
[----:B------:R-:W5:Y:S01]  /*8a40*/  LDL.LU R6, [R1+0x1c] ;  /* 0x00001c0001067983 */ /* 0x000f620000300800 */
[----:B------:R-:W-:-:S02]  /*8a50*/  SEL R15, R5, R7, !P2 ;  /* 0x00000007050f7207 */ /* 0x000fc40005000000 */
[C---:B------:R-:W-:Y:S02]  /*8a60*/  SEL R16, R5.reuse, R8, !P2 ;  /* 0x0000000805107207 */ /* 0x040fe40005000000 */
[C---:B------:R-:W-:Y:S02]  /*8a70*/  SEL R17, R5.reuse, R9, !P2 ;  /* 0x0000000905117207 */ /* 0x040fe40005000000 */
[C---:B------:R-:W-:Y:S02]  /*8a80*/  SEL R18, R5.reuse, R10, !P2 ;  /* 0x0000000a05127207 */ /* 0x040fe40005000000 */
[C---:B------:R-:W-:Y:S02]  /*8a90*/  SEL R11, R5.reuse, R11, !P2 ;  /* 0x0000000b050b7207 */ /* 0x040fe40005000000 */
[----:B------:R-:W-:Y:S02]  /*8aa0*/  SEL R12, R5, R12, !P2 ;  /* 0x0000000c050c7207 */ /* 0x000fe40005000000 */
[----:B------:R-:W0:Y:S01]  /*8ab0*/  LDC.64 R4, c[0x0][0x218] ;  /* 0x00008600ff047b82 */ /* 0x000e220000000a00 */
[----:B------:R-:W-:Y:S01]  /*8ac0*/  STL [R1+0x76c], R14 ;  /* 0x00076c0e01007387 */ /* 0x000fe20000100800 */
[----:B------:R-:W-:-:S03]  /*8ad0*/  IMAD R9, R2, UR4, RZ ;  /* 0x0000000402097c24 */ /* 0x000fc6000f8e02ff */
[----:B------:R-:W-:Y:S04]  /*8ae0*/  STL [R1+0x770], R15 ;  /* 0x0007700f01007387 */ /* 0x000fe80000100800 */
[----:B------:R-:W-:Y:S04]  /*8af0*/  STL [R1+0x774], R16 ;  /* 0x0007741001007387 */ /* 0x000fe80000100800 */
[----:B------:R-:W-:Y:S04]  /*8b00*/  STL [R1+0x778], R17 ;  /* 0x0007781101007387 */ /* 0x000fe80000100800 */
[----:B------:R-:W-:Y:S04]  /*8b10*/  STL [R1+0x77c], R18 ;  /* 0x00077c1201007387 */ /* 0x000fe80000100800 */
[----:B------:R-:W-:Y:S04]  /*8b20*/  STL [R1+0x780], R11 ;  /* 0x0007800b01007387 */ /* 0x000fe80000100800 */
[----:B------:R-:W-:Y:S04]  /*8b30*/  STL [R1+0x784], R12 ;  /* 0x0007840c01007387 */ /* 0x000fe80000100800 */
[----:B0-----:R-:W-:Y:S04]  /*8b40*/  STL [R1+0x78c], R4 ;  /* 0x00078c0401007387 */ /* 0x001fe80000100800 */
[----:B------:R-:W-:Y:S04]  /*8b50*/  STL [R1+0x788], R5 ;  /* 0x0007880501007387 */ /* 0x000fe80000100800 */
[----:B------:R-:W-:Y:S01]  /*8b60*/  STL [R1+0x790], R9 ;  /* 0x0007900901007387 */ /* 0x000fe20000100800 */
[----:B--2---:R-:W-:Y:S01]  /*8b70*/  IMAD R0, R0, UR5, RZ ;  /* 0x0000000500007c24 */ /* 0x004fe2000f8e02ff */
[----:B------:R-:W-:Y:S01]  /*8b80*/  ULDC UR5, c[0x0][0x238] ;  /* 0x00008e0000057ab9 */ /* 0x000fe20000000800 */
[----:B---3--:R-:W-:-:S02]  /*8b90*/  IMAD R2, R28, UR4, RZ ;  /* 0x000000041c027c24 */ /* 0x008fc4000f8e02ff */
[----:B----4-:R-:W-:Y:S02]  /*8ba0*/  IMAD R7, R3, UR4, RZ ;  /* 0x0000000403077c24 */ /* 0x010fe4000f8e02ff */
[----:B------:R-:W-:Y:S02]  /*8bb0*/  IMAD R3, R26, UR4, RZ ;  /* 0x000000041a037c24 */ /* 0x000fe4000f8e02ff */
[----:B-----5:R-:W-:Y:S02]  /*8bc0*/  IMAD R8, R13, UR4, RZ ;  /* 0x000000040d087c24 */ /* 0x020fe4000f8e02ff */
[----:B------:R-:W-:Y:S02]  /*8bd0*/  IMAD R10, R6, UR4, RZ ;  /* 0x00000004060a7c24 */ /* 0x000fe4000f8e02ff */
[----:B------:R-:W-:-:S03]  /*8be0*/  IMAD R6, R29, UR4, RZ ;  /* 0x000000041d067c24 */ /* 0x000fc6000f8e02ff */
[----:B------:R-:W-:Y:S04]  /*8bf0*/  STL [R1+0x794], R10 ;  /* 0x0007940a01007387 */ /* 0x000fe80000100800 */
[----:B------:R0:W-:Y:S04]  /*8c00*/  STL [R1+0x1c4], R0 ;  /* 0x0001c40001007387 */ /* 0x0001e80000100800 */
[----:B------:R-:W-:Y:S04]  /*8c10*/  STL [R1+0x798], R8 ;  /* 0x0007980801007387 */ /* 0x000fe80000100800 */
[----:B------:R-:W-:Y:S01]  /*8c20*/  STL [R1+0x79c], R7 ;  /* 0x00079c0701007387 */ /* 0x000fe20000100800 */
[----:B0-----:R-:W-:-:S03]  /*8c30*/  IMAD R0, R27, UR4, RZ ;  /* 0x000000041b007c24 */ /* 0x001fc6000f8e02ff */
[----:B------:R-:W-:Y:S04]  /*8c40*/  STL [R1+0x7a0], R6 ;  /* 0x0007a00601007387 */ /* 0x000fe80000100800 */
[----:B------:R0:W-:Y:S04]  /*8c50*/  STL [R1+0x7a4], R2 ;  /* 0x0007a40201007387 */ /* 0x0001e80000100800 */
[----:B------:R1:W-:Y:S01]  /*8c60*/  STL [R1+0x7a8], R0 ;  /* 0x0007a80001007387 */ /* 0x0003e20000100800 */
[----:B0-----:R-:W-:-:S03]  /*8c70*/  IMAD R2, R25, UR4, RZ ;  /* 0x0000000419027c24 */ /* 0x001fc6000f8e02ff */
[----:B------:R0:W-:Y:S01]  /*8c80*/  STL [R1+0x14], R3 ;  /* 0x0000140301007387 */ /* 0x0001e20000100800 */
[----:B-1----:R-:W-:-:S03]  /*8c90*/  IMAD R0, R24, UR4, RZ ;  /* 0x0000000418007c24 */ /* 0x002fc6000f8e02ff */
[----:B------:R1:W-:Y:S04]  /*8ca0*/  STL [R1+0x18], R2 ;  /* 0x0000180201007387 */ /* 0x0003e80000100800 */
[----:B------:R2:W-:Y:S01]  /*8cb0*/  STL [R1+0x1c], R0 ;  /* 0x00001c0001007387 */ /* 0x0005e20000100800 */
[----:B0-----:R-:W-:Y:S02]  /*8cc0*/  IMAD R3, R23, UR4, RZ ;  /* 0x0000000417037c24 */ /* 0x001fe4000f8e02ff */
[----:B-1----:R-:W-:-:S03]  /*8cd0*/  IMAD R2, R22, UR4, RZ ;  /* 0x0000000416027c24 */ /* 0x002fc6000f8e02ff */
[----:B------:R-:W-:Y:S01]  /*8ce0*/  STL [R1+0x20], R3 ;  /* 0x0000200301007387 */ /* 0x000fe20000100800 */
[----:B--2---:R-:W-:-:S03]  /*8cf0*/  IMAD R0, R21, UR4, RZ ;  /* 0x0000000415007c24 */ /* 0x004fc6000f8e02ff */
[----:B------:R-:W-:Y:S04]  /*8d00*/  STL [R1+0x24], R2 ;  /* 0x0000240201007387 */ /* 0x000fe80000100800 */
[----:B------:R0:W-:Y:S04]  /*8d10*/  STL [R1+0x28], R0 ;  /* 0x0000280001007387 */ /* 0x0001e80000100800 */
[----:B0-----:R-:W2:Y:S01]  /*8d20*/  LDL.LU R0, [R1+0x90] ;  /* 0x0000900001007983 */ /* 0x001ea20000300800 */
[----:B------:R-:W-:Y:S02]  /*8d30*/  IMAD R3, R20, UR4, RZ ;  /* 0x0000000414037c24 */ /* 0x000fe4000f8e02ff */
[----:B------:R-:W-:-:S03]  /*8d40*/  IMAD R2, R19, UR4, RZ ;  /* 0x0000000413027c24 */ /* 0x000fc6000f8e02ff */
[----:B------:R-:W-:Y:S04]  /*8d50*/  STL [R1+0x2c], R3 ;  /* 0x00002c0301007387 */ /* 0x000fe80000100800 */
[----:B--2---:R0:W-:Y:S04]  /*8d60*/  STL [R1+0x7bc], R0 ;  /* 0x0007bc0001007387 */ /* 0x0041e80000100800 */
[----:B------:R-:W-:Y:S04]  /*8d70*/  STL [R1+0x30], R2 ;  /* 0x0000300201007387 */ /* 0x000fe80000100800 */
[----:B0-----:R-:W2:Y:S04]  /*8d80*/  LDL.LU R0, [R1+0x8c] ;  /* 0x00008c0001007983 */ /* 0x001ea80000300800 */
[----:B--2---:R0:W-:Y:S04]  /*8d90*/  STL [R1+0x7c0], R0 ;  /* 0x0007c00001007387 */ /* 0x0041e80000100800 */
[----:B0-----:R-:W2:Y:S04]  /*8da0*/  LDL.LU R0, [R1+0x88] ;  /* 0x0000880001007983 */ /* 0x001ea80000300800 */
[----:B------:R-:W3:Y:S04]  /*8db0*/  LDL.LU R2, [R1+0x9c] ;  /* 0x00009c0001027983 */ /* 0x000ee80000300800 */
[----:B------:R-:W4:Y:S04]  /*8dc0*/  LDL.LU R6, [R1+0xa0] ;  /* 0x0000a00001067983 */ /* 0x000f280000300800 */
        /* <DEDUP_REMOVED lines=26> */
[----:B--2---:R-:W-:-:S05]  /*8f70*/  IMAD R0, R0, UR4, RZ ;  /* 0x0000000400007c24 */ /* 0x004fca000f8e02ff */
[----:B------:R0:W-:Y:S04]  /*8f80*/  STL [R1+0x34], R0 ;  /* 0x0000340001007387 */ /* 0x0001e80000100800 */
[----:B0-----:R-:W2:Y:S02]  /*8f90*/  LDL.LU R0, [R1+0x7c0] ;  /* 0x0007c00001007983 */ /* 0x001ea40000300800 */
[----:B--2---:R-:W-:-:S05]  /*8fa0*/  IMAD R0, R0, UR4, RZ ;  /* 0x0000000400007c24 */ /* 0x004fca000f8e02ff */
[----:B------:R0:W-:Y:S04]  /*8fb0*/  STL [R1+0x38], R0 ;  /* 0x0000380001007387 */ /* 0x0001e80000100800 */
[----:B0-----:R-:W2:Y:S01]  /*8fc0*/  LDL.LU R0, [R1+0x7bc] ;  /* 0x0007bc0001007983 */ /* 0x001ea20000300800 */
[----:B---3--:R-:W-:Y:S02]  /*8fd0*/  IMAD R2, R2, UR4, RZ ;  /* 0x0000000402027c24 */ /* 0x008fe4000f8e02ff */
[----:B--2---:R-:W-:-:S05]  /*8fe0*/  IMAD R0, R0, UR4, RZ ;  /* 0x0000000400007c24 */ /* 0x004fca000f8e02ff */
[----:B------:R4:W-:Y:S04]  /*8ff0*/  STL [R1+0x40], R0 ;  /* 0x0000400001007387 */ /* 0x0009e80000100800 */
[----:B------:R0:W-:Y:S01]  /*9000*/  STL [R1+0x44], R2 ;  /* 0x0000440201007387 */ /* 0x0001e20000100800 */
[----:B----4-:R-:W-:Y:S02]  /*9010*/  IMAD R0, R6, UR4, RZ ;  /* 0x0000000406007c24 */ /* 0x010fe4000f8e02ff */
[----:B-----5:R-:W-:Y:S02]  /*9020*/  IMAD R6, R7, UR4, RZ ;  /* 0x0000000407067c24 */ /* 0x020fe4000f8e02ff */
[----:B0-----:R-:W-:Y:S01]  /*9030*/  IMAD R2, R8, UR4, RZ ;  /* 0x0000000408027c24 */ /* 0x001fe2000f8e02ff */
[----:B------:R0:W-:Y:S04]  /*9040*/  STL [R1+0x4c], R0 ;  /* 0x00004c0001007387 */ /* 0x0001e80000100800 */
[----:B------:R1:W-:Y:S01]  /*9050*/  STL [R1+0x54], R6 ;  /* 0x0000540601007387 */ /* 0x0003e20000100800 */
[----:B0-----:R-:W-:-:S03]  /*9060*/  IMAD R0, R10, UR4, RZ ;  /* 0x000000040a007c24 */ /* 0x001fc6000f8e02ff */
[----:B------:R0:W-:Y:S01]  /*9070*/  STL [R1+0x58], R2 ;  /* 0x0000580201007387 */ /* 0x0001e20000100800 */
[----:B-1----:R-:W-:-:S03]  /*9080*/  IMAD R6, R9, UR4, RZ ;  /* 0x0000000409067c24 */ /* 0x002fc6000f8e02ff */
[----:B------:R1:W-:Y:S01]  /*9090*/  STL [R1+0x74], R0 ;  /* 0x0000740001007387 */ /* 0x0003e20000100800 */
[----:B0-----:R-:W-:-:S03]  /*90a0*/  IMAD R2, R5, UR4, RZ ;  /* 0x0000000405027c24 */ /* 0x001fc6000f8e02ff */
[----:B------:R-:W-:Y:S01]  /*90b0*/  STL [R1+0x7c], R6 ;  /* 0x00007c0601007387 */ /* 0x000fe20000100800 */
[----:B-1----:R-:W-:-:S03]  /*90c0*/  IMAD R0, R4, UR4, RZ ;  /* 0x0000000404007c24 */ /* 0x002fc6000f8e02ff */
[----:B------:R0:W-:Y:S01]  /*90d0*/  STL [R1+0x80], R2 ;  /* 0x0000800201007387 */ /* 0x0001e20000100800 */
[----:B------:R-:W-:-:S03]  /*90e0*/  IMAD R4, R12, UR4, RZ ;  /* 0x000000040c047c24 */ /* 0x000fc6000f8e02ff */
        /* <DEDUP_REMOVED lines=8> */
[----:B------:R0:W-:Y:S01]  /*9170*/  STL [R1+0x94], R4 ;  /* 0x0000940401007387 */ /* 0x0001e20000100800 */
[----:B--2---:R-:W-:-:S03]  /*9180*/  IMAD R0, R15, UR4, RZ ;  /* 0x000000040f007c24 */ /* 0x004fc6000f8e02ff */
[----:B------:R1:W-:Y:S04]  /*9190*/  STL [R1+0x9c], R2 ;  /* 0x00009c0201007387 */ /* 0x0003e80000100800 */
[----:B------:R2:W-:Y:S01]  /*91a0*/  STL [R1+0xa0], R0 ;  /* 0x0000a00001007387 */ /* 0x0005e20000100800 */
[----:B0-----:R-:W-:Y:S02]  /*91b0*/  IMAD R4, R14, UR4, RZ ;  /* 0x000000040e047c24 */ /* 0x001fe4000f8e02ff */
[----:B-1----:R-:W-:-:S03]  /*91c0*/  IMAD R2, R13, UR4, RZ ;  /* 0x000000040d027c24 */ /* 0x002fc6000f8e02ff */
[----:B------:R-:W-:Y:S01]  /*91d0*/  STL [R1+0xa8], R4 ;  /* 0x0000a80401007387 */ /* 0x000fe20000100800 */
[----:B--2---:R-:W-:-:S03]  /*91e0*/  IMAD R0, R3, UR4, RZ ;  /* 0x0000000403007c24 */ /* 0x004fc6000f8e02ff */
        /* <DEDUP_REMOVED lines=153> */
[----:B------:R-:W5:Y:S01]  /*9b80*/  LDL.LU R19, [R1] ;  /* 0x0000000001137983 */ /* 0x000f620000300800 */
[----:B--2---:R-:W-:-:S05]  /*9b90*/  IMAD R0, R0, UR4, RZ ;  /* 0x0000000400007c24 */ /* 0x004fca000f8e02ff */
[----:B------:R0:W-:Y:S04]  /*9ba0*/  STL [R1+0x124], R0 ;  /* 0x0001240001007387 */ /* 0x0001e80000100800 */
[----:B0-----:R-:W2:Y:S02]  /*9bb0*/  LDL.LU R0, [R1+0x7b0] ;  /* 0x0007b00001007983 */ /* 0x001ea40000300800 */
[----:B--2---:R-:W-:-:S05]  /*9bc0*/  IMAD R0, R0, UR4, RZ ;  /* 0x0000000400007c24 */ /* 0x004fca000f8e02ff */
[----:B------:R0:W-:Y:S04]  /*9bd0*/  STL [R1+0x120], R0 ;  /* 0x0001200001007387 */ /* 0x0001e80000100800 */
[----:B0-----:R-:W2:Y:S01]  /*9be0*/  LDL.LU R0, [R1+0x7ac] ;  /* 0x0007ac0001007983 */ /* 0x001ea20000300800 */
[----:B---3--:R-:W-:Y:S02]  /*9bf0*/  IMAD R2, R2, UR4, RZ ;  /* 0x0000000402027c24 */ /* 0x008fe4000f8e02ff */
[----:B----4-:R-:W-:Y:S02]  /*9c00*/  IMAD R6, R6, UR4, RZ ;  /* 0x0000000406067c24 */ /* 0x010fe4000f8e02ff */
[----:B-----5:R-:W-:Y:S02]  /*9c10*/  IMAD R7, R7, UR4, RZ ;  /* 0x0000000407077c24 */ /* 0x020fe4000f8e02ff */
[----:B------:R-:W-:-:S02]  /*9c20*/  IMAD R8, R8, UR4, RZ ;  /* 0x0000000408087c24 */ /* 0x000fc4000f8e02ff */
[----:B------:R-:W-:Y:S02]  /*9c30*/  IMAD R10, R10, UR4, RZ ;  /* 0x000000040a0a7c24 */ /* 0x000fe4000f8e02ff */
[----:B------:R-:W-:Y:S02]  /*9c40*/  IMAD R9, R9, UR4, RZ ;  /* 0x0000000409097c24 */ /* 0x000fe4000f8e02ff */
[----:B------:R-:W-:Y:S02]  /*9c50*/  IMAD R4, R4, UR4, RZ ;  /* 0x0000000404047c24 */ /* 0x000fe4000f8e02ff */
[----:B------:R-:W-:Y:S02]  /*9c60*/  IMAD R5, R5, UR4, RZ ;  /* 0x0000000405057c24 */ /* 0x000fe4000f8e02ff */
[----:B------:R-:W-:Y:S02]  /*9c70*/  IMAD R12, R12, UR4, RZ ;  /* 0x000000040c0c7c24 */ /* 0x000fe4000f8e02ff */
        /* <DEDUP_REMOVED lines=19> */
[----:B--2---:R-:W-:-:S05]  /*9db0*/  IMAD R0, R0, UR4, RZ ;  /* 0x0000000400007c24 */ /* 0x004fca000f8e02ff */
[----:B------:R0:W-:Y:S04]  /*9dc0*/  STL [R1+0x118], R0 ;  /* 0x0001180001007387 */ /* 0x0001e80000100800 */
[----:B0-----:R-:W2:Y:S04]  /*9dd0*/  LDL.LU R0, [R1+0x7a8] ;  /* 0x0007a80001007983 */ /* 0x001ea80000300800 */
[----:B------:R0:W-:Y:S04]  /*9de0*/  STL [R1+0x108], R2 ;  /* 0x0001080201007387 */ /* 0x0001e80000100800 */
[----:B0-----:R-:W3:Y:S04]  /*9df0*/  LDL.LU R2, [R1+0x7a4] ;  /* 0x0007a40001027983 */ /* 0x001ee80000300800 */
[----:B------:R0:W-:Y:S04]  /*9e00*/  STL [R1+0x100], R6 ;  /* 0x0001000601007387 */ /* 0x0001e80000100800 */
[----:B0-----:R-:W4:Y:S04]  /*9e10*/  LDL.LU R6, [R1+0x7a0] ;  /* 0x0007a00001067983 */ /* 0x001f280000300800 */
[----:B------:R0:W-:Y:S04]  /*9e20*/  STL [R1+0xfc], R7 ;  /* 0x0000fc0701007387 */ /* 0x0001e80000100800 */
[----:B0-----:R-:W5:Y:S04]  /*9e30*/  LDL.LU R7, [R1+0x79c] ;  /* 0x00079c0001077983 */ /* 0x001f680000300800 */
[----:B------:R0:W-:Y:S04]  /*9e40*/  STL [R1+0xf8], R8 ;  /* 0x0000f80801007387 */ /* 0x0001e80000100800 */
[----:B0-----:R-:W2:Y:S04]  /*9e50*/  LDL.LU R8, [R1+0x798] ;  /* 0x0007980001087983 */ /* 0x001ea80000300800 */
[----:B------:R0:W-:Y:S04]  /*9e60*/  STL [R1+0xec], R10 ;  /* 0x0000ec0a01007387 */ /* 0x0001e80000100800 */
[----:B0-----:R-:W3:Y:S04]  /*9e70*/  LDL.LU R10, [R1+0x794] ;  /* 0x00079400010a7983 */ /* 0x001ee80000300800 */
[----:B------:R0:W-:Y:S04]  /*9e80*/  STL [R1+0xe4], R9 ;  /* 0x0000e40901007387 */ /* 0x0001e80000100800 */
[----:B0-----:R-:W4:Y:S04]  /*9e90*/  LDL.LU R9, [R1+0x790] ;  /* 0x0007900001097983 */ /* 0x001f280000300800 */
[----:B------:R0:W-:Y:S04]  /*9ea0*/  STL [R1+0xd0], R4 ;  /* 0x0000d00401007387 */ /* 0x0001e80000100800 */
[----:B0-----:R-:W4:Y:S04]  /*9eb0*/  LDL.LU R4, [R1+0x78c] ;  /* 0x00078c0001047983 */ /* 0x001f280000300800 */
[----:B------:R0:W-:Y:S04]  /*9ec0*/  STL [R1+0xc4], R5 ;  /* 0x0000c40501007387 */ /* 0x0001e80000100800 */
[----:B0-----:R-:W5:Y:S04]  /*9ed0*/  LDL.LU R5, [R1+0x788] ;  /* 0x0007880001057983 */ /* 0x001f680000300800 */
        /* <DEDUP_REMOVED lines=38> */
[----:B------:R0:W-:Y:S04]  /*a140*/  STL [R1], R19 ;  /* 0x0000001301007387 */ /* 0x0001e80000100800 */
[----:B0-----:R-:W5:Y:S01]  /*a150*/  LDL.LU R19, [R1+0x738] ;  /* 0x0007380001137983 */ /* 0x001f620000300800 */
[----:B--2---:R-:W-:-:S02]  /*a160*/  IMAD R29, R29, UR4, RZ ;  /* 0x000000041d1d7c24 */ /* 0x004fc4000f8e02ff */
[----:B---3--:R-:W-:Y:S02]  /*a170*/  IMAD R28, R28, UR4, RZ ;  /* 0x000000041c1c7c24 */ /* 0x008fe4000f8e02ff */
[----:B----4-:R-:W-:Y:S02]  /*a180*/  IMAD R27, R27, UR4, RZ ;  /* 0x000000041b1b7c24 */ /* 0x010fe4000f8e02ff */
[----:B-----5:R-:W-:Y:S02]  /*a190*/  IMAD R26, R26, UR4, RZ ;  /* 0x000000041a1a7c24 */ /* 0x020fe4000f8e02ff */
[----:B------:R-:W-:Y:S02]  /*a1a0*/  IMAD R25, R25, UR4, RZ ;  /* 0x0000000419197c24 */ /* 0x000fe4000f8e02ff */
[----:B------:R-:W-:Y:S02]  /*a1b0*/  IMAD R24, R24, UR4, RZ ;  /* 0x0000000418187c24 */ /* 0x000fe4000f8e02ff */
[----:B------:R-:W-:-:S02]  /*a1c0*/  IMAD R23, R23, UR4, RZ ;  /* 0x0000000417177c24 */ /* 0x000fc4000f8e02ff */
[----:B------:R-:W-:Y:S02]  /*a1d0*/  IMAD R22, R22, UR4, RZ ;  /* 0x0000000416167c24 */ /* 0x000fe4000f8e02ff */
[----:B------:R-:W-:Y:S02]  /*a1e0*/  IMAD R21, R21, UR4, RZ ;  /* 0x0000000415157c24 */ /* 0x000fe4000f8e02ff */
[----:B------:R-:W-:Y:S02]  /*a1f0*/  IMAD R20, R20, UR4, RZ ;  /* 0x0000000414147c24 */ /* 0x000fe4000f8e02ff */
[----:B------:R-:W-:-:S05]  /*a200*/  IMAD R19, R19, UR4, RZ ;  /* 0x0000000413137c24 */ /* 0x000fca000f8e02ff */
[----:B------:R0:W-:Y:S04]  /*a210*/  STL [R1+0x700], R19 ;  /* 0x0007001301007387 */ /* 0x0001e80000100800 */
[----:B0-----:R-:W2:Y:S04]  /*a220*/  LDL R19, [R1+0x1c4] ;  /* 0x0001c40001137983 */ /* 0x001ea80000100800 */
[----:B------:R-:W-:Y:S04]  /*a230*/  STL [R1+0x704], R20 ;  /* 0x0007041401007387 */ /* 0x000fe80000100800 */
        /* <DEDUP_REMOVED lines=8> */
[----:B------:R0:W-:Y:S04]  /*a2c0*/  STL [R1+0x728], R29 ;  /* 0x0007281d01007387 */ /* 0x0001e80000100800 */
[----:B0-----:R-:W3:Y:S04]  /*a2d0*/  LDL.LU R29, [R1+0x14] ;  /* 0x00001400011d7983 */ /* 0x001ee80000300800 */
[----:B------:R-:W4:Y:S01]  /*a2e0*/  LDL.LU R28, [R1+0x18] ;  /* 0x00001800011c7983 */ /* 0x000f220000300800 */
[----:B------:R-:W-:-:S05]  /*a2f0*/  IMAD R3, R3, UR4, RZ ;  /* 0x0000000403037c24 */ /* 0x000fca000f8e02ff */
[----:B------:R-:W-:Y:S04]  /*a300*/  STL [R1+0x194], R3 ;  /* 0x0001940301007387 */ /* 0x000fe80000100800 */
[----:B------:R-:W5:Y:S04]  /*a310*/  LDL.LU R27, [R1+0x1c] ;  /* 0x00001c00011b7983 */ /* 0x000f680000300800 */
[----:B------:R-:W5:Y:S04]  /*a320*/  LDL.LU R26, [R1+0x20] ;  /* 0x00002000011a7983 */ /* 0x000f680000300800 */
[----:B------:R-:W5:Y:S01]  /*a330*/  LDL.LU R25, [R1+0x24] ;  /* 0x0000240001197983 */ /* 0x000f620000300800 */
[----:B------:R-:W-:-:S03]  /*a340*/  IMAD R13, R13, UR4, RZ ;  /* 0x000000040d0d7c24 */ /* 0x000fc6000f8e02ff */
[----:B------:R-:W5:Y:S01]  /*a350*/  LDL.LU R24, [R1+0x28] ;  /* 0x0000280001187983 */ /* 0x000f620000300800 */
[----:B------:R-:W-:Y:S02]  /*a360*/  IMAD R14, R14, UR4, RZ ;  /* 0x000000040e0e7c24 */ /* 0x000fe4000f8e02ff */
[----:B------:R-:W-:Y:S01]  /*a370*/  IMAD R15, R15, UR4, RZ ;  /* 0x000000040f0f7c24 */ /* 0x000fe2000f8e02ff */
[----:B------:R0:W-:Y:S04]  /*a380*/  STL [R1+0x72c], R13 ;  /* 0x00072c0d01007387 */ /* 0x0001e80000100800 */
[----:B------:R1:W-:Y:S04]  /*a390*/  STL [R1+0x730], R14 ;  /* 0x0007300e01007387 */ /* 0x0003e80000100800 */
[----:B------:R-:W-:Y:S04]  /*a3a0*/  STL [R1+0x734], R15 ;  /* 0x0007340f01007387 */ /* 0x000fe80000100800 */
[----:B------:R-:W5:Y:S01]  /*a3b0*/  LDL.LU R23, [R1+0x2c] ;  /* 0x00002c0001177983 */ /* 0x000f620000300800 */
[----:B0-----:R-:W-:-:S02]  /*a3c0*/  LEA R13, P1, R9, R4, 0x1 ;  /* 0x00000004090d7211 */ /* 0x001fc400078208ff */
[----:B-1----:R-:W-:-:S03]  /*a3d0*/  LEA R14, P6, R10, R4, 0x1 ;  /* 0x000000040a0e7211 */ /* 0x002fc600078c08ff */
[----:B------:R0:W-:Y:S04]  /*a3e0*/  STL [R1+0x6dc], R13 ;  /* 0x0006dc0d01007387 */ /* 0x0001e80000100800 */
[----:B------:R-:W5:Y:S01]  /*a3f0*/  LDL.LU R22, [R1+0x30] ;  /* 0x0000300001167983 */ /* 0x000f620000300800 */
[----:B0-----:R-:W-:-:S03]  /*a400*/  LEA R13, P5, R8, R4, 0x1 ;  /* 0x00000004080d7211 */ /* 0x001fc600078a08ff */
[----:B------:R0:W-:Y:S04]  /*a410*/  STL [R1+0x398], R14 ;  /* 0x0003980e01007387 */ /* 0x0001e80000100800 */
[----:B------:R1:W-:Y:S04]  /*a420*/  STL [R1+0x390], R13 ;  /* 0x0003900d01007387 */ /* 0x0003e80000100800 */
[----:B------:R-:W5:Y:S01]  /*a430*/  LDL.LU R21, [R1+0x34] ;  /* 0x0000340001157983 */ /* 0x000f620000300800 */
[-C--:B0-----:R-:W-:Y:S02]  /*a440*/  LEA R14, P4, R7, R4.reuse, 0x1 ;  /* 0x00000004070e7211 */ /* 0x081fe400078808ff */
[----:B------:R-:W-:-:S02]  /*a450*/  LEA R15, P2, R2, R4, 0x1 ;  /* 0x00000004020f7211 */ /* 0x000fc400078408ff */
[----:B-1----:R-:W-:Y:S01]  /*a460*/  LEA R13, P3, R6, R4, 0x1 ;  /* 0x00000004060d7211 */ /* 0x002fe200078608ff */
[----:B------:R0:W-:Y:S04]  /*a470*/  STL [R1+0x388], R14 ;  /* 0x0003880e01007387 */ /* 0x0001e80000100800 */
[----:B------:R1:W-:Y:S01]  /*a480*/  STL [R1+0x380], R13 ;  /* 0x0003800d01007387 */ /* 0x0003e20000100800 */
[----:B0-----:R-:W-:-:S03]  /*a490*/  LEA.HI.X.SX32 R14, R9, R5, 0x1, P1 ;  /* 0x00000005090e7211 */ /* 0x001fc600008f0eff */
[----:B------:R-:W-:Y:S01]  /*a4a0*/  STL [R1+0x378], R15 ;  /* 0x0003780f01007387 */ /* 0x000fe20000100800 */
[----:B------:R-:W-:-:S03]  /*a4b0*/  LEA.HI.X.SX32 R9, R10, R5, 0x1, P6 ;  /* 0x000000050a097211 */ /* 0x000fc600030f0eff */
[----:B------:R-:W-:Y:S04]  /*a4c0*/  STL [R1+0x6d8], R14 ;  /* 0x0006d80e01007387 */ /* 0x000fe80000100800 */
[----:B------:R-:W5:Y:S01]  /*a4d0*/  LDL.LU R10, [R1+0x38] ;  /* 0x00003800010a7983 */ /* 0x000f620000300800 */
[----:B-1----:R-:W-:-:S05]  /*a4e0*/  LEA R13, P1, R0, R4, 0x1 ;  /* 0x00000004000d7211 */ /* 0x002fca00078208ff */
[----:B------:R-:W-:Y:S04]  /*a4f0*/  STL [R1+0x370], R13 ;  /* 0x0003700d01007387 */ /* 0x000fe80000100800 */
[----:B------:R-:W5:Y:S04]  /*a500*/  LDL.LU R20, [R1+0x40] ;  /* 0x0000400001147983 */ /* 0x000f680000300800 */
[----:B------:R0:W-:Y:S01]  /*a510*/  STL [R1+0x6d4], R9 ;  /* 0x0006d40901007387 */ /* 0x0001e20000100800 */
[-C--:B------:R-:W-:Y:S02]  /*a520*/  LEA.HI.X.SX32 R7, R7, R5.reuse, 0x1, P4 ;  /* 0x0000000507077211 */ /* 0x080fe400020f0eff */
[----:B0-----:R-:W-:-:S02]  /*a530*/  LEA.HI.X.SX32 R9, R8, R5, 0x1, P5 ;  /* 0x0000000508097211 */ /* 0x001fc400028f0eff */
[----:B--2---:R-:W-:Y:S02]  /*a540*/  LEA R3, P0, R19, UR10, 0x1 ;  /* 0x0000000a13037c11 */ /* 0x004fe4000f8008ff */
[----:B------:R-:W2:Y:S01]  /*a550*/  LDL.LU R19, [R1+0x44] ;  /* 0x0000440001137983 */ /* 0x000ea20000300800 */
[-C--:B---3--:R-:W-:Y:S02]  /*a560*/  LEA R13, P6, R29, R4.reuse, 0x1 ;  /* 0x000000041d0d7211 */ /* 0x088fe400078c08ff */
[----:B----4-:R-:W-:-:S03]  /*a570*/  LEA R8, P5, R28, R4, 0x1 ;  /* 0x000000041c087211 */ /* 0x010fc600078a08ff */
[----:B------:R-:W-:Y:S04]  /*a580*/  STL [R1+0x368], R13 ;  /* 0x0003680d01007387 */ /* 0x000fe80000100800 */
[----:B------:R0:W-:Y:S04]  /*a590*/  STL [R1+0x6d0], R9 ;  /* 0x0006d00901007387 */ /* 0x0001e80000100800 */
[----:B0-----:R-:W3:Y:S04]  /*a5a0*/  LDL.LU R9, [R1+0x4c] ;  /* 0x00004c0001097983 */ /* 0x001ee80000300800 */
[----:B------:R5:W-:Y:S04]  /*a5b0*/  STL [R1+0x360], R8 ;  /* 0x0003600801007387 */ /* 0x000be80000100800 */
[----:B------:R0:W-:Y:S04]  /*a5c0*/  STL [R1+0x6c0], R7 ;  /* 0x0006c00701007387 */ /* 0x0001e80000100800 */
[----:B------:R-:W4:Y:S01]  /*a5d0*/  LDL.LU R15, [R1+0x54] ;  /* 0x00005400010f7983 */ /* 0x000f220000300800 */
[----:B-----5:R-:W-:-:S02]  /*a5e0*/  LEA R8, P4, R27, R4, 0x1 ;  /* 0x000000041b087211 */ /* 0x020fc400078808ff */
[----:B0-----:R-:W-:-:S03]  /*a5f0*/  LEA.HI.X.SX32 R7, R6, R5, 0x1, P3 ;  /* 0x0000000506077211 */ /* 0x001fc600018f0eff */
[----:B------:R-:W-:Y:S04]  /*a600*/  STL [R1+0x358], R8 ;  /* 0x0003580801007387 */ /* 0x000fe80000100800 */
[----:B------:R-:W-:Y:S04]  /*a610*/  STL [R1+0x3a4], R7 ;  /* 0x0003a40701007387 */ /* 0x000fe80000100800 */
[----:B------:R-:W5:Y:S01]  /*a620*/  LDL.LU R14, [R1+0x58] ;  /* 0x00005800010e7983 */ /* 0x000f620000300800 */
[----:B------:R-:W-:Y:S02]  /*a630*/  LEA R6, P3, R26, R4, 0x1 ;  /* 0x000000041a067211 */ /* 0x000fe400078608ff */
[----:B------:R-:W-:-:S03]  /*a640*/  LEA.HI.X.SX32 R2, R2, R5, 0x1, P2 ;  /* 0x0000000502027211 */ /* 0x000fc600010f0eff */
[----:B------:R0:W-:Y:S04]  /*a650*/  STL [R1+0x350], R6 ;  /* 0x0003500601007387 */ /* 0x0001e80000100800 */
[----:B------:R1:W-:Y:S04]  /*a660*/  STL [R1+0x3a0], R2 ;  /* 0x0003a00201007387 */ /* 0x0003e80000100800 */
[----:B------:R-:W5:Y:S01]  /*a670*/  LDL.LU R13, [R1+0x74] ;  /* 0x00007400010d7983 */ /* 0x000f620000300800 */
[----:B0-----:R-:W-:Y:S02]  /*a680*/  LEA R6, P2, R25, R4, 0x1 ;  /* 0x0000000419067211 */ /* 0x001fe400078408ff */
[----:B-1----:R-:W-:-:S03]  /*a690*/  LEA.HI.X.SX32 R2, R0, R5, 0x1, P1 ;  /* 0x0000000500027211 */ /* 0x002fc600008f0eff */
[----:B------:R-:W-:Y:S04]  /*a6a0*/  STL [R1+0x348], R6 ;  /* 0x0003480601007387 */ /* 0x000fe80000100800 */
[----:B------:R0:W-:Y:S01]  /*a6b0*/  STL [R1+0x374], R2 ;  /* 0x0003740201007387 */ /* 0x0001e20000100800 */
[-C--:B------:R-:W-:Y:S02]  /*a6c0*/  LEA R0, P1, R24, R4.reuse, 0x1 ;  /* 0x0000000418007211 */ /* 0x080fe400078208ff */
[----:B0-----:R-:W-:Y:S02]  /*a6d0*/  LEA.HI.X.SX32 R2, R29, R5, 0x1, P6 ;  /* 0x000000051d027211 */ /* 0x001fe400030f0eff */
[----:B------:R-:W5:Y:S04]  /*a6e0*/  LDL.LU R29, [R1+0x7c] ;  /* 0x00007c00011d7983 */ /* 0x000f680000300800 */
[----:B------:R0:W-:Y:S04]  /*a6f0*/  STL [R1+0x340], R0 ;  /* 0x0003400001007387 */ /* 0x0001e80000100800 */
[----:B------:R1:W-:Y:S01]  /*a700*/  STL [R1+0x36c], R2 ;  /* 0x00036c0201007387 */ /* 0x0003e20000100800 */
[----:B0-----:R-:W-:-:S02]  /*a710*/  LEA R0, P6, R23, R4, 0x1 ;  /* 0x0000000417007211 */ /* 0x001fc400078c08ff */
[----:B-1----:R-:W-:Y:S02]  /*a720*/  LEA.HI.X.SX32 R2, R28, R5, 0x1, P5 ;  /* 0x000000051c027211 */ /* 0x002fe400028f0eff */
        /* <DEDUP_REMOVED lines=9> */
[-C--:B-1----:R-:W-:Y:S02]  /*a7c0*/  LEA.HI.X.SX32 R2, R26, R5.reuse, 0x1, P3 ;  /* 0x000000051a027211 */ /* 0x082fe400018f0eff */
[----:B------:R-:W5:Y:S04]  /*a7d0*/  LDL.LU R26, [R1+0x88] ;  /* 0x00008800011a7983 */ /* 0x000f680000300800 */
[----:B------:R-:W-:Y:S04]  /*a7e0*/  STL [R1+0x328], R0 ;  /* 0x0003280001007387 */ /* 0x000fe80000100800 */
[----:B------:R0:W-:Y:S02]  /*a7f0*/  STL [R1+0x354], R2 ;  /* 0x0003540201007387 */ /* 0x0001e40000100800 */
[----:B0-----:R-:W-:-:S02]  /*a800*/  LEA.HI.X.SX32 R2, R25, R5, 0x1, P2 ;  /* 0x0000000519027211 */ /* 0x001fc400010f0eff */
[----:B------:R-:W5:Y:S01]  /*a810*/  LDL.LU R25, [R1+0x8c] ;  /* 0x00008c0001197983 */ /* 0x000f620000300800 */
[----:B------:R-:W-:-:S05]  /*a820*/  LEA R0, P3, R10, R4, 0x1 ;  /* 0x000000040a007211 */ /* 0x000fca00078608ff */
[----:B------:R-:W-:Y:S04]  /*a830*/  STL [R1+0x320], R0 ;  /* 0x0003200001007387 */ /* 0x000fe80000100800 */
[----:B------:R0:W-:Y:S02]  /*a840*/  STL [R1+0x34c], R2 ;  /* 0x00034c0201007387 */ /* 0x0001e40000100800 */
[----:B0-----:R-:W-:Y:S02]  /*a850*/  LEA.HI.X.SX32 R2, R24, R5, 0x1, P1 ;  /* 0x0000000518027211 */ /* 0x001fe400008f0eff */
[----:B------:R-:W5:Y:S01]  /*a860*/  LDL.LU R24, [R1+0x90] ;  /* 0x0000900001187983 */ /* 0x000f620000300800 */
[----:B------:R-:W-:-:S05]  /*a870*/  LEA R0, P2, R20, R4, 0x1 ;  /* 0x0000000414007211 */ /* 0x000fca00078408ff */
[----:B------:R-:W-:Y:S04]  /*a880*/  STL [R1+0x318], R0 ;  /* 0x0003180001007387 */ /* 0x000fe80000100800 */
[----:B------:R0:W-:Y:S02]  /*a890*/  STL [R1+0x344], R2 ;  /* 0x0003440201007387 */ /* 0x0001e40000100800 */
[----:B0-----:R-:W-:Y:S02]  /*a8a0*/  LEA.HI.X.SX32 R2, R23, R5, 0x1, P6 ;  /* 0x0000000517027211 */ /* 0x001fe400030f0eff */
[----:B------:R-:W5:Y:S01]  /*a8b0*/  LDL.LU R23, [R1+0x94] ;  /* 0x0000940001177983 */ /* 0x000f620000300800 */
[----:B--2---:R-:W-:-:S05]  /*a8c0*/  LEA R0, P1, R19, R4, 0x1 ;  /* 0x0000000413007211 */ /* 0x004fca00078208ff */
[----:B------:R-:W-:Y:S04]  /*a8d0*/  STL [R1+0x310], R0 ;  /* 0x0003100001007387 */ /* 0x000fe80000100800 */
[----:B------:R0:W-:Y:S02]  /*a8e0*/  STL [R1+0x33c], R2 ;  /* 0x00033c0201007387 */ /* 0x0001e40000100800 */
[----:B0-----:R-:W-:Y:S02]  /*a8f0*/  LEA.HI.X.SX32 R2, R22, R5, 0x1, P5 ;  /* 0x0000000516027211 */ /* 0x001fe400028f0eff */
[----:B------:R-:W2:Y:S01]  /*a900*/  LDL.LU R22, [R1+0x9c] ;  /* 0x00009c0001167983 */ /* 0x000ea20000300800 */
[----:B---3--:R-:W-:-:S05]  /*a910*/  LEA R0, P6, R9, R4, 0x1 ;  /* 0x0000000409007211 */ /* 0x008fca00078c08ff */
[----:B------:R4:W-:Y:S04]  /*a920*/  STL [R1+0x308], R0 ;  /* 0x0003080001007387 */ /* 0x0009e80000100800 */
[----:B------:R0:W-:Y:S01]  /*a930*/  STL [R1+0x334], R2 ;  /* 0x0003340201007387 */ /* 0x0001e20000100800 */
[----:B----4-:R-:W-:Y:S02]  /*a940*/  LEA R0, P5, R15, R4, 0x1 ;  /* 0x000000040f007211 */ /* 0x010fe400078a08ff */
[-C--:B0-----:R-:W-:Y:S02]  /*a950*/  LEA.HI.X.SX32 R2, R21, R5.reuse, 0x1, P4 ;  /* 0x0000000515027211 */ /* 0x081fe400020f0eff */
[----:B------:R-:W3:Y:S04]  /*a960*/  LDL.LU R21, [R1+0xa0] ;  /* 0x0000a00001157983 */ /* 0x000ee80000300800 */
[----:B------:R-:W-:Y:S04]  /*a970*/  STL [R1+0x300], R0 ;  /* 0x0003000001007387 */ /* 0x000fe80000100800 */
[----:B------:R0:W-:Y:S02]  /*a980*/  STL [R1+0x32c], R2 ;  /* 0x00032c0201007387 */ /* 0x0001e40000100800 */
[----:B0-----:R-:W-:-:S02]  /*a990*/  LEA.HI.X.SX32 R2, R10, R5, 0x1, P3 ;  /* 0x000000050a027211 */ /* 0x001fc400018f0eff */
[----:B------:R-:W4:Y:S01]  /*a9a0*/  LDL.LU R10, [R1+0xa8] ;  /* 0x0000a800010a7983 */ /* 0x000f220000300800 */
[----:B-----5:R-:W-:-:S05]  /*a9b0*/  LEA R0, P4, R14, R4, 0x1 ;  /* 0x000000040e007211 */ /* 0x020fca00078808ff */
[----:B------:R-:W-:Y:S04]  /*a9c0*/  STL [R1+0x2f8], R0 ;  /* 0x0002f80001007387 */ /* 0x000fe80000100800 */
[----:B------:R0:W-:Y:S02]  /*a9d0*/  STL [R1+0x324], R2 ;  /* 0x0003240201007387 */ /* 0x0001e40000100800 */
[----:B0-----:R-:W-:Y:S02]  /*a9e0*/  LEA.HI.X.SX32 R2, R20, R5, 0x1, P2 ;  /* 0x0000000514027211 */ /* 0x001fe400010f0eff */
[----:B------:R-:W5:Y:S01]  /*a9f0*/  LDL.LU R20, [R1+0xac] ;  /* 0x0000ac0001147983 */ /* 0x000f620000300800 */
[----:B------:R-:W-:-:S05]  /*aa00*/  LEA R0, P3, R13, R4, 0x1 ;  /* 0x000000040d007211 */ /* 0x000fca00078608ff */
[----:B------:R0:W-:Y:S04]  /*aa10*/  STL [R1+0x2f0], R0 ;  /* 0x0002f00001007387 */ /* 0x0001e80000100800 */
[----:B------:R1:W-:Y:S01]  /*aa20*/  STL [R1+0x31c], R2 ;  /* 0x00031c0201007387 */ /* 0x0003e20000100800 */
[-C--:B0-----:R-:W-:Y:S02]  /*aa30*/  LEA R0, P2, R29, R4.reuse, 0x1 ;  /* 0x000000041d007211 */ /* 0x081fe400078408ff */
        /* <DEDUP_REMOVED lines=42> */
[----:B------:R-:W-:Y:S04]  /*ace0*/  STL [R1+0x2a8], R0 ;  /* 0x0002a80001007387 */ /* 0x000fe80000100800 */
[----:B------:R0:W-:Y:S02]  /*acf0*/  STL [R1+0x2d4], R2 ;  /* 0x0002d40201007387 */ /* 0x0001e40000100800 */
[-C--:B0-----:R-:W-:Y:S02]  /*ad00*/  LEA.HI.X.SX32 R2, R25, R5.reuse, 0x1, P4 ;  /* 0x0000000519027211 */ /* 0x081fe400020f0eff */
[----:B----4-:R-:W-:Y:S01]  /*ad10*/  LEA R0, P5, R10, R4, 0x1 ;  /* 0x000000040a007211 */ /* 0x010fe200078a08ff */
        /* <DEDUP_REMOVED lines=13> */
[----:B0-----:R-:W-:Y:S02]  /*adf0*/  LEA R0, P2, R9, R4, 0x1 ;  /* 0x0000000409007211 */ /* 0x001fe400078408ff */
[-C--:B-1----:R-:W-:Y:S02]  /*ae00*/  LEA.HI.X.SX32 R2, R22, R5.reuse, 0x1, P1 ;  /* 0x0000000516027211 */ /* 0x082fe400008f0eff */
[----:B------:R-:W5:Y:S04]  /*ae10*/  LDL.LU R22, [R1+0x10c] ;  /* 0x00010c0001167983 */ /* 0x000f680000300800 */
[----:B------:R-:W-:Y:S04]  /*ae20*/  STL [R1+0x280], R0 ;  /* 0x0002800001007387 */ /* 0x000fe80000100800 */
[----:B------:R0:W-:Y:S02]  /*ae30*/  STL [R1+0x2b4], R2 ;  /* 0x0002b40201007387 */ /* 0x0001e40000100800 */
[----:B0-----:R-:W-:-:S02]  /*ae40*/  LEA.HI.X.SX32 R2, R21, R5, 0x1, P6 ;  /* 0x0000000515027211 */ /* 0x001fc400030f0eff */
[----:B------:R-:W5:Y:S01]  /*ae50*/  LDL.LU R21, [R1+0x110] ;  /* 0x0001100001157983 */ /* 0x000f620000300800 */
[----:B------:R-:W-:-:S05]  /*ae60*/  LEA R0, P1, R15, R4, 0x1 ;  /* 0x000000040f007211 */ /* 0x000fca00078208ff */
[----:B------:R0:W-:Y:S04]  /*ae70*/  STL [R1+0x278], R0 ;  /* 0x0002780001007387 */ /* 0x0001e80000100800 */
[----:B------:R1:W-:Y:S04]  /*ae80*/  STL [R1+0x2ac], R2 ;  /* 0x0002ac0201007387 */ /* 0x0003e80000100800 */
[----:B------:R-:W5:Y:S01]  /*ae90*/  LDL.LU R8, [R1+0x114] ;  /* 0x0001140001087983 */ /* 0x000f620000300800 */
[----:B0-----:R-:W-:Y:S02]  /*aea0*/  LEA R0, P6, R14, R4, 0x1 ;  /* 0x000000040e007211 */ /* 0x001fe400078c08ff */
[----:B-1----:R-:W-:-:S03]  /*aeb0*/  LEA.HI.X.SX32 R2, R10, R5, 0x1, P5 ;  /* 0x000000050a027211 */ /* 0x002fc600028f0eff */
        /* <DEDUP_REMOVED lines=11> */
[----:B------:R1:W-:Y:S04]  /*af70*/  STL [R1+0x28c], R2 ;  /* 0x00028c0201007387 */ /* 0x0003e80000100800 */
[----:B------:R-:W5:Y:S01]  /*af80*/  LDL.LU R10, [R1+0x144] ;  /* 0x00014400010a7983 */ /* 0x000f620000300800 */
[----:B0-----:R-:W-:-:S02]  /*af90*/  LEA R0, P3, R28, R4, 0x1 ;  /* 0x000000041c007211 */ /* 0x001fc400078608ff */
[----:B-1----:R-:W-:-:S03]  /*afa0*/  LEA.HI.X.SX32 R2, R9, R5, 0x1, P2 ;  /* 0x0000000509027211 */ /* 0x002fc600010f0eff */
[----:B------:R-:W-:Y:S04]  /*afb0*/  STL [R1+0x258], R0 ;  /* 0x0002580001007387 */ /* 0x000fe80000100800 */
[----:B------:R0:W-:Y:S04]  /*afc0*/  STL [R1+0x284], R2 ;  /* 0x0002840201007387 */ /* 0x0001e80000100800 */
[----:B------:R-:W5:Y:S01]  /*afd0*/  LDL.LU R9, [R1+0x148] ;  /* 0x0001480001097983 */ /* 0x000f620000300800 */
[----:B0-----:R-:W-:Y:S02]  /*afe0*/  LEA.HI.X.SX32 R2, R15, R5, 0x1, P1 ;  /* 0x000000050f027211 */ /* 0x001fe400008f0eff */
[----:B------:R-:W-:-:S05]  /*aff0*/  LEA R0, P2, R27, R4, 0x1 ;  /* 0x000000041b007211 */ /* 0x000fca00078408ff */
[----:B------:R-:W-:Y:S04]  /*b000*/  STL [R1+0x250], R0 ;  /* 0x0002500001007387 */ /* 0x000fe80000100800 */
[----:B------:R0:W-:Y:S04]  /*b010*/  STL [R1+0x27c], R2 ;  /* 0x00027c0201007387 */ /* 0x0001e80000100800 */
[----:B------:R-:W5:Y:S01]  /*b020*/  LDL.LU R15, [R1+0x150] ;  /* 0x00015000010f7983 */ /* 0x000f620000300800 */
[----:B0-----:R-:W-:Y:S02]  /*b030*/  LEA.HI.X.SX32 R2, R14, R5, 0x1, P6 ;  /* 0x000000050e027211 */ /* 0x001fe400030f0eff */
[----:B--2---:R-:W-:-:S05]  /*b040*/  LEA R0, P1, R26, R4, 0x1 ;  /* 0x000000041a007211 */ /* 0x004fca00078208ff */
[----:B------:R-:W-:Y:S04]  /*b050*/  STL [R1+0x248], R0 ;  /* 0x0002480001007387 */ /* 0x000fe80000100800 */
[----:B------:R0:W-:Y:S04]  /*b060*/  STL [R1+0x274], R2 ;  /* 0x0002740201007387 */ /* 0x0001e80000100800 */
[----:B------:R-:W2:Y:S01]  /*b070*/  LDL.LU R14, [R1+0x154] ;  /* 0x00015400010e7983 */ /* 0x000ea20000300800 */
[----:B0-----:R-:W-:Y:S02]  /*b080*/  LEA.HI.X.SX32 R2, R13, R5, 0x1, P5 ;  /* 0x000000050d027211 */ /* 0x001fe400028f0eff */
[----:B---3--:R-:W-:-:S05]  /*b090*/  LEA R0, P6, R25, R4, 0x1 ;  /* 0x0000000419007211 */ /* 0x008fca00078c08ff */
[----:B------:R-:W-:Y:S04]  /*b0a0*/  STL [R1+0x3a8], R0 ;  /* 0x0003a80001007387 */ /* 0x000fe80000100800 */
[----:B------:R0:W-:Y:S04]  /*b0b0*/  STL [R1+0x26c], R2 ;  /* 0x00026c0201007387 */ /* 0x0001e80000100800 */
[----:B------:R-:W3:Y:S01]  /*b0c0*/  LDL.LU R13, [R1+0x158] ;  /* 0x00015800010d7983 */ /* 0x000ee20000300800 */
[----:B0-----:R-:W-:Y:S02]  /*b0d0*/  LEA.HI.X.SX32 R2, R29, R5, 0x1, P4 ;  /* 0x000000051d027211 */ /* 0x001fe400020f0eff */
[----:B----4-:R-:W-:-:S05]  /*b0e0*/  LEA R0, P5, R24, R4, 0x1 ;  /* 0x0000000418007211 */ /* 0x010fca00078a08ff */
[----:B------:R-:W-:Y:S04]  /*b0f0*/  STL [R1+0x3ac], R0 ;  /* 0x0003ac0001007387 */ /* 0x000fe80000100800 */
[----:B------:R0:W-:Y:S04]  /*b100*/  STL [R1+0x264], R2 ;  /* 0x0002640201007387 */ /* 0x0001e80000100800 */
[----:B------:R-:W4:Y:S01]  /*b110*/  LDL.LU R29, [R1+0x15c] ;  /* 0x00015c00011d7983 */ /* 0x000f220000300800 */
[----:B0-----:R-:W-:Y:S02]  /*b120*/  LEA.HI.X.SX32 R2, R28, R5, 0x1, P3 ;  /* 0x000000051c027211 */ /* 0x001fe400018f0eff */
[----:B-----5:R-:W-:-:S05]  /*b130*/  LEA R0, P4, R23, R4, 0x1 ;  /* 0x0000000417007211 */ /* 0x020fca00078808ff */
        /* <DEDUP_REMOVED lines=9> */
[----:B------:R-:W-:-:S05]  /*b1d0*/  LEA R0, P2, R21, R4, 0x1 ;  /* 0x0000000415007211 */ /* 0x000fca00078408ff */
[----:B------:R0:W-:Y:S04]  /*b1e0*/  STL [R1+0x3b8], R0 ;  /* 0x0003b80001007387 */ /* 0x0001e80000100800 */
[----:B------:R1:W-:Y:S04]  /*b1f0*/  STL [R1+0x24c], R2 ;  /* 0x00024c0201007387 */ /* 0x0003e80000100800 */
[----:B------:R-:W5:Y:S01]  /*b200*/  LDL.LU R26, [R1+0x16c] ;  /* 0x00016c00011a7983 */ /* 0x000f620000300800 */
[----:B0-----:R-:W-:Y:S02]  /*b210*/  LEA R0, P1, R8, R4, 0x1 ;  /* 0x0000000408007211 */ /* 0x001fe400078208ff */
[----:B-1----:R-:W-:-:S03]  /*b220*/  LEA.HI.X.SX32 R2, R25, R5, 0x1, P6 ;  /* 0x0000000519027211 */ /* 0x002fc600030f0eff */
[----:B------:R0:W-:Y:S04]  /*b230*/  STL [R1+0x3bc], R0 ;  /* 0x0003bc0001007387 */ /* 0x0001e80000100800 */
[----:B------:R1:W-:Y:S04]  /*b240*/  STL [R1+0x240], R2 ;  /* 0x0002400201007387 */ /* 0x0003e80000100800 */
[----:B------:R-:W5:Y:S01]  /*b250*/  LDL.LU R25, [R1+0x174] ;  /* 0x0001740001197983 */ /* 0x000f620000300800 */
[----:B0-----:R-:W-:Y:S02]  /*b260*/  LEA R0, P6, R20, R4, 0x1 ;  /* 0x0000000414007211 */ /* 0x001fe400078c08ff */
[----:B-1----:R-:W-:-:S03]  /*b270*/  LEA.HI.X.SX32 R2, R24, R5, 0x1, P5 ;  /* 0x0000000518027211 */ /* 0x002fc600028f0eff */
[----:B------:R0:W-:Y:S04]  /*b280*/  STL [R1+0x3c0], R0 ;  /* 0x0003c00001007387 */ /* 0x0001e80000100800 */
[----:B------:R-:W5:Y:S04]  /*b290*/  LDL.LU R24, [R1+0x17c] ;  /* 0x00017c0001187983 */ /* 0x000f680000300800 */
[----:B------:R1:W-:Y:S01]  /*b2a0*/  STL [R1+0x238], R2 ;  /* 0x0002380201007387 */ /* 0x0003e20000100800 */
[----:B0-----:R-:W-:Y:S02]  /*b2b0*/  LEA R0, P5, R19, R4, 0x1 ;  /* 0x0000000413007211 */ /* 0x001fe400078a08ff */
[----:B-1----:R-:W-:-:S03]  /*b2c0*/  LEA.HI.X.SX32 R2, R23, R5, 0x1, P4 ;  /* 0x0000000517027211 */ /* 0x002fc600020f0eff */
[----:B------:R0:W-:Y:S04]  /*b2d0*/  STL [R1+0x3c4], R0 ;  /* 0x0003c40001007387 */ /* 0x0001e80000100800 */
[----:B------:R-:W5:Y:S01]  /*b2e0*/  LDL.LU R23, [R1+0x184] ;  /* 0x0001840001177983 */ /* 0x000f620000300800 */
[----:B0-----:R-:W-:-:S03]  /*b2f0*/  LEA R0, P4, R10, R4, 0x1 ;  /* 0x000000040a007211 */ /* 0x001fc600078808ff */
[----:B------:R0:W-:Y:S04]  /*b300*/  STL [R1+0x230], R2 ;  /* 0x0002300201007387 */ /* 0x0001e80000100800 */
[----:B------:R1:W-:Y:S01]  /*b310*/  STL [R1+0x3c8], R0 ;  /* 0x0003c80001007387 */ /* 0x0003e20000100800 */
[----:B0-----:R-:W-:-:S03]  /*b320*/  LEA.HI.X.SX32 R2, R22, R5, 0x1, P3 ;  /* 0x0000000516027211 */ /* 0x001fc600018f0eff */
[----:B------:R-:W5:Y:S01]  /*b330*/  LDL.LU R22, [R1+0x190] ;  /* 0x0001900001167983 */ /* 0x000f620000300800 */
[----:B-1----:R-:W-:-:S03]  /*b340*/  LEA R0, P3, R9, R4, 0x1 ;  /* 0x0000000409007211 */ /* 0x002fc600078608ff */
[----:B------:R0:W-:Y:S04]  /*b350*/  STL [R1+0x228], R2 ;  /* 0x0002280201007387 */ /* 0x0001e80000100800 */
[----:B------:R1:W-:Y:S01]  /*b360*/  STL [R1+0x3cc], R0 ;  /* 0x0003cc0001007387 */ /* 0x0003e20000100800 */
[----:B0-----:R-:W-:-:S03]  /*b370*/  LEA.HI.X.SX32 R2, R21, R5, 0x1, P2 ;  /* 0x0000000515027211 */ /* 0x001fc600010f0eff */
[----:B------:R-:W5:Y:S01]  /*b380*/  LDL.LU R21, [R1+0x18c] ;  /* 0x00018c0001157983 */ /* 0x000f620000300800 */
[----:B------:R-:W-:-:S03]  /*b390*/  LEA.HI.X.SX32 R6, R8, R5, 0x1, P1 ;  /* 0x0000000508067211 */ /* 0x000fc600008f0eff */
[----:B------:R-:W-:Y:S01]  /*b3a0*/  STL [R1+0x220], R2 ;  /* 0x0002200201007387 */ /* 0x000fe20000100800 */
[----:B-1----:R-:W-:-:S05]  /*b3b0*/  LEA R0, P2, R15, R4, 0x1 ;  /* 0x000000040f007211 */ /* 0x002fca00078408ff */
[----:B------:R0:W-:Y:S04]  /*b3c0*/  STL [R1+0x3d0], R0 ;  /* 0x0003d00001007387 */ /* 0x0001e80000100800 */
[----:B------:R-:W-:Y:S01]  /*b3d0*/  STL [R1+0x218], R6 ;  /* 0x0002180601007387 */ /* 0x000fe20000100800 */
[----:B0-----:R-:W-:-:S03]  /*b3e0*/  LEA.HI.X.SX32 R0, R20, R5, 0x1, P6 ;  /* 0x0000000514007211 */ /* 0x001fc600030f0eff */
        /* <DEDUP_REMOVED lines=23> */
[----:B------:R0:W-:Y:S01]  /*b560*/  STL [R1+0x1f0], R0 ;  /* 0x0001f00001007387 */ /* 0x0001e20000100800 */
[----:B------:R-:W-:Y:S02]  /*b570*/  LEA R6, P2, R26, R4, 0x1 ;  /* 0x000000041a067211 */ /* 0x000fe400078408ff */
[----:B0-----:R-:W-:-:S03]  /*b580*/  LEA.HI.X.SX32 R0, R14, R5, 0x1, P1 ;  /* 0x000000050e007211 */ /* 0x001fc600008f0eff */
[----:B------:R-:W-:Y:S04]  /*b590*/  STL [R1+0x3f4], R6 ;  /* 0x0003f40601007387 */ /* 0x000fe80000100800 */
[----:B------:R-:W5:Y:S01]  /*b5a0*/  LDL.LU R15, [R1+0x14c] ;  /* 0x00014c00010f7983 */ /* 0x000f620000300800 */
[----:B------:R-:W-:-:S03]  /*b5b0*/  LEA R2, P1, R25, R4, 0x1 ;  /* 0x0000000419027211 */ /* 0x000fc600078208ff */
[----:B------:R0:W-:Y:S04]  /*b5c0*/  STL [R1+0x1e8], R0 ;  /* 0x0001e80001007387 */ /* 0x0001e80000100800 */
[----:B------:R1:W-:Y:S04]  /*b5d0*/  STL [R1+0x3fc], R2 ;  /* 0x0003fc0201007387 */ /* 0x0003e80000100800 */
[----:B------:R-:W5:Y:S01]  /*b5e0*/  LDL.LU R14, [R1+0x13c] ;  /* 0x00013c00010e7983 */ /* 0x000f620000300800 */
[----:B0-----:R-:W-:Y:S02]  /*b5f0*/  LEA.HI.X.SX32 R0, R13, R5, 0x1, P6 ;  /* 0x000000050d007211 */ /* 0x001fe400030f0eff */
[----:B-1----:R-:W-:-:S03]  /*b600*/  LEA R2, P6, R24, R4, 0x1 ;  /* 0x0000000418027211 */ /* 0x002fc600078c08ff */
[----:B------:R0:W-:Y:S04]  /*b610*/  STL [R1+0x1e4], R0 ;  /* 0x0001e40001007387 */ /* 0x0001e80000100800 */
[----:B------:R1:W-:Y:S04]  /*b620*/  STL [R1+0x404], R2 ;  /* 0x0004040201007387 */ /* 0x0003e80000100800 */
[----:B------:R-:W5:Y:S01]  /*b630*/  LDL.LU R13, [R1+0x138] ;  /* 0x00013800010d7983 */ /* 0x000f620000300800 */
[----:B0-----:R-:W-:-:S05]  /*b640*/  LEA.HI.X.SX32 R0, R29, R5, 0x1, P5 ;  /* 0x000000051d007211 */ /* 0x001fca00028f0eff */
[----:B------:R0:W-:Y:S01]  /*b650*/  STL [R1+0x1ec], R0 ;  /* 0x0001ec0001007387 */ /* 0x0001e20000100800 */
[----:B-1----:R-:W-:Y:S02]  /*b660*/  LEA R2, P5, R23, R4, 0x1 ;  /* 0x0000000417027211 */ /* 0x002fe400078a08ff */
[----:B0-----:R-:W-:-:S03]  /*b670*/  LEA.HI.X.SX32 R0, R28, R5, 0x1, P4 ;  /* 0x000000051c007211 */ /* 0x001fc600020f0eff */
[----:B------:R0:W-:Y:S04]  /*b680*/  STL [R1+0x40c], R2 ;  /* 0x00040c0201007387 */ /* 0x0001e80000100800 */
[----:B------:R-:W5:Y:S04]  /*b690*/  LDL.LU R29, [R1+0x134] ;  /* 0x00013400011d7983 */ /* 0x000f680000300800 */
[----:B------:R1:W-:Y:S01]  /*b6a0*/  STL [R1+0x1f4], R0 ;  /* 0x0001f40001007387 */ /* 0x0003e20000100800 */
[----:B0-----:R-:W-:-:S05]  /*b6b0*/  LEA R2, P4, R22, R4, 0x1 ;  /* 0x0000000416027211 */ /* 0x001fca00078808ff */
[----:B------:R0:W-:Y:S04]  /*b6c0*/  STL [R1+0x414], R2 ;  /* 0x0004140201007387 */ /* 0x0001e80000100800 */
[----:B------:R-:W5:Y:S01]  /*b6d0*/  LDL.LU R28, [R1+0x130] ;  /* 0x00013000011c7983 */ /* 0x000f620000300800 */
[----:B-1----:R-:W-:Y:S02]  /*b6e0*/  LEA.HI.X.SX32 R0, R27, R5, 0x1, P3 ;  /* 0x000000051b007211 */ /* 0x002fe400018f0eff */
[----:B0-----:R-:W-:-:S03]  /*b6f0*/  LEA R2, P3, R21, R4, 0x1 ;  /* 0x0000000415027211 */ /* 0x001fc600078608ff */
[----:B------:R0:W-:Y:S04]  /*b700*/  STL [R1+0x1fc], R0 ;  /* 0x0001fc0001007387 */ /* 0x0001e80000100800 */
[----:B------:R1:W-:Y:S04]  /*b710*/  STL [R1+0x41c], R2 ;  /* 0x00041c0201007387 */ /* 0x0003e80000100800 */
[----:B------:R-:W5:Y:S01]  /*b720*/  LDL.LU R27, [R1+0x12c] ;  /* 0x00012c00011b7983 */ /* 0x000f620000300800 */
[----:B0-----:R-:W-:-:S05]  /*b730*/  LEA.HI.X.SX32 R0, R26, R5, 0x1, P2 ;  /* 0x000000051a007211 */ /* 0x001fca00010f0eff */
[----:B------:R0:W-:Y:S04]  /*b740*/  STL [R1+0x204], R0 ;  /* 0x0002040001007387 */ /* 0x0001e80000100800 */
[----:B------:R-:W5:Y:S01]  /*b750*/  LDL.LU R26, [R1+0x128] ;  /* 0x00012800011a7983 */ /* 0x000f620000300800 */
[----:B-1----:R-:W-:Y:S02]  /*b760*/  LEA R2, P2, R20, R4, 0x1 ;  /* 0x0000000414027211 */ /* 0x002fe400078408ff */
[----:B0-----:R-:W-:-:S03]  /*b770*/  LEA.HI.X.SX32 R0, R25, R5, 0x1, P1 ;  /* 0x0000000519007211 */ /* 0x001fc600008f0eff */
        /* <DEDUP_REMOVED lines=10> */
[----:B------:R4:W-:Y:S04]  /*b820*/  STL [R1+0x434], R2 ;  /* 0x0004340201007387 */ /* 0x0009e80000100800 */
[----:B------:R-:W3:Y:S04]  /*b830*/  LDL.LU R23, [R1+0x118] ;  /* 0x0001180001177983 */ /* 0x000ee80000300800 */
[----:B------:R0:W-:Y:S01]  /*b840*/  STL [R1+0x21c], R0 ;  /* 0x00021c0001007387 */ /* 0x0001e20000100800 */
[----:B----4-:R-:W-:Y:S02]  /*b850*/  LEA R2, P5, R10, R4, 0x1 ;  /* 0x000000040a027211 */ /* 0x010fe400078a08ff */
[----:B0-----:R-:W-:-:S03]  /*b860*/  LEA.HI.X.SX32 R0, R22, R5, 0x1, P4 ;  /* 0x0000000516007211 */ /* 0x001fc600020f0eff */
[----:B------:R5:W-:Y:S04]  /*b870*/  STL [R1+0x43c], R2 ;  /* 0x00043c0201007387 */ /* 0x000be80000100800 */
[----:B------:R-:W4:Y:S04]  /*b880*/  LDL.LU R22, [R1+0x108] ;  /* 0x0001080001167983 */ /* 0x000f280000300800 */
[----:B------:R0:W-:Y:S01]  /*b890*/  STL [R1+0x224], R0 ;  /* 0x0002240001007387 */ /* 0x0001e20000100800 */
[----:B-----5:R-:W-:Y:S02]  /*b8a0*/  LEA R2, P4, R9, R4, 0x1 ;  /* 0x0000000409027211 */ /* 0x020fe400078808ff */
[----:B0-----:R-:W-:-:S03]  /*b8b0*/  LEA.HI.X.SX32 R0, R21, R5, 0x1, P3 ;  /* 0x0000000515007211 */ /* 0x001fc600018f0eff */
[----:B------:R-:W-:Y:S04]  /*b8c0*/  STL [R1+0x444], R2 ;  /* 0x0004440201007387 */ /* 0x000fe80000100800 */
[----:B------:R-:W5:Y:S04]  /*b8d0*/  LDL.LU R21, [R1+0x100] ;  /* 0x0001000001157983 */ /* 0x000f680000300800 */
[----:B------:R0:W-:Y:S02]  /*b8e0*/  STL [R1+0x22c], R0 ;  /* 0x00022c0001007387 */ /* 0x0001e40000100800 */
[----:B0-----:R-:W-:-:S02]  /*b8f0*/  LEA.HI.X.SX32 R0, R20, R5, 0x1, P2 ;  /* 0x0000000514007211 */ /* 0x001fc400010f0eff */
        /* <DEDUP_REMOVED lines=17> */
[----:B------:R0:W-:Y:S04]  /*ba10*/  STL [R1+0x464], R2 ;  /* 0x0004640201007387 */ /* 0x0001e80000100800 */
[----:B------:R-:W-:Y:S01]  /*ba20*/  STL [R1+0x37c], R0 ;  /* 0x00037c0001007387 */ /* 0x000fe20000100800 */
[----:B------:R-:W-:-:S05]  /*ba30*/  LEA R6, P5, R28, R4, 0x1 ;  /* 0x000000041c067211 */ /* 0x000fca00078a08ff */
[----:B------:R1:W-:Y:S04]  /*ba40*/  STL [R1+0x46c], R6 ;  /* 0x00046c0601007387 */ /* 0x0003e80000100800 */
[----:B------:R-:W5:Y:S01]  /*ba50*/  LDL.LU R10, [R1+0xd0] ;  /* 0x0000d000010a7983 */ /* 0x000f620000300800 */
[-C--:B0-----:R-:W-:Y:S02]  /*ba60*/  LEA.HI.X.SX32 R2, R9, R5.reuse, 0x1, P4 ;  /* 0x0000000509027211 */ /* 0x081fe400020f0eff */
[----:B-1----:R-:W-:Y:S02]  /*ba70*/  LEA.HI.X.SX32 R6, R15, R5, 0x1, P3 ;  /* 0x000000050f067211 */ /* 0x002fe400018f0eff */
[-C--:B------:R-:W-:Y:S01]  /*ba80*/  LEA R0, P4, R27, R4.reuse, 0x1 ;  /* 0x000000041b007211 */ /* 0x080fe200078808ff */
[----:B------:R0:W-:Y:S04]  /*ba90*/  STL [R1+0x384], R2 ;  /* 0x0003840201007387 */ /* 0x0001e80000100800 */
[----:B------:R1:W-:Y:S04]  /*baa0*/  STL [R1+0x474], R0 ;  /* 0x0004740001007387 */ /* 0x0003e80000100800 */
[----:B------:R1:W-:Y:S04]  /*bab0*/  STL [R1+0x38c], R6 ;  /* 0x00038c0601007387 */ /* 0x0003e80000100800 */
[----:B------:R-:W5:Y:S01]  /*bac0*/  LDL.LU R15, [R1+0xc4] ;  /* 0x0000c400010f7983 */ /* 0x000f620000300800 */
[----:B0-----:R-:W-:-:S02]  /*bad0*/  LEA R2, P3, R26, R4, 0x1 ;  /* 0x000000041a027211 */ /* 0x001fc400078608ff */
[----:B-1----:R-:W-:-:S03]  /*bae0*/  LEA.HI.X.SX32 R0, R14, R5, 0x1, P2 ;  /* 0x000000050e007211 */ /* 0x002fc600010f0eff */
[----:B------:R0:W-:Y:S04]  /*baf0*/  STL [R1+0x47c], R2 ;  /* 0x00047c0201007387 */ /* 0x0001e80000100800 */
[----:B------:R-:W-:Y:S01]  /*bb00*/  STL [R1+0x394], R0 ;  /* 0x0003940001007387 */ /* 0x000fe20000100800 */
[----:B------:R-:W-:-:S05]  /*bb10*/  LEA R6, P2, R25, R4, 0x1 ;  /* 0x0000000419067211 */ /* 0x000fca00078408ff */
[----:B------:R1:W-:Y:S04]  /*bb20*/  STL [R1+0x484], R6 ;  /* 0x0004840601007387 */ /* 0x0003e80000100800 */
[----:B------:R-:W5:Y:S01]  /*bb30*/  LDL.LU R14, [R1+0xc0] ;  /* 0x0000c000010e7983 */ /* 0x000f620000300800 */
[-C--:B0-----:R-:W-:Y:S02]  /*bb40*/  LEA.HI.X.SX32 R2, R13, R5.reuse, 0x1, P1 ;  /* 0x000000050d027211 */ /* 0x081fe400008f0eff */
[----:B-1----:R-:W-:-:S03]  /*bb50*/  LEA.HI.X.SX32 R6, R29, R5, 0x1, P6 ;  /* 0x000000051d067211 */ /* 0x002fc600030f0eff */
[----:B------:R-:W-:Y:S01]  /*bb60*/  STL [R1+0x39c], R2 ;  /* 0x00039c0201007387 */ /* 0x000fe20000100800 */
[----:B--2---:R-:W-:-:S05]  /*bb70*/  LEA R0, P1, R24, R4, 0x1 ;  /* 0x0000000418007211 */ /* 0x004fca00078208ff */
[----:B------:R0:W-:Y:S04]  /*bb80*/  STL [R1+0x48c], R0 ;  /* 0x00048c0001007387 */ /* 0x0001e80000100800 */
[----:B------:R4:W-:Y:S04]  /*bb90*/  STL [R1+0x3e0], R6 ;  /* 0x0003e00601007387 */ /* 0x0009e80000100800 */
[----:B------:R-:W2:Y:S01]  /*bba0*/  LDL.LU R13, [R1+0xbc] ;  /* 0x0000bc00010d7983 */ /* 0x000ea20000300800 */
[----:B0-----:R-:W-:Y:S02]  /*bbb0*/  LEA.HI.X.SX32 R0, R28, R5, 0x1, P5 ;  /* 0x000000051c007211 */ /* 0x001fe400028f0eff */
[----:B---3--:R-:W-:-:S05]  /*bbc0*/  LEA R2, P6, R23, R4, 0x1 ;  /* 0x0000000417027211 */ /* 0x008fca00078c08ff */
[----:B------:R0:W-:Y:S04]  /*bbd0*/  STL [R1+0x494], R2 ;  /* 0x0004940201007387 */ /* 0x0001e80000100800 */
[----:B------:R5:W-:Y:S01]  /*bbe0*/  STL [R1+0x3e8], R0 ;  /* 0x0003e80001007387 */ /* 0x000be20000100800 */
[----:B----4-:R-:W-:-:S05]  /*bbf0*/  LEA R6, P5, R22, R4, 0x1 ;  /* 0x0000000416067211 */ /* 0x010fca00078a08ff */
[----:B------:R1:W-:Y:S04]  /*bc00*/  STL [R1+0x49c], R6 ;  /* 0x00049c0601007387 */ /* 0x0003e80000100800 */
[----:B------:R-:W3:Y:S01]  /*bc10*/  LDL.LU R29, [R1+0xb4] ;  /* 0x0000b400011d7983 */ /* 0x000ee20000300800 */
[----:B0-----:R-:W-:-:S05]  /*bc20*/  LEA.HI.X.SX32 R2, R27, R5, 0x1, P4 ;  /* 0x000000051b027211 */ /* 0x001fca00020f0eff */
[----:B------:R0:W-:Y:S01]  /*bc30*/  STL [R1+0x3f0], R2 ;  /* 0x0003f00201007387 */ /* 0x0001e20000100800 */
[-C--:B-----5:R-:W-:Y:S02]  /*bc40*/  LEA R0, P4, R21, R4.reuse, 0x1 ;  /* 0x0000000415007211 */ /* 0x0a0fe400078808ff */
[-C--:B-1----:R-:W-:Y:S02]  /*bc50*/  LEA.HI.X.SX32 R6, R25, R5.reuse, 0x1, P2 ;  /* 0x0000000519067211 */ /* 0x082fe400010f0eff */
[----:B0-----:R-:W-:Y:S01]  /*bc60*/  LEA.HI.X.SX32 R2, R26, R5, 0x1, P3 ;  /* 0x000000051a027211 */ /* 0x001fe200018f0eff */
[----:B------:R0:W-:Y:S04]  /*bc70*/  STL [R1+0x4a4], R0 ;  /* 0x0004a40001007387 */ /* 0x0001e80000100800 */
[----:B------:R-:W4:Y:S01]  /*bc80*/  LDL.LU R28, [R1+0xa4] ;  /* 0x0000a400011c7983 */ /* 0x000f220000300800 */
[----:B0-----:R-:W-:-:S03]  /*bc90*/  LEA R0, P3, R20, R4, 0x1 ;  /* 0x0000000414007211 */ /* 0x001fc600078608ff */
[----:B------:R-:W-:Y:S04]  /*bca0*/  STL [R1+0x3f8], R2 ;  /* 0x0003f80201007387 */ /* 0x000fe80000100800 */
[----:B------:R0:W-:Y:S04]  /*bcb0*/  STL [R1+0x4ac], R0 ;  /* 0x0004ac0001007387 */ /* 0x0001e80000100800 */
[----:B------:R-:W-:Y:S04]  /*bcc0*/  STL [R1+0x400], R6 ;  /* 0x0004000601007387 */ /* 0x000fe80000100800 */
[----:B------:R-:W5:Y:S01]  /*bcd0*/  LDL.LU R27, [R1+0x98] ;  /* 0x00009800011b7983 */ /* 0x000f620000300800 */
[----:B0-----:R-:W-:-:S02]  /*bce0*/  LEA.HI.X.SX32 R0, R24, R5, 0x1, P1 ;  /* 0x0000000518007211 */ /* 0x001fc400008f0eff */
        /* <DEDUP_REMOVED lines=9> */
[----:B0-----:R-:W-:-:S05]  /*bd80*/  LEA R2, P6, R8, R4, 0x1 ;  /* 0x0000000408027211 */ /* 0x001fca00078c08ff */
[----:B------:R-:W-:Y:S01]  /*bd90*/  STL [R1+0x4c4], R2 ;  /* 0x0004c40201007387 */ /* 0x000fe20000100800 */
[----:B-1----:R-:W-:-:S03]  /*bda0*/  LEA.HI.X.SX32 R0, R22, R5, 0x1, P5 ;  /* 0x0000000516007211 */ /* 0x002fc600028f0eff */
[----:B------:R-:W5:Y:S04]  /*bdb0*/  LDL.LU R24, [R1+0x6c] ;  /* 0x00006c0001187983 */ /* 0x000f680000300800 */
[----:B------:R0:W-:Y:S04]  /*bdc0*/  STL [R1+0x418], R0 ;  /* 0x0004180001007387 */ /* 0x0001e80000100800 */
[----:B------:R-:W5:Y:S01]  /*bdd0*/  LDL.LU R23, [R1+0x68] ;  /* 0x0000680001177983 */ /* 0x000f620000300800 */
[----:B0-----:R-:W-:Y:S02]  /*bde0*/  LEA.HI.X.SX32 R0, R21, R5, 0x1, P4 ;  /* 0x0000000515007211 */ /* 0x001fe400020f0eff */
[----:B------:R-:W-:-:S05]  /*bdf0*/  LEA R2, P5, R10, R4, 0x1 ;  /* 0x000000040a027211 */ /* 0x000fca00078a08ff */
[----:B------:R0:W-:Y:S04]  /*be00*/  STL [R1+0x4cc], R2 ;  /* 0x0004cc0201007387 */ /* 0x0001e80000100800 */
[----:B------:R-:W5:Y:S04]  /*be10*/  LDL.LU R22, [R1+0x64] ;  /* 0x0000640001167983 */ /* 0x000f680000300800 */
[----:B------:R1:W-:Y:S04]  /*be20*/  STL [R1+0x420], R0 ;  /* 0x0004200001007387 */ /* 0x0003e80000100800 */
[----:B------:R-:W5:Y:S01]  /*be30*/  LDL.LU R9, [R1+0x60] ;  /* 0x0000600001097983 */ /* 0x000f620000300800 */
[----:B0-----:R-:W-:-:S02]  /*be40*/  LEA R2, P4, R15, R4, 0x1 ;  /* 0x000000040f027211 */ /* 0x001fc400078808ff */
[----:B-1----:R-:W-:-:S03]  /*be50*/  LEA.HI.X.SX32 R0, R20, R5, 0x1, P3 ;  /* 0x0000000514007211 */ /* 0x002fc600018f0eff */
[----:B------:R0:W-:Y:S04]  /*be60*/  STL [R1+0x4d4], R2 ;  /* 0x0004d40201007387 */ /* 0x0001e80000100800 */
[----:B------:R-:W5:Y:S04]  /*be70*/  LDL.LU R21, [R1+0x5c] ;  /* 0x00005c0001157983 */ /* 0x000f680000300800 */
[----:B------:R1:W-:Y:S04]  /*be80*/  STL [R1+0x428], R0 ;  /* 0x0004280001007387 */ /* 0x0003e80000100800 */
[----:B------:R-:W5:Y:S01]  /*be90*/  LDL.LU R20, [R1+0x50] ;  /* 0x0000500001147983 */ /* 0x000f620000300800 */
[----:B0-----:R-:W-:-:S02]  /*bea0*/  LEA R2, P3, R14, R4, 0x1 ;  /* 0x000000040e027211 */ /* 0x001fc400078608ff */
[----:B-1----:R-:W-:-:S03]  /*beb0*/  LEA.HI.X.SX32 R0, R19, R5, 0x1, P2 ;  /* 0x0000000513007211 */ /* 0x002fc600010f0eff */
[----:B------:R-:W-:Y:S04]  /*bec0*/  STL [R1+0x4dc], R2 ;  /* 0x0004dc0201007387 */ /* 0x000fe80000100800 */
[----:B------:R-:W5:Y:S04]  /*bed0*/  LDL.LU R19, [R1+0x48] ;  /* 0x0000480001137983 */ /* 0x000f680000300800 */
[----:B------:R0:W-:Y:S04]  /*bee0*/  STL [R1+0x430], R0 ;  /* 0x0004300001007387 */ /* 0x0001e80000100800 */
[----:B0-----:R-:W5:Y:S01]  /*bef0*/  LDL.LU R0, [R1+0x3c] ;  /* 0x00003c0001007983 */ /* 0x001f620000300800 */
[----:B------:R-:W-:-:S02]  /*bf00*/  LEA.HI.X.SX32 R6, R7, R5, 0x1, P1 ;  /* 0x0000000507067211 */ /* 0x000fc400008f0eff */
[----:B------:R-:W-:Y:S02]  /*bf10*/  LEA.HI.X.SX32 R10, R10, R5, 0x1, P5 ;  /* 0x000000050a0a7211 */ /* 0x000fe400028f0eff */
[----:B--2---:R-:W-:-:S05]  /*bf20*/  LEA R2, P2, R13, R4, 0x1 ;  /* 0x000000040d027211 */ /* 0x004fca00078408ff */
[----:B------:R0:W-:Y:S04]  /*bf30*/  STL [R1+0x4e4], R2 ;  /* 0x0004e40201007387 */ /* 0x0001e80000100800 */
[----:B0-----:R-:W2:Y:S04]  /*bf40*/  LDL.LU R2, [R1+0x10] ;  /* 0x0000100001027983 */ /* 0x001ea80000300800 */
[----:B------:R0:W-:Y:S04]  /*bf50*/  STL [R1+0x438], R6 ;  /* 0x0004380601007387 */ /* 0x0001e80000100800 */
[----:B0-----:R-:W2:Y:S01]  /*bf60*/  LDL.LU R6, [R1+0xc] ;  /* 0x00000c0001067983 */ /* 0x001ea20000300800 */
[----:B---3--:R-:W-:-:S05]  /*bf70*/  LEA R7, P1, R29, R4, 0x1 ;  /* 0x000000041d077211 */ /* 0x008fca00078208ff */
[----:B------:R0:W-:Y:S02]  /*bf80*/  STL [R1+0x4ec], R7 ;  /* 0x0004ec0701007387 */ /* 0x0001e40000100800 */
[----:B0-----:R-:W-:-:S05]  /*bf90*/  LEA.HI.X.SX32 R7, R8, R5, 0x1, P6 ;  /* 0x0000000508077211 */ /* 0x001fca00030f0eff */
[----:B------:R0:W-:Y:S01]  /*bfa0*/  STL [R1+0x440], R7 ;  /* 0x0004400701007387 */ /* 0x0001e20000100800 */
[----:B----4-:R-:W-:-:S03]  /*bfb0*/  LEA R8, P6, R28, R4, 0x1 ;  /* 0x000000041c087211 */ /* 0x010fc600078c08ff */
[----:B0-----:R-:W3:Y:S04]  /*bfc0*/  LDL.LU R7, [R1+0x8] ;  /* 0x0000080001077983 */ /* 0x001ee80000300800 */
[----:B------:R0:W-:Y:S04]  /*bfd0*/  STL [R1+0x4f4], R8 ;  /* 0x0004f40801007387 */ /* 0x0001e80000100800 */
[----:B0-----:R-:W4:Y:S04]  /*bfe0*/  LDL.LU R8, [R1+0x4] ;  /* 0x0000040001087983 */ /* 0x001f280000300800 */
[----:B------:R5:W-:Y:S02]  /*bff0*/  STL [R1+0x448], R10 ;  /* 0x0004480a01007387 */ /* 0x000be40000100800 */
[----:B-----5:R-:W-:-:S05]  /*c000*/  LEA R10, P5, R27, R4, 0x1 ;  /* 0x000000041b0a7211 */ /* 0x020fca00078a08ff */
[----:B------:R0:W-:Y:S04]  /*c010*/  STL [R1+0x4fc], R10 ;  /* 0x0004fc0a01007387 */ /* 0x0001e80000100800 */
[----:B0-----:R-:W5:Y:S01]  /*c020*/  LDL.LU R10, [R1] ;  /* 0x00000000010a7983 */ /* 0x001f620000300800 */
[-C--:B------:R-:W-:Y:S02]  /*c030*/  LEA.HI.X.SX32 R15, R15, R5.reuse, 0x1, P4 ;  /* 0x000000050f0f7211 */ /* 0x080fe400020f0eff */
[----:B------:R-:W-:-:S03]  /*c040*/  LEA.HI.X.SX32 R14, R14, R5, 0x1, P3 ;  /* 0x000000050e0e7211 */ /* 0x000fc600018f0eff */
[----:B------:R0:W-:Y:S02]  /*c050*/  STL [R1+0x450], R15 ;  /* 0x0004500f01007387 */ /* 0x0001e40000100800 */
[----:B0-----:R-:W-:-:S05]  /*c060*/  LEA R15, P4, R26, R4, 0x1 ;  /* 0x000000041a0f7211 */ /* 0x001fca00078808ff */
[----:B------:R0:W-:Y:S01]  /*c070*/  STL [R1+0x504], R15 ;  /* 0x0005040f01007387 */ /* 0x0001e20000100800 */
[----:B------:R-:W-:-:S03]  /*c080*/  LEA.HI.X.SX32 R13, R13, R5, 0x1, P2 ;  /* 0x000000050d0d7211 */ /* 0x000fc600010f0eff */
[----:B0-----:R-:W5:Y:S04]  /*c090*/  LDL.LU R15, [R1+0x734] ;  /* 0x00073400010f7983 */ /* 0x001f680000300800 */
        /* <DEDUP_REMOVED lines=46> */
[----:B--2---:R-:W-:-:S05]  /*c380*/  LEA R22, P6, R2, R4, 0x1 ;  /* 0x0000000402167211 */ /* 0x004fca00078c08ff */
[----:B------:R0:W-:Y:S01]  /*c390*/  STL [R1+0x554], R22 ;  /* 0x0005541601007387 */ /* 0x0001e20000100800 */
[----:B------:R-:W-:-:S03]  /*c3a0*/  LEA.HI.X.SX32 R21, R21, R5, 0x1, P4 ;  /* 0x0000000515157211 */ /* 0x000fc600020f0eff */
[----:B0-----:R-:W2:Y:S04]  /*c3b0*/  LDL.LU R22, [R1+0x70c] ;  /* 0x00070c0001167983 */ /* 0x001ea80000300800 */
[----:B------:R0:W-:Y:S02]  /*c3c0*/  STL [R1+0x4a8], R9 ;  /* 0x0004a80901007387 */ /* 0x0001e40000100800 */
[----:B0-----:R-:W-:-:S05]  /*c3d0*/  LEA R9, P5, R6, R4, 0x1 ;  /* 0x0000000406097211 */ /* 0x001fca00078a08ff */
[----:B------:R0:W-:Y:S01]  /*c3e0*/  STL [R1+0x55c], R9 ;  /* 0x00055c0901007387 */ /* 0x0001e20000100800 */
[----:B------:R-:W-:-:S03]  /*c3f0*/  LEA.HI.X.SX32 R20, R20, R5, 0x1, P3 ;  /* 0x0000000514147211 */ /* 0x000fc600018f0eff */
[----:B0-----:R-:W2:Y:S04]  /*c400*/  LDL.LU R9, [R1+0x194] ;  /* 0x0001940001097983 */ /* 0x001ea80000300800 */
[----:B------:R3:W-:Y:S02]  /*c410*/  STL [R1+0x4b0], R21 ;  /* 0x0004b01501007387 */ /* 0x0007e40000100800 */
[----:B---3--:R-:W-:-:S05]  /*c420*/  LEA R21, P4, R7, R4, 0x1 ;  /* 0x0000000407157211 */ /* 0x008fca00078808ff */
[----:B------:R0:W-:Y:S01]  /*c430*/  STL [R1+0x564], R21 ;  /* 0x0005641501007387 */ /* 0x0001e20000100800 */
[----:B------:R-:W-:-:S03]  /*c440*/  LEA.HI.X.SX32 R19, R19, R5, 0x1, P2 ;  /* 0x0000000513137211 */ /* 0x000fc600010f0eff */
[----:B0-----:R-:W3:Y:S04]  /*c450*/  LDL.LU R21, [R1+0x708] ;  /* 0x0007080001157983 */ /* 0x001ee80000300800 */
[----:B------:R4:W-:Y:S02]  /*c460*/  STL [R1+0x4b8], R20 ;  /* 0x0004b81401007387 */ /* 0x0009e40000100800 */
[----:B----4-:R-:W-:-:S05]  /*c470*/  LEA R20, P3, R8, R4, 0x1 ;  /* 0x0000000408147211 */ /* 0x010fca00078608ff */
[----:B------:R0:W-:Y:S04]  /*c480*/  STL [R1+0x568], R20 ;  /* 0x0005681401007387 */ /* 0x0001e80000100800 */
[----:B0-----:R-:W4:Y:S04]  /*c490*/  LDL.LU R20, [R1+0x704] ;  /* 0x0007040001147983 */ /* 0x001f280000300800 */
[----:B------:R5:W-:Y:S02]  /*c4a0*/  STL [R1+0x4c0], R19 ;  /* 0x0004c01301007387 */ /* 0x000be40000100800 */
[----:B-----5:R-:W-:-:S05]  /*c4b0*/  LEA R19, P2, R10, R4, 0x1 ;  /* 0x000000040a137211 */ /* 0x020fca00078408ff */
[----:B------:R0:W-:Y:S04]  /*c4c0*/  STL [R1+0x56c], R19 ;  /* 0x00056c1301007387 */ /* 0x0001e80000100800 */
[----:B0-----:R-:W5:Y:S01]  /*c4d0*/  LDL.LU R19, [R1+0x700] ;  /* 0x0007000001137983 */ /* 0x001f620000300800 */
[----:B------:R-:W-:-:S05]  /*c4e0*/  LEA.HI.X.SX32 R0, R0, R5, 0x1, P1 ;  /* 0x0000000500007211 */ /* 0x000fca00008f0eff */
[----:B------:R5:W-:Y:S02]  /*c4f0*/  STL [R1+0x4c8], R0 ;  /* 0x0004c80001007387 */ /* 0x000be40000100800 */
[----:B-----5:R-:W-:-:S05]  /*c500*/  LEA R0, P1, R19, R4, 0x1 ;  /* 0x0000000413007211 */ /* 0x020fca00078208ff */
[----:B------:R0:W-:Y:S02]  /*c510*/  STL [R1+0x570], R0 ;  /* 0x0005700001007387 */ /* 0x0001e40000100800 */
[----:B0-----:R-:W-:Y:S02]  /*c520*/  LEA.HI.X.SX32 R0, R2, R5, 0x1, P6 ;  /* 0x0000000502007211 */ /* 0x001fe400030f0eff */
[----:B----4-:R-:W-:-:S03]  /*c530*/  LEA R2, P6, R20, R4, 0x1 ;  /* 0x0000000414027211 */ /* 0x010fc600078c08ff */
[----:B------:R0:W-:Y:S04]  /*c540*/  STL [R1+0x4d0], R0 ;  /* 0x0004d00001007387 */ /* 0x0001e80000100800 */
[----:B------:R1:W-:Y:S01]  /*c550*/  STL [R1+0x574], R2 ;  /* 0x0005740201007387 */ /* 0x0003e20000100800 */
[-C--:B0-----:R-:W-:Y:S02]  /*c560*/  LEA.HI.X.SX32 R0, R6, R5.reuse, 0x1, P5 ;  /* 0x0000000506007211 */ /* 0x081fe400028f0eff */
[-C--:B---3--:R-:W-:Y:S02]  /*c570*/  LEA R6, P5, R21, R4.reuse, 0x1 ;  /* 0x0000000415067211 */ /* 0x088fe400078a08ff */
[----:B-1----:R-:W-:Y:S01]  /*c580*/  LEA.HI.X.SX32 R2, R7, R5, 0x1, P4 ;  /* 0x0000000507027211 */ /* 0x002fe200020f0eff */
[----:B------:R2:W-:Y:S04]  /*c590*/  STL [R1+0x4d8], R0 ;  /* 0x0004d80001007387 */ /* 0x0005e80000100800 */
[----:B------:R0:W-:Y:S01]  /*c5a0*/  STL [R1+0x578], R6 ;  /* 0x0005780601007387 */ /* 0x0001e20000100800 */
[----:B--2---:R-:W-:-:S03]  /*c5b0*/  LEA R0, P4, R22, R4, 0x1 ;  /* 0x0000000416007211 */ /* 0x004fc600078808ff */
[----:B------:R1:W-:Y:S01]  /*c5c0*/  STL [R1+0x4e0], R2 ;  /* 0x0004e00201007387 */ /* 0x0003e20000100800 */
[----:B0-----:R-:W-:-:S03]  /*c5d0*/  LEA.HI.X.SX32 R6, R8, R5, 0x1, P3 ;  /* 0x0000000508067211 */ /* 0x001fc600018f0eff */
[----:B------:R0:W-:Y:S04]  /*c5e0*/  STL [R1+0x57c], R0 ;  /* 0x00057c0001007387 */ /* 0x0001e80000100800 */
[----:B------:R2:W-:Y:S01]  /*c5f0*/  STL [R1+0x4e8], R6 ;  /* 0x0004e80601007387 */ /* 0x0005e20000100800 */
[----:B-1----:R-:W-:Y:S02]  /*c600*/  LEA R2, P3, R23, R4, 0x1 ;  /* 0x0000000417027211 */ /* 0x002fe400078608ff */
[----:B0-----:R-:W-:-:S03]  /*c610*/  LEA.HI.X.SX32 R0, R10, R5, 0x1, P2 ;  /* 0x000000050a007211 */ /* 0x001fc600010f0eff */
[----:B------:R0:W-:Y:S01]  /*c620*/  STL [R1+0x684], R2 ;  /* 0x0006840201007387 */ /* 0x0001e20000100800 */
[----:B--2---:R-:W-:-:S03]  /*c630*/  LEA R6, P2, R24, R4, 0x1 ;  /* 0x0000000418067211 */ /* 0x004fc600078408ff */
[----:B------:R1:W-:Y:S04]  /*c640*/  STL [R1+0x4f0], R0 ;  /* 0x0004f00001007387 */ /* 0x0003e80000100800 */
[----:B------:R2:W-:Y:S01]  /*c650*/  STL [R1+0x68c], R6 ;  /* 0x00068c0601007387 */ /* 0x0005e20000100800 */
[----:B0-----:R-:W-:Y:S02]  /*c660*/  LEA.HI.X.SX32 R2, R19, R5, 0x1, P1 ;  /* 0x0000000513027211 */ /* 0x001fe400008f0eff */
[----:B-1----:R-:W-:-:S03]  /*c670*/  LEA R0, P1, R25, R4, 0x1 ;  /* 0x0000000419007211 */ /* 0x002fc600078208ff */
[----:B------:R0:W-:Y:S01]  /*c680*/  STL [R1+0x4f8], R2 ;  /* 0x0004f80201007387 */ /* 0x0001e20000100800 */
[----:B--2---:R-:W-:-:S03]  /*c690*/  LEA.HI.X.SX32 R6, R20, R5, 0x1, P6 ;  /* 0x0000000514067211 */ /* 0x004fc600030f0eff */
[----:B------:R1:W-:Y:S04]  /*c6a0*/  STL [R1+0x690], R0 ;  /* 0x0006900001007387 */ /* 0x0003e80000100800 */
[----:B------:R-:W-:Y:S04]  /*c6b0*/  STL [R1+0x500], R6 ;  /* 0x0005000601007387 */ /* 0x000fe80000100800 */
[----:B------:R-:W2:Y:S01]  /*c6c0*/  LDL.LU R10, [R1+0x1c4] ;  /* 0x0001c400010a7983 */ /* 0x000ea20000300800 */
[----:B0-----:R-:W-:Y:S02]  /*c6d0*/  LEA R2, P6, R26, R4, 0x1 ;  /* 0x000000041a027211 */ /* 0x001fe400078c08ff */
[----:B-1----:R-:W-:-:S03]  /*c6e0*/  LEA.HI.X.SX32 R0, R21, R5, 0x1, P5 ;  /* 0x0000000515007211 */ /* 0x002fc600028f0eff */
[----:B------:R0:W-:Y:S04]  /*c6f0*/  STL [R1+0x694], R2 ;  /* 0x0006940201007387 */ /* 0x0001e80000100800 */
[----:B------:R1:W-:Y:S01]  /*c700*/  STL [R1+0x508], R0 ;  /* 0x0005080001007387 */ /* 0x0003e20000100800 */
[----:B0-----:R-:W-:Y:S02]  /*c710*/  LEA R2, P5, R27, R4, 0x1 ;  /* 0x000000041b027211 */ /* 0x001fe400078a08ff */
[----:B-1----:R-:W-:-:S03]  /*c720*/  LEA.HI.X.SX32 R0, R22, R5, 0x1, P4 ;  /* 0x0000000516007211 */ /* 0x002fc600020f0eff */
[----:B------:R0:W-:Y:S01]  /*c730*/  STL [R1+0x698], R2 ;  /* 0x0006980201007387 */ /* 0x0001e20000100800 */
[----:B------:R-:W-:-:S03]  /*c740*/  LEA R6, P4, R28, R4, 0x1 ;  /* 0x000000041c067211 */ /* 0x000fc600078808ff */
[----:B------:R1:W-:Y:S01]  /*c750*/  STL [R1+0x510], R0 ;  /* 0x0005100001007387 */ /* 0x0003e20000100800 */
[----:B0-----:R-:W-:-:S03]  /*c760*/  LEA.HI.X.SX32 R2, R23, R5, 0x1, P3 ;  /* 0x0000000517027211 */ /* 0x001fc600018f0eff */
[----:B------:R0:W-:Y:S01]  /*c770*/  STL [R1+0x69c], R6 ;  /* 0x00069c0601007387 */ /* 0x0001e20000100800 */
[----:B-1----:R-:W-:-:S03]  /*c780*/  LEA R0, P3, R29, R4, 0x1 ;  /* 0x000000041d007211 */ /* 0x002fc600078608ff */
[----:B------:R1:W-:Y:S04]  /*c790*/  STL [R1+0x518], R2 ;  /* 0x0005180201007387 */ /* 0x0003e80000100800 */
[----:B------:R3:W-:Y:S01]  /*c7a0*/  STL [R1+0x6a0], R0 ;  /* 0x0006a00001007387 */ /* 0x0007e20000100800 */
[----:B0-----:R-:W-:Y:S02]  /*c7b0*/  LEA.HI.X.SX32 R6, R24, R5, 0x1, P2 ;  /* 0x0000000518067211 */ /* 0x001fe400010f0eff */
[----:B-1----:R-:W-:-:S03]  /*c7c0*/  LEA R2, P2, R9, R4, 0x1 ;  /* 0x0000000409027211 */ /* 0x002fc600078408ff */
[----:B------:R0:W-:Y:S01]  /*c7d0*/  STL [R1+0x520], R6 ;  /* 0x0005200601007387 */ /* 0x0001e20000100800 */
[----:B---3--:R-:W-:-:S03]  /*c7e0*/  LEA.HI.X.SX32 R0, R25, R5, 0x1, P1 ;  /* 0x0000000519007211 */ /* 0x008fc600008f0eff */
[----:B------:R1:W-:Y:S04]  /*c7f0*/  STL [R1+0x6a4], R2 ;  /* 0x0006a40201007387 */ /* 0x0003e80000100800 */
[----:B------:R3:W-:Y:S01]  /*c800*/  STL [R1+0x528], R0 ;  /* 0x0005280001007387 */ /* 0x0007e20000100800 */
[----:B0-----:R-:W-:Y:S02]  /*c810*/  LEA R6, P1, R13, R4, 0x1 ;  /* 0x000000040d067211 */ /* 0x001fe400078208ff */
[----:B-1----:R-:W-:-:S03]  /*c820*/  LEA.HI.X.SX32 R2, R26, R5, 0x1, P6 ;  /* 0x000000051a027211 */ /* 0x002fc600030f0eff */
[----:B------:R0:W-:Y:S01]  /*c830*/  STL [R1+0x6a8], R6 ;  /* 0x0006a80601007387 */ /* 0x0001e20000100800 */
[----:B---3--:R-:W-:-:S03]  /*c840*/  LEA R0, P6, R14, R4, 0x1 ;  /* 0x000000040e007211 */ /* 0x008fc600078c08ff */
[----:B------:R1:W-:Y:S01]  /*c850*/  STL [R1+0x530], R2 ;  /* 0x0005300201007387 */ /* 0x0003e20000100800 */
[----:B------:R-:W-:-:S03]  /*c860*/  IMAD R16, R16, UR4, RZ ;  /* 0x0000000410107c24 */ /* 0x000fc6000f8e02ff */
[----:B------:R3:W-:Y:S01]  /*c870*/  STL [R1+0x6ac], R0 ;  /* 0x0006ac0001007387 */ /* 0x0007e20000100800 */
[----:B0-----:R-:W-:Y:S01]  /*c880*/  LEA.HI.X.SX32 R6, R27, R5, 0x1, P5 ;  /* 0x000000051b067211 */ /* 0x001fe200028f0eff */
[----:B------:R-:W-:Y:S01]  /*c890*/  IMAD R17, R17, UR4, RZ ;  /* 0x0000000411117c24 */ /* 0x000fe2000f8e02ff */
[----:B-1----:R-:W-:-:S03]  /*c8a0*/  LEA R2, P5, R15, R4, 0x1 ;  /* 0x000000040f027211 */ /* 0x002fc600078a08ff */
[----:B------:R0:W-:Y:S01]  /*c8b0*/  STL [R1+0x538], R6 ;  /* 0x0005380601007387 */ /* 0x0001e20000100800 */
[----:B---3--:R-:W-:-:S03]  /*c8c0*/  LEA.HI.X.SX32 R0, R28, R5, 0x1, P4 ;  /* 0x000000051c007211 */ /* 0x008fc600020f0eff */
[----:B------:R1:W-:Y:S01]  /*c8d0*/  STL [R1+0x6b0], R2 ;  /* 0x0006b00201007387 */ /* 0x0003e20000100800 */
[----:B------:R-:W-:-:S03]  /*c8e0*/  IMAD R18, R18, UR4, RZ ;  /* 0x0000000412127c24 */ /* 0x000fc6000f8e02ff */
[----:B------:R3:W-:Y:S01]  /*c8f0*/  STL [R1+0x540], R0 ;  /* 0x0005400001007387 */ /* 0x0007e20000100800 */
[----:B0-----:R-:W-:Y:S02]  /*c900*/  LEA R6, P4, R16, R4, 0x1 ;  /* 0x0000000410067211 */ /* 0x001fe400078808ff */
[----:B-1----:R-:W-:-:S03]  /*c910*/  LEA.HI.X.SX32 R2, R29, R5, 0x1, P3 ;  /* 0x000000051d027211 */ /* 0x002fc600018f0eff */
[----:B------:R0:W-:Y:S01]  /*c920*/  STL [R1+0x6b4], R6 ;  /* 0x0006b40601007387 */ /* 0x0001e20000100800 */
[----:B---3--:R-:W-:-:S03]  /*c930*/  LEA R0, P3, R17, R4, 0x1 ;  /* 0x0000000411007211 */ /* 0x008fc600078608ff */
[----:B------:R-:W-:Y:S01]  /*c940*/  STL [R1+0x548], R2 ;  /* 0x0005480201007387 */ /* 0x000fe20000100800 */
[----:B------:R-:W-:-:S03]  /*c950*/  IMAD R11, R11, UR4, RZ ;  /* 0x000000040b0b7c24 */ /* 0x000fc6000f8e02ff */
[----:B------:R1:W-:Y:S01]  /*c960*/  STL [R1+0x6b8], R0 ;  /* 0x0006b80001007387 */ /* 0x0003e20000100800 */
[-C--:B0-----:R-:W-:Y:S01]  /*c970*/  LEA.HI.X.SX32 R6, R9, R5.reuse, 0x1, P2 ;  /* 0x0000000509067211 */ /* 0x081fe200010f0eff */
[----:B------:R-:W-:Y:S01]  /*c980*/  IMAD R12, R12, UR4, RZ ;  /* 0x000000040c0c7c24 */ /* 0x000fe2000f8e02ff */
[----:B-1----:R-:W-:Y:S02]  /*c990*/  LEA.HI.X.SX32 R0, R13, R5, 0x1, P1 ;  /* 0x000000050d007211 */ /* 0x002fe400008f0eff */
[----:B------:R-:W-:Y:S01]  /*c9a0*/  LEA R2, P2, R18, R4, 0x1 ;  /* 0x0000000412027211 */ /* 0x000fe200078408ff */
[----:B------:R0:W-:Y:S01]  /*c9b0*/  STL [R1+0x550], R6 ;  /* 0x0005500601007387 */ /* 0x0001e20000100800 */
[----:B------:R-:W-:-:S03]  /*c9c0*/  ULDC UR4, c[0x0][0x23c] ;  /* 0x00008f0000047ab9 */ /* 0x000fc60000000800 */
[----:B------:R1:W-:Y:S04]  /*c9d0*/  STL [R1+0x6c4], R2 ;  /* 0x0006c40201007387 */ /* 0x0003e80000100800 */
[----:B------:R3:W-:Y:S01]  /*c9e0*/  STL [R1+0x558], R0 ;  /* 0x0005580001007387 */ /* 0x0007e20000100800 */
[----:B0-----:R-:W-:Y:S02]  /*c9f0*/  LEA R6, P1, R11, R4, 0x1 ;  /* 0x000000040b067211 */ /* 0x001fe400078208ff */
[----:B-1----:R-:W-:-:S03]  /*ca00*/  LEA.HI.X.SX32 R2, R14, R5, 0x1, P6 ;  /* 0x000000050e027211 */ /* 0x002fc600030f0eff */
[----:B------:R-:W-:Y:S01]  /*ca10*/  STL [R1+0x6cc], R6 ;  /* 0x0006cc0601007387 */ /* 0x000fe20000100800 */
[----:B---3--:R-:W-:Y:S02]  /*ca20*/  LEA R0, P6, R12, R4, 0x1 ;  /* 0x000000040c007211 */ /* 0x008fe400078c08ff */
[-C--:B------:R-:W-:Y:S01]  /*ca30*/  LEA.HI.X.SX32 R4, R15, R5.reuse, 0x1, P5 ;  /* 0x000000050f047211 */ /* 0x080fe200028f0eff */
[----:B------:R0:W-:Y:S04]  /*ca40*/  STL [R1+0x560], R2 ;  /* 0x0005600201007387 */ /* 0x0001e80000100800 */
[----:B------:R1:W-:Y:S04]  /*ca50*/  STL [R1+0x6bc], R0 ;  /* 0x0006bc0001007387 */ /* 0x0003e80000100800 */
[----:B------:R3:W-:Y:S01]  /*ca60*/  STL [R1+0x1d4], R4 ;  /* 0x0001d40401007387 */ /* 0x0007e20000100800 */
[----:B0-----:R-:W-:-:S02]  /*ca70*/  LEA.HI.X.SX32 R2, R16, R5, 0x1, P4 ;  /* 0x0000000510027211 */ /* 0x001fc400020f0eff */
[----:B-1----:R-:W-:-:S03]  /*ca80*/  LEA.HI.X.SX32 R0, R17, R5, 0x1, P3 ;  /* 0x0000000511007211 */ /* 0x002fc600018f0eff */
[----:B------:R0:W-:Y:S01]  /*ca90*/  STL [R1+0x1d8], R2 ;  /* 0x0001d80201007387 */ /* 0x0001e20000100800 */
[----:B---3--:R-:W-:-:S03]  /*caa0*/  LEA.HI.X.SX32 R4, R18, R5, 0x1, P2 ;  /* 0x0000000512047211 */ /* 0x008fc600010f0eff */
[----:B------:R1:W-:Y:S04]  /*cab0*/  STL [R1+0x1dc], R0 ;  /* 0x0001dc0001007387 */ /* 0x0003e80000100800 */
[----:B------:R-:W-:Y:S01]  /*cac0*/  STL [R1+0x680], R4 ;  /* 0x0006800401007387 */ /* 0x000fe20000100800 */
[----:B------:R-:W3:Y:S01]  /*cad0*/  S2R R7, SR_TID.X ;  /* 0x0000000000077919 */ /* 0x000ee20000002100 */
[----:B------:R-:W4:Y:S01]  /*cae0*/  S2R R9, SR_TID.X ;  /* 0x0000000000097919 */ /* 0x000f220000002100 */
[----:B0-----:R-:W-:-:S05]  /*caf0*/  LEA.HI.X.SX32 R2, R11, R5, 0x1, P1 ;  /* 0x000000050b027211 */ /* 0x001fca00008f0eff */
[----:B------:R-:W-:Y:S01]  /*cb00*/  STL [R1+0x688], R2 ;  /* 0x0006880201007387 */ /* 0x000fe20000100800 */
[----:B-1----:R-:W-:-:S05]  /*cb10*/  LEA.HI.X.SX32 R0, R12, R5, 0x1, P6 ;  /* 0x000000050c007211 */ /* 0x002fca00030f0eff */
[----:B------:R4:W-:Y:S01]  /*cb20*/  STL [R1+0x1e0], R0 ;  /* 0x0001e00001007387 */ /* 0x0009e20000100800 */
[----:B---3--:R-:W-:Y:S02]  /*cb30*/  SHF.R.U32.HI R8, RZ, 0x5, R7 ;  /* 0x00000005ff087819 */ /* 0x008fe40000011607 */
[----:B----4-:R-:W-:Y:S01]  /*cb40*/  SHF.L.U32 R0, R9, 0x5, RZ ;  /* 0x0000000509007819 */ /* 0x010fe200000006ff */
[----:B------:R-:W-:Y:S04]  /*cb50*/  STL [R1+0x670], RZ ;  /* 0x000670ff01007387 */ /* 0x000fe80000100800 */
[----:B------:R0:W-:Y:S04]  /*cb60*/  STL [R1+0x6fc], R0 ;  /* 0x0006fc0001007387 */ /* 0x0001e80000100800 */
[----:B------:R1:W-:Y:S04]  /*cb70*/  STL [R1+0x674], RZ ;  /* 0x000674ff01007387 */ /* 0x0003e80000100800 */
[----:B------:R1:W-:Y:S04]  /*cb80*/  STL [R1+0x678], RZ ;  /* 0x000678ff01007387 */ /* 0x0003e80000100800 */
[----:B------:R1:W-:Y:S04]  /*cb90*/  STL [R1+0x67c], RZ ;  /* 0x00067cff01007387 */ /* 0x0003e80000100800 */
[----:B------:R1:W-:Y:S04]  /*cba0*/  STL [R1+0x660], RZ ;  /* 0x000660ff01007387 */ /* 0x0003e80000100800 */
[----:B------:R1:W-:Y:S04]  /*cbb0*/  STL [R1+0x664], RZ ;  /* 0x000664ff01007387 */ /* 0x0003e80000100800 */
[----:B------:R1:W-:Y:S04]  /*cbc0*/  STL [R1+0x668], RZ ;  /* 0x000668ff01007387 */ /* 0x0003e80000100800 */
[----:B------:R1:W-:Y:S04]  /*cbd0*/  STL [R1+0x66c], RZ ;  /* 0x00066cff01007387 */ /* 0x0003e80000100800 */
[----:B------:R1:W-:Y:S01]  /*cbe0*/  STL [R1+0x650], RZ ;  /* 0x000650ff01007387 */ /* 0x0003e20000100800 */
[----:B--2---:R-:W-:-:S02]  /*cbf0*/  LEA.HI.X.SX32 R4, R10, UR11, 0x1, P0 ;  /* 0x0000000b0a047c11 */ /* 0x004fc400080f0eff */
[----:B------:R-:W2:Y:S02]  /*cc00*/  S2R R10, SR_TID.X ;  /* 0x00000000000a7919 */ /* 0x000ea40000002100 */
[----:B--2---:R-:W-:-:S05]  /*cc10*/  LOP3.LUT R10, R10, 0x3f, RZ, 0xc0, !PT ;  /* 0x0000003f0a0a7812 */ /* 0x004fca00078ec0ff */
[----:B------:R-:W-:Y:S01]  /*cc20*/  IMAD R2, R10, UR4, RZ ;  /* 0x000000040a027c24 */ /* 0x000fe2000f8e02ff */
[--C-:B------:R-:W-:Y:S02]  /*cc30*/  SHF.R.U32.HI R10, RZ, 0x5, R7.reuse ;  /* 0x00000005ff0a7819 */ /* 0x100fe40000011607 */
[----:B------:R-:W-:-:S04]  /*cc40*/  SHF.R.U32.HI R7, RZ, 0x5, R7 ;  /* 0x00000005ff077819 */ /* 0x000fc80000011607 */
[----:B------:R-:W-:-:S04]  /*cc50*/  SGXT.U32 R7, R7, 0x3 ;  /* 0x000000030707781a */ /* 0x000fc80000000000 */
[----:B------:R-:W-:-:S05]  /*cc60*/  LOP3.LUT R7, R7, 0x28, RZ, 0xfc, !PT ;  /* 0x0000002807077812 */ /* 0x000fca00078efcff */
[----:B------:R-:W-:Y:S02]  /*cc70*/  IMAD R6, R7, UR5, RZ ;  /* 0x0000000507067c24 */ /* 0x000fe4000f8e02ff */
[----:B------:R-:W2:Y:S01]  /*cc80*/  LDC R7, c[0x0][0x230] ;  /* 0x00008c00ff077b82 */ /* 0x000ea20000000800 */
[----:B------:R1:W-:Y:S04]  /*cc90*/  STL [R1+0x654], RZ ;  /* 0x000654ff01007387 */ /* 0x0003e80000100800 */
[----:B------:R1:W-:Y:S04]  /*cca0*/  STL [R1+0x658], RZ ;  /* 0x000658ff01007387 */ /* 0x0003e80000100800 */
[----:B------:R1:W-:Y:S04]  /*ccb0*/  STL [R1+0x65c], RZ ;  /* 0x00065cff01007387 */ /* 0x0003e80000100800 */
[----:B------:R1:W-:Y:S04]  /*ccc0*/  STL [R1+0x640], RZ ;  /* 0x000640ff01007387 */ /* 0x0003e80000100800 */
[----:B------:R1:W-:Y:S01]  /*ccd0*/  STL [R1+0x644], RZ ;  /* 0x000644ff01007387 */ /* 0x0003e20000100800 */
[----:B------:R-:W-:-:S03]  /*cce0*/  SGXT.U32 R10, R10, 0x3 ;  /* 0x000000030a0a781a */ /* 0x000fc60000000000 */
[----:B------:R1:W-:Y:S01]  /*ccf0*/  STL [R1+0x648], RZ ;  /* 0x000648ff01007387 */ /* 0x0003e20000100800 */
[----:B------:R-:W-:-:S03]  /*cd00*/  SGXT.U32 R8, R8, 0x3 ;  /* 0x000000030808781a */ /* 0x000fc60000000000 */
[----:B------:R1:W-:Y:S04]  /*cd10*/  STL [R1+0x64c], RZ ;  /* 0x00064cff01007387 */ /* 0x0003e80000100800 */
[----:B------:R1:W-:Y:S04]  /*cd20*/  STL [R1+0x630], RZ ;  /* 0x000630ff01007387 */ /* 0x0003e80000100800 */
[----:B------:R1:W-:Y:S01]  /*cd30*/  STL [R1+0x634], RZ ;  /* 0x000634ff01007387 */ /* 0x0003e20000100800 */
[----:B------:R-:W-:-:S03]  /*cd40*/  LOP3.LUT R8, R8, 0x20, RZ, 0xfc, !PT ;  /* 0x0000002008087812 */ /* 0x000fc600078efcff */
[----:B------:R1:W-:Y:S01]  /*cd50*/  STL [R1+0x638], RZ ;  /* 0x000638ff01007387 */ /* 0x0003e20000100800 */
[----:B------:R-:W-:-:S03]  /*cd60*/  LOP3.LUT R10, R10, 0x18, RZ, 0xfc, !PT ;  /* 0x000000180a0a7812 */ /* 0x000fc600078efcff */
[----:B------:R1:W-:Y:S01]  /*cd70*/  STL [R1+0x63c], RZ ;  /* 0x00063cff01007387 */ /* 0x0003e20000100800 */
[----:B--2---:R-:W-:-:S03]  /*cd80*/  VIADD R7, R7, 0x3f ;  /* 0x0000003f07077836 */ /* 0x004fc60000000000 */
[----:B------:R1:W-:Y:S04]  /*cd90*/  STL [R1+0x620], RZ ;  /* 0x000620ff01007387 */ /* 0x0003e80000100800 */
[----:B------:R1:W-:Y:S04]  /*cda0*/  STL [R1+0x624], RZ ;  /* 0x000624ff01007387 */ /* 0x0003e80000100800 */
[----:B------:R1:W-:Y:S01]  /*cdb0*/  STL [R1+0x628], RZ ;  /* 0x000628ff01007387 */ /* 0x0003e20000100800 */
[----:B------:R-:W-:-:S03]  /*cdc0*/  IMAD R5, R8, UR5, RZ ;  /* 0x0000000508057c24 */ /* 0x000fc6000f8e02ff */
[----:B------:R1:W-:Y:S01]  /*cdd0*/  STL [R1+0x62c], RZ ;  /* 0x00062cff01007387 */ /* 0x0003e20000100800 */
[----:B0-----:R-:W-:-:S03]  /*cde0*/  IMAD R0, R10, UR5, RZ ;  /* 0x000000050a007c24 */ /* 0x001fc6000f8e02ff */
[----:B------:R1:W-:Y:S01]  /*cdf0*/  STL [R1+0x610], RZ ;  /* 0x000610ff01007387 */ /* 0x0003e20000100800 */
[----:B------:R-:W-:-:S03]  /*ce00*/  SHF.R.U32.HI R10, RZ, 0x5, R9 ;  /* 0x00000005ff0a7819 */ /* 0x000fc60000011609 */
[----:B------:R1:W-:Y:S01]  /*ce10*/  STL [R1+0x614], RZ ;  /* 0x000614ff01007387 */ /* 0x0003e20000100800 */
[----:B------:R-:W-:-:S03]  /*ce20*/  SHF.R.U32.HI R8, RZ, 0x5, R9 ;  /* 0x00000005ff087819 */ /* 0x000fc60000011609 */
[----:B------:R1:W-:Y:S01]  /*ce30*/  STL [R1+0x618], RZ ;  /* 0x000618ff01007387 */ /* 0x0003e20000100800 */
[----:B------:R-:W-:-:S03]  /*ce40*/  SHF.R.S32.HI R9, RZ, 0x1f, R7 ;  /* 0x0000001fff097819 */ /* 0x000fc60000011407 */
[----:B------:R1:W-:Y:S04]  /*ce50*/  STL [R1+0x61c], RZ ;  /* 0x00061cff01007387 */ /* 0x0003e80000100800 */
[----:B------:R1:W-:Y:S01]  /*ce60*/  STL [R1+0x600], RZ ;  /* 0x000600ff01007387 */ /* 0x0003e20000100800 */
[----:B------:R-:W-:-:S03]  /*ce70*/  LEA.HI R9, R9, R7, RZ, 0x6 ;  /* 0x0000000709097211 */ /* 0x000fc600078f30ff */
[----:B------:R1:W-:Y:S04]  /*ce80*/  STL [R1+0x604], RZ ;  /* 0x000604ff01007387 */ /* 0x0003e80000100800 */
[----:B------:R1:W-:Y:S04]  /*ce90*/  STL [R1+0x608], RZ ;  /* 0x000608ff01007387 */ /* 0x0003e80000100800 */
[----:B------:R1:W-:Y:S04]  /*cea0*/  STL [R1+0x60c], RZ ;  /* 0x00060cff01007387 */ /* 0x0003e80000100800 */
[----:B------:R1:W-:Y:S01]  /*ceb0*/  STL [R1+0x5e0], RZ ;  /* 0x0005e0ff01007387 */ /* 0x0003e20000100800 */
[----:B------:R-:W-:-:S03]  /*cec0*/  SHF.R.S32.HI R5, RZ, 0x6, R9 ;  /* 0x00000006ff057819 */ /* 0x000fc60000011409 */
[----:B------:R1:W-:Y:S04]  /*ced0*/  STL [R1+0x5e4], RZ ;  /* 0x0005e4ff01007387 */ /* 0x0003e80000100800 */
[----:B------:R1:W-:Y:S04]  /*cee0*/  STL [R1+0x5e8], RZ ;  /* 0x0005e8ff01007387 */ /* 0x0003e80000100800 */
[----:B------:R1:W-:Y:S04]  /*cef0*/  STL [R1+0x5ec], RZ ;  /* 0x0005ecff01007387 */ /* 0x0003e80000100800 */
[----:B------:R1:W-:Y:S04]  /*cf00*/  STL [R1+0x5f0], RZ ;  /* 0x0005f0ff01007387 */ /* 0x0003e80000100800 */
[----:B------:R1:W-:Y:S04]  /*cf10*/  STL [R1+0x5f4], RZ ;  /* 0x0005f4ff01007387 */ /* 0x0003e80000100800 */
[----:B------:R1:W-:Y:S04]  /*cf20*/  STL [R1+0x5f8], RZ ;  /* 0x0005f8ff01007387 */ /* 0x0003e80000100800 */
[----:B------:R1:W-:Y:S04]  /*cf30*/  STL [R1+0x5fc], RZ ;  /* 0x0005fcff01007387 */ /* 0x0003e80000100800 */
[----:B------:R1:W-:Y:S04]  /*cf40*/  STL [R1+0x5d0], RZ ;  /* 0x0005d0ff01007387 */ /* 0x0003e80000100800 */
        /* <DEDUP_REMOVED lines=24> */
[----:B------:R-:W-:-:S02]  /*d0d0*/  SGXT.U32 R10, R10, 0x3 ;  /* 0x000000030a0a781a */ /* 0x000fc40000000000 */
[----:B------:R-:W-:Y:S02]  /*d0e0*/  SGXT.U32 R8, R8, 0x3 ;  /* 0x000000030808781a */ /* 0x000fe40000000000 */
[----:B------:R-:W-:Y:S02]  /*d0f0*/  LOP3.LUT R10, R10, 0x8, RZ, 0xfc, !PT ;  /* 0x000000080a0a7812 */ /* 0x000fe400078efcff */
[----:B------:R-:W-:Y:S02]  /*d100*/  LOP3.LUT R8, R8, 0x10, RZ, 0xfc, !PT ;  /* 0x0000001008087812 */ /* 0x000fe400078efcff */
[----:B------:R-:W-:Y:S01]  /*d110*/  SHF.R.S32.HI R0, RZ, 0x1f, R2 ;  /* 0x0000001fff007819 */ /* 0x000fe20000011402 */
[----:B------:R-:W-:Y:S02]  /*d120*/  IMAD R6, R10, UR5, RZ ;  /* 0x000000050a067c24 */ /* 0x000fe4000f8e02ff */
[----:B------:R-:W-:Y:S01]  /*d130*/  IMAD R7, R8, UR5, RZ ;  /* 0x0000000508077c24 */ /* 0x000fe2000f8e02ff */
[C---:B------:R-:W-:Y:S01]  /*d140*/  SHF.L.U64.HI R0, R2.reuse, 0x1, R0 ;  /* 0x0000000102007819 */ /* 0x040fe20000010200 */
[----:B-1----:R-:W-:-:S07]  /*d150*/  IMAD.SHL.U32 R2, R2, 0x2, RZ ;  /* 0x0000000202027824 */ /* 0x002fce00078e00ff */
.L_x_2:
[----:B------:R-:W0:Y:S01]  /*d160*/  S2R R17, SR_TID.X ;  /* 0x0000000000117919 */ /* 0x000e220000002100 */
[----:B------:R-:W-:Y:S01]  /*d170*/  ULDC UR4, c[0x0][0x238] ;  /* 0x00008e0000047ab9 */ /* 0x000fe20000000800 */
[--C-:B------:R-:W-:Y:S01]  /*d180*/  IMAD.MOV.U32 R18, RZ, RZ, R3.reuse ;  /* 0x000000ffff127224 */ /* 0x100fe200078e0003 */
[----:B------:R-:W-:Y:S01]  /*d190*/  PRMT R3, RZ, 0x7610, R3 ;  /* 0x00007610ff037816 */ /* 0x000fe20000000003 */
[----:B------:R-:W1:Y:S01]  /*d1a0*/  S2R R9, SR_TID.X ;  /* 0x0000000000097919 */ /* 0x000e620000002100 */
[--C-:B------:R-:W-:Y:S01]  /*d1b0*/  IMAD.MOV.U32 R19, RZ, RZ, R4.reuse ;  /* 0x000000ffff137224 */ /* 0x100fe200078e0004 */
[----:B------:R-:W-:Y:S01]  /*d1c0*/  ULDC UR5, c[0x0][0x238] ;  /* 0x00008e0000057ab9 */ /* 0x000fe20000000800 */
[----:B------:R-:W-:Y:S01]  /*d1d0*/  PRMT R4, RZ, 0x7610, R4 ;  /* 0x00007610ff047816 */ /* 0x000fe20000000004 */
[----:B------:R-:W2:Y:S01]  /*d1e0*/  S2R R5, SR_TID.X ;  /* 0x0000000000057919 */ /* 0x000ea20000002100 */
[----:B------:R-:W-:Y:S01]  /*d1f0*/  PRMT R12, RZ, 0x7610, R12 ;  /* 0x00007610ff0c7816 */ /* 0x000fe2000000000c */
[----:B------:R-:W-:Y:S04]  /*d200*/  STL [R1+0x1074], R21 ;  /* 0x0010741501007387 */ /* 0x000fe80000100800 */
[----:B------:R-:W-:Y:S04]  /*d210*/  STL [R1+0x1070], R23 ;  /* 0x0010701701007387 */ /* 0x000fe80000100800 */
[----:B------:R-:W-:Y:S04]  /*d220*/  STL [R1+0x106c], R25 ;  /* 0x00106c1901007387 */ /* 0x000fe80000100800 */
[----:B------:R-:W-:Y:S04]  /*d230*/  STL [R1+0x1078], R25 ;  /* 0x0010781901007387 */ /* 0x000fe80000100800 */
[----:B------:R-:W-:Y:S01]  /*d240*/  STL [R1+0x1068], R26 ;  /* 0x0010681a01007387 */ /* 0x000fe20000100800 */
[----:B0-----:R-:W-:-:S03]  /*d250*/  SHF.R.U32.HI R13, RZ, 0x5, R17 ;  /* 0x00000005ff0d7819 */ /* 0x001fc60000011611 */
[----:B------:R-:W-:Y:S01]  /*d260*/  STL [R1+0x1064], R29 ;  /* 0x0010641d01007387 */ /* 0x000fe20000100800 */
[----:B-1----:R-:W-:-:S03]  /*d270*/  SHF.R.U32.HI R11, RZ, 0x5, R9 ;  /* 0x00000005ff0b7819 */ /* 0x002fc60000011609 */
[----:B------:R-:W-:Y:S01]  /*d280*/  STL [R1+0x102c], R28 ;  /* 0x00102c1c01007387 */ /* 0x000fe20000100800 */
[----:B------:R-:W-:Y:S02]  /*d290*/  SGXT.U32 R13, R13, 0x3 ;  /* 0x000000030d0d781a */ /* 0x000fe40000000000 */
[----:B------:R-:W-:Y:S01]  /*d2a0*/  SGXT.U32 R11, R11, 0x3 ;  /* 0x000000030b0b781a */ /* 0x000fe20000000000 */
[----:B------:R-:W-:Y:S01]  /*d2b0*/  STL [R1+0x1030], R28 ;  /* 0x0010301c01007387 */ /* 0x000fe20000100800 */
[C---:B------:R-:W-:Y:S01]  /*d2c0*/  LOP3.LUT R6, R13.reuse, 0x8, RZ, 0xfc, !PT ;  /* 0x000000080d067812 */ /* 0x040fe200078efcff */
[----:B------:R-:W-:Y:S01]  /*d2d0*/  IMAD R10, R13, UR7, RZ ;  /* 0x000000070d0a7c24 */ /* 0x000fe2000f8e02ff */
[----:B------:R-:W-:Y:S01]  /*d2e0*/  LOP3.LUT R11, R11, 0x8, RZ, 0xfc, !PT ;  /* 0x000000080b0b7812 */ /* 0x000fe200078efcff */
[----:B------:R-:W-:Y:S01]  /*d2f0*/  STL [R1+0x1034], R28 ;  /* 0x0010341c01007387 */ /* 0x000fe20000100800 */
[----:B------:R-:W-:Y:S02]  /*d300*/  ISETP.GE.AND P4, PT, R6, UR6, PT ;  /* 0x0000000606007c0c */ /* 0x000fe4000bf86270 */
[----:B------:R-:W-:Y:S01]  /*d310*/  LOP3.LUT R6, R13, 0x28, RZ, 0xfc, !PT ;  /* 0x000000280d067812 */ /* 0x000fe200078efcff */
[----:B------:R-:W-:Y:S01]  /*d320*/  IMAD R11, R11, UR4, RZ ;  /* 0x000000040b0b7c24 */ /* 0x000fe2000f8e02ff */
[----:B------:R-:W-:Y:S01]  /*d330*/  LOP3.LUT R7, R13, 0x20, RZ, 0xfc, !PT ;  /* 0x000000200d077812 */ /* 0x000fe200078efcff */
[----:B------:R-:W-:Y:S01]  /*d340*/  STL [R1+0x1038], R28 ;  /* 0x0010381c01007387 */ /* 0x000fe20000100800 */
[----:B------:R-:W-:Y:S01]  /*d350*/  ISETP.GE.AND P2, PT, R6, UR6, PT ;  /* 0x0000000606007c0c */ /* 0x000fe2000bf46270 */
[----:B------:R-:W-:Y:S01]  /*d360*/  ULDC UR4, c[0x0][0x238] ;  /* 0x00008e0000047ab9 */ /* 0x000fe20000000800 */
[----:B------:R-:W-:Y:S01]  /*d370*/  ISETP.GE.AND P1, PT, R7, UR6, PT ;  /* 0x0000000607007c0c */ /* 0x000fe2000bf26270 */
[----:B------:R-:W-:Y:S01]  /*d380*/  IMAD.WIDE R6, R11, 0x2, R18 ;  /* 0x000000020b067825 */ /* 0x000fe200078e0212 */
[----:B------:R-:W-:Y:S01]  /*d390*/  SHF.R.U32.HI R14, RZ, 0x5, R9 ;  /* 0x00000005ff0e7819 */ /* 0x000fe20000011609 */
[----:B------:R-:W-:Y:S01]  /*d3a0*/  STL [R1+0x103c], R28 ;  /* 0x00103c1c01007387 */ /* 0x000fe20000100800 */
[----:B--2---:R-:W-:Y:S01]  /*d3b0*/  LOP3.LUT R5, R5, 0x3f, RZ, 0xc0, !PT ;  /* 0x0000003f05057812 */ /* 0x004fe200078ec0ff */
[----:B------:R-:W-:Y:S01]  /*d3c0*/  IMAD.WIDE R10, R10, 0x2, R18 ;  /* 0x000000020a0a7825 */ /* 0x000fe200078e0212 */
[----:B------:R-:W-:Y:S01]  /*d3d0*/  SHF.R.U32.HI R9, RZ, 0x5, R9 ;  /* 0x00000005ff097819 */ /* 0x000fe20000011609 */
[----:B------:R0:W2:Y:S01]  /*d3e0*/  @!P4 LDG.E.U16 R3, desc[UR8][R6.64] ;  /* 0x000000080603c981 */ /* 0x0000a2000c1e1500 */
[----:B------:R-:W-:-:S02]  /*d3f0*/  ISETP.GE.AND P0, PT, R5, UR6, PT ;  /* 0x0000000605007c0c */ /* 0x000fc4000bf06270 */
[----:B------:R-:W-:Y:S01]  /*d400*/  SGXT.U32 R9, R9, 0x3 ;  /* 0x000000030909781a */ /* 0x000fe20000000000 */
[----:B------:R-:W-:Y:S01]  /*d410*/  STL [R1+0x1040], R28 ;  /* 0x0010401c01007387 */ /* 0x000fe20000100800 */
[C---:B------:R-:W-:Y:S02]  /*d420*/  LOP3.LUT R5, R13.reuse, 0x10, RZ, 0xfc, !PT ;  /* 0x000000100d057812 */ /* 0x040fe400078efcff */
[----:B------:R-:W-:Y:S01]  /*d430*/  SGXT.U32 R14, R14, 0x3 ;  /* 0x000000030e0e781a */ /* 0x000fe20000000000 */
[----:B------:R-:W-:Y:S01]  /*d440*/  STL [R1+0x1044], R28 ;  /* 0x0010441c01007387 */ /* 0x000fe20000100800 */
[C---:B------:R-:W-:Y:S02]  /*d450*/  LOP3.LUT R8, R13.reuse, 0x18, RZ, 0xfc, !PT ;  /* 0x000000180d087812 */ /* 0x040fe400078efcff */
[----:B------:R-:W-:Y:S01]  /*d460*/  ISETP.GE.AND P3, PT, R13, UR6, PT ;  /* 0x000000060d007c0c */ /* 0x000fe2000bf66270 */
[----:B------:R-:W-:Y:S01]  /*d470*/  STL [R1+0x1048], R28 ;  /* 0x0010481c01007387 */ /* 0x000fe20000100800 */
[----:B------:R-:W-:-:S02]  /*d480*/  SHF.R.U32.HI R16, RZ, 0x5, R17 ;  /* 0x00000005ff107819 */ /* 0x000fc40000011611 */
[----:B------:R-:W-:Y:S01]  /*d490*/  LOP3.LUT R9, R9, 0x10, RZ, 0xfc, !PT ;  /* 0x0000001009097812 */ /* 0x000fe200078efcff */
[----:B------:R-:W-:Y:S01]  /*d4a0*/  STL [R1+0x104c], R28 ;  /* 0x00104c1c01007387 */ /* 0x000fe20000100800 */
[----:B------:R-:W-:Y:S02]  /*d4b0*/  ISETP.GE.AND P5, PT, R5, UR6, PT ;  /* 0x0000000605007c0c */ /* 0x000fe4000bfa6270 */
[----:B------:R-:W-:Y:S01]  /*d4c0*/  LOP3.LUT R14, R14, 0x18, RZ, 0xfc, !PT ;  /* 0x000000180e0e7812 */ /* 0x000fe200078efcff */
[----:B------:R-:W-:Y:S01]  /*d4d0*/  IMAD R9, R9, UR5, RZ ;  /* 0x0000000509097c24 */ /* 0x000fe2000f8e02ff */
[----:B------:R-:W-:Y:S01]  /*d4e0*/  ISETP.GE.AND P6, PT, R8, UR6, PT ;  /* 0x0000000608007c0c */ /* 0x000fe2000bfc6270 */
[----:B------:R-:W-:Y:S01]  /*d4f0*/  STL [R1+0x1054], R28 ;  /* 0x0010541c01007387 */ /* 0x000fe20000100800 */
[----:B------:R-:W-:Y:S01]  /*d500*/  SGXT.U32 R16, R16, 0x3 ;  /* 0x000000031010781a */ /* 0x000fe20000000000 */
[----:B------:R-:W-:Y:S01]  /*d510*/  IMAD R14, R14, UR4, RZ ;  /* 0x000000040e0e7c24 */ /* 0x000fe2000f8e02ff */
[----:B------:R-:W-:Y:S01]  /*d520*/  SHF.R.U32.HI R17, RZ, 0x5, R17 ;  /* 0x00000005ff117819 */ /* 0x000fe20000011611 */
[--C-:B------:R-:W-:Y:S01]  /*d530*/  IMAD.WIDE R8, R9, 0x2, R18.reuse ;  /* 0x0000000209087825 */ /* 0x100fe200078e0212 */
[----:B------:R-:W-:Y:S01]  /*d540*/  LOP3.LUT R16, R16, 0x28, RZ, 0xfc, !PT ;  /* 0x0000002810107812 */ /* 0x000fe200078efcff */
[----:B------:R-:W-:Y:S01]  /*d550*/  STL [R1+0x105c], R28 ;  /* 0x00105c1c01007387 */ /* 0x000fe20000100800 */
[----:B------:R-:W-:Y:S01]  /*d560*/  SGXT.U32 R17, R17, 0x3 ;  /* 0x000000031111781a */ /* 0x000fe20000000000 */
[----:B------:R-:W-:Y:S01]  /*d570*/  IMAD.WIDE R14, R14, 0x2, R18 ;  /* 0x000000020e0e7825 */ /* 0x000fe200078e0212 */
[----:B------:R-:W-:Y:S01]  /*d580*/  PRMT R5, RZ, 0x7610, R5 ;  /* 0x00007610ff057816 */ /* 0x000fe20000000005 */
[----:B------:R-:W-:Y:S01]  /*d590*/  ULDC UR4, c[0x0][0x238] ;  /* 0x00008e0000047ab9 */ /* 0x000fe20000000800 */
[----:B0-----:R-:W-:Y:S01]  /*d5a0*/  LOP3.LUT R6, R13, 0x30, RZ, 0xfc, !PT ;  /* 0x000000300d067812 */ /* 0x001fe200078efcff */
[----:B------:R-:W-:Y:S01]  /*d5b0*/  STL [R1+0x1028], R27 ;  /* 0x0010281b01007387 */ /* 0x000fe20000100800 */
[----:B------:R-:W-:Y:S01]  /*d5c0*/  LOP3.LUT R17, R17, 0x20, RZ, 0xfc, !PT ;  /* 0x0000002011117812 */ /* 0x000fe200078efcff */
[----:B------:R-:W-:Y:S01]  /*d5d0*/  IMAD R16, R16, UR4, RZ ;  /* 0x0000000410107c24 */ /* 0x000fe2000f8e02ff */
[----:B------:R-:W-:Y:S01]  /*d5e0*/  ULDC UR5, c[0x0][0x238] ;  /* 0x00008e0000057ab9 */ /* 0x000fe20000000800 */
[----:B------:R-:W-:Y:S04]  /*d5f0*/  STL [R1+0x1050], R27 ;  /* 0x0010501b01007387 */ /* 0x000fe80000100800 */
[----:B------:R-:W3:Y:S01]  /*d600*/  @!P3 LDG.E.U16 R4, desc[UR8][R10.64] ;  /* 0x000000080a04b981 */ /* 0x000ee2000c1e1500 */
[----:B------:R-:W-:-:S03]  /*d610*/  ISETP.GE.AND P3, PT, R6, UR6, PT ;  /* 0x0000000606007c0c */ /* 0x000fc6000bf66270 */
[----:B------:R-:W-:Y:S01]  /*d620*/  STL [R1+0x1024], R24 ;  /* 0x0010241801007387 */ /* 0x000fe20000100800 */
[----:B------:R-:W-:-:S03]  /*d630*/  IMAD R17, R17, UR5, RZ ;  /* 0x0000000511117c24 */ /* 0x000fc6000f8e02ff */
[----:B------:R-:W-:Y:S04]  /*d640*/  STL [R1+0x1058], R24 ;  /* 0x0010581801007387 */ /* 0x000fe80000100800 */
[----:B------:R0:W4:Y:S04]  /*d650*/  @!P5 LDG.E.U16 R5, desc[UR8][R8.64] ;  /* 0x000000080805d981 */ /* 0x000128000c1e1500 */
[----:B------:R-:W-:Y:S04]  /*d660*/  STL [R1+0x1020], R22 ;  /* 0x0010201601007387 */ /* 0x000fe80000100800 */
[----:B------:R1:W4:Y:S01]  /*d670*/  @!P6 LDG.E.U16 R12, desc[UR8][R14.64] ;  /* 0x000000080e0ce981 */ /* 0x000322000c1e1500 */
[----:B0-----:R-:W-:Y:S01]  /*d680*/  PRMT R9, RZ, 0x7610, R9 ;  /* 0x00007610ff097816 */ /* 0x001fe20000000009 */
[----:B------:R-:W-:-:S02]  /*d690*/  IMAD R8, R6, UR7, RZ ;  /* 0x0000000706087c24 */ /* 0x000fc4000f8e02ff */
[----:B------:R-:W-:Y:S01]  /*d6a0*/  STL [R1+0x1060], R22 ;  /* 0x0010601601007387 */ /* 0x000fe20000100800 */
[----:B------:R-:W-:-:S03]  /*d6b0*/  PRMT R10, RZ, 0x7610, R10 ;  /* 0x00007610ff0a7816 */ /* 0x000fc6000000000a */
[----:B------:R-:W-:Y:S01]  /*d6c0*/  STL [R1+0x101c], R20 ;  /* 0x00101c1401007387 */ /* 0x000fe20000100800 */
[----:B-1----:R-:W-:-:S03]  /*d6d0*/  IMAD.WIDE R14, R16, 0x2, R18 ;  /* 0x00000002100e7825 */ /* 0x002fc600078e0212 */
[----:B------:R0:W-:Y:S01]  /*d6e0*/  STL.64 [R1+0x290], R18 ;  /* 0x0002901201007387 */ /* 0x0001e20000100a00 */
[----:B------:R-:W-:-:S03]  /*d6f0*/  IMAD.WIDE R6, R17, 0x2, R18 ;  /* 0x0000000211067825 */ /* 0x000fc600078e0212 */
[----:B------:R1:W4:Y:S01]  /*d700*/  @!P2 LDG.E.U16 R9, desc[UR8][R14.64] ;  /* 0x000000080e09a981 */ /* 0x000322000c1e1500 */
[----:B------:R-:W-:-:S05]  /*d710*/  IMAD.WIDE R16, R8, 0x2, R18 ;  /* 0x0000000208107825 */ /* 0x000fca00078e0212 */
[----:B------:R0:W4:Y:S04]  /*d720*/  @!P3 LDG.E.U16 R10, desc[UR8][R16.64] ;  /* 0x00000008100ab981 */ /* 0x000128000c1e1500 */
[----:B--2---:R-:W-:Y:S04]  /*d730*/  STL [R1+0x1010], R3 ;  /* 0x0010100301007387 */ /* 0x004fe80000100800 */
[----:B------:R-:W-:Y:S04]  /*d740*/  STL [R1+0x1014], R3 ;  /* 0x0010140301007387 */ /* 0x000fe80000100800 */
[----:B------:R-:W-:Y:S04]  /*d750*/  STL [R1+0x1018], R3 ;  /* 0x0010180301007387 */ /* 0x000fe80000100800 */
[----:B------:R-:W2:Y:S04]  /*d760*/  LDL R15, [R1+0x248] ;  /* 0x00024800010f7983 */ /* 0x000ea80000100800 */
[----:B------:R-:W3:Y:S04]  /*d770*/  LDL R16, [R1+0x24c] ;  /* 0x00024c0001107983 */ /* 0x000ee80000100800 */
[----:B------:R-:W4:Y:S01]  /*d780*/  LDL R17, [R1+0x250] ;  /* 0x0002500001117983 */ /* 0x000f220000100800 */
[----:B------:R-:W-:-:S06]  /*d790*/  PRMT R11, RZ, 0x7610, R11 ;  /* 0x00007610ff0b7816 */ /* 0x000fcc000000000b */
[----:B------:R0:W4:Y:S01]  /*d7a0*/  @!P1 LDG.E.U16 R11, desc[UR8][R6.64] ;  /* 0x00000008060b9981 */ /* 0x000122000c1e1500 */
[----:B------:R-:W-:-:S04]  /*d7b0*/  LOP3.LUT R13, R13, 0x38, RZ, 0xfc, !PT ;  /* 0x000000380d0d7812 */ /* 0x000fc800078efcff */
[C---:B------:R-:W-:Y:S01]  /*d7c0*/  ISETP.GE.AND P4, PT, R13.reuse, UR6, PT ;  /* 0x000000060d007c0c */ /* 0x040fe2000bf86270 */
[----:B------:R-:W-:Y:S01]  /*d7d0*/  IMAD R13, R13, UR7, RZ ;  /* 0x000000070d0d7c24 */ /* 0x000fe2000f8e02ff */
[C---:B--2--5:R-:W-:Y:S01]  /*d7e0*/  IADD3 RZ, P2, R15.reuse, R2, RZ ;  /* 0x000000020fff7210 */ /* 0x064fe20007f5e0ff */
[----:B-1----:R-:W-:-:S04]  /*d7f0*/  IMAD.IADD R14, R15, 0x1, R2 ;  /* 0x000000010f0e7824 */ /* 0x002fc800078e0202 */
[----:B---3--:R-:W-:Y:S01]  /*d800*/  IMAD.X R15, R16, 0x1, R0, P2 ;  /* 0x00000001100f7824 */ /* 0x008fe200010e0600 */
[C---:B----4-:R-:W-:Y:S01]  /*d810*/  IADD3 RZ, P1, R17.reuse, R2, RZ ;  /* 0x0000000211ff7210 */ /* 0x050fe20007f3e0ff */
[----:B0-----:R-:W-:Y:S02]  /*d820*/  IMAD.IADD R16, R17, 0x1, R2 ;  /* 0x0000000111107824 */ /* 0x001fe400078e0202 */
[----:B------:R-:W2:Y:S01]  /*d830*/  LDL R17, [R1+0x254] ;  /* 0x0002540001117983 */ /* 0x000ea20000100800 */
[----:B------:R-:W-:Y:S01]  /*d840*/  PRMT R8, RZ, 0x7610, R8 ;  /* 0x00007610ff087816 */ /* 0x000fe20000000008 */
[----:B------:R-:W-:-:S05]  /*d850*/  IMAD.WIDE R18, R13, 0x2, R18 ;  /* 0x000000020d127825 */ /* 0x000fca00078e0212 */
[----:B------:R-:W3:Y:S01]  /*d860*/  @!P4 LDG.E.U16 R8, desc[UR8][R18.64] ;  /* 0x000000081208c981 */ /* 0x000ee2000c1e1500 */
[----:B------:R-:W-:Y:S01]  /*d870*/  PRMT R25, RZ, 0x7610, R25 ;  /* 0x00007610ff197816 */ /* 0x000fe20000000019 */
[----:B------:R-:W-:Y:S01]  /*d880*/  BAR.SYNC.DEFER_BLOCKING 0x0 ;  /* 0x0000000000007b1d */ /* 0x000fe20000010000 */
[----:B--2---:R-:W-:-:S05]  /*d890*/  IMAD.X R17, R17, 0x1, R0, P1 ;  /* 0x0000000111117824 */ /* 0x004fca00008e0600 */
[----:B------:R-:W2:Y:S01]  /*d8a0*/  @!P0 LDG.E.U16 R25, desc[UR8][R16.64] ;  /* 0x0000000810198981 */ /* 0x000ea2000c1e1500 */
[----:B------:R-:W-:-:S06]  /*d8b0*/  PRMT R6, RZ, 0x7610, R6 ;  /* 0x00007610ff067816 */ /* 0x000fcc0000000006 */
[----:B------:R0:W4:Y:S04]  /*d8c0*/  @!P0 LDG.E.U16 R6, desc[UR8][R14.64] ;  /* 0x000000080e068981 */ /* 0x000128000c1e1500 */
[----:B------:R-:W3:Y:S04]  /*d8d0*/  LDL R15, [R1+0x258] ;  /* 0x00025800010f7983 */ /* 0x000ee80000100800 */
[----:B--2---:R1:W-:Y:S04]  /*d8e0*/  STL [R1+0x84], R25 ;  /* 0x0000841901007387 */ /* 0x0043e80000100800 */
[----:B-1----:R-:W2:Y:S04]  /*d8f0*/  LDL.LU R25, [R1+0x1078] ;  /* 0x0010780001197983 */ /* 0x002ea80000300800 */
[----:B------:R-:W4:Y:S04]  /*d900*/  LDL R16, [R1+0x25c] ;  /* 0x00025c0001107983 */ /* 0x000f280000100800 */
[----:B------:R-:W2:Y:S01]  /*d910*/  LDL R17, [R1+0x260] ;  /* 0x0002600001117983 */ /* 0x000ea20000100800 */
[C---:B---3--:R-:W-:Y:S01]  /*d920*/  IADD3 RZ, P2, R15.reuse, R2, RZ ;  /* 0x000000020fff7210 */ /* 0x048fe20007f5e0ff */
[----:B0-----:R-:W-:-:S04]  /*d930*/  IMAD.IADD R14, R15, 0x1, R2 ;  /* 0x000000010f0e7824 */ /* 0x001fc800078e0202 */
[----:B----4-:R-:W-:Y:S01]  /*d940*/  IMAD.X R15, R16, 0x1, R0, P2 ;  /* 0x00000001100f7824 */ /* 0x010fe200010e0600 */
[C---:B--2---:R-:W-:Y:S01]  /*d950*/  IADD3 RZ, P1, R17.reuse, R2, RZ ;  /* 0x0000000211ff7210 */ /* 0x044fe20007f3e0ff */
[----:B------:R-:W-:Y:S02]  /*d960*/  IMAD.IADD R16, R17, 0x1, R2 ;  /* 0x0000000111107824 */ /* 0x000fe400078e0202 */
[----:B------:R-:W2:Y:S01]  /*d970*/  LDL R17, [R1+0x264] ;  /* 0x0002640001117983 */ /* 0x000ea20000100800 */
[----:B------:R-:W-:Y:S02]  /*d980*/  PRMT R21, RZ, 0x7610, R21 ;  /* 0x00007610ff157816 */ /* 0x000fe40000000015 */
[----:B------:R-:W-:-:S04]  /*d990*/  PRMT R23, RZ, 0x7610, R23 ;  /* 0x00007610ff177816 */ /* 0x000fc80000000017 */
[----:B------:R-:W3:Y:S01]  /*d9a0*/  @!P0 LDG.E.U16 R21, desc[UR8][R14.64] ;  /* 0x000000080e158981 */ /* 0x000ee2000c1e1500 */
[----:B--2---:R-:W-:-:S05]  /*d9b0*/  IMAD.X R17, R17, 0x1, R0, P1 ;  /* 0x0000000111117824 */ /* 0x004fca00008e0600 */
[----:B------:R-:W2:Y:S04]  /*d9c0*/  @!P0 LDG.E.U16 R23, desc[UR8][R16.64] ;  /* 0x0000000810178981 */ /* 0x000ea8000c1e1500 */
[----:B---3--:R0:W-:Y:S04]  /*d9d0*/  STL [R1+0x18], R21 ;  /* 0x0000181501007387 */ /* 0x0081e80000100800 */
[----:B0-----:R-:W3:Y:S04]  /*d9e0*/  LDL.LU R21, [R1+0x1074] ;  /* 0x0010740001157983 */ /* 0x001ee80000300800 */
[----:B------:R-:W4:Y:S04]  /*d9f0*/  LDL R15, [R1+0x268] ;  /* 0x00026800010f7983 */ /* 0x000f280000100800 */
[----:B--2---:R0:W-:Y:S04]  /*da00*/  STL [R1+0x80], R23 ;  /* 0x0000801701007387 */ /* 0x0041e80000100800 */
[----:B0-----:R-:W2:Y:S04]  /*da10*/  LDL.LU R23, [R1+0x1070] ;  /* 0x0010700001177983 */ /* 0x001ea80000300800 */
[----:B------:R-:W3:Y:S04]  /*da20*/  LDL R16, [R1+0x26c] ;  /* 0x00026c0001107983 */ /* 0x000ee80000100800 */
[----:B------:R-:W2:Y:S01]  /*da30*/  LDL R17, [R1+0x270] ;  /* 0x0002700001117983 */ /* 0x000ea20000100800 */
[C---:B----4-:R-:W-:Y:S01]  /*da40*/  IADD3 RZ, P2, R15.reuse, R2, RZ ;  /* 0x000000020fff7210 */ /* 0x050fe20007f5e0ff */
[----:B------:R-:W-:-:S04]  /*da50*/  IMAD.IADD R14, R15, 0x1, R2 ;  /* 0x000000010f0e7824 */ /* 0x000fc800078e0202 */
[----:B---3--:R-:W-:Y:S01]  /*da60*/  IMAD.X R15, R16, 0x1, R0, P2 ;  /* 0x00000001100f7824 */ /* 0x008fe200010e0600 */
        /* <DEDUP_REMOVED lines=8> */
[----:B---3--:R0:W-:Y:S04]  /*daf0*/  STL [R1], R25 ;  /* 0x0000001901007387 */ /* 0x0081e80000100800 */
        /* <DEDUP_REMOVED lines=14> */
[----:B------:R0:W3:Y:S04]  /*dbe0*/  @!P0 LDG.E.U16 R21, desc[UR8][R14.64] ;  /* 0x000000080e158981 */ /* 0x0000e8000c1e1500 */
[----:B------:R-:W4:Y:S01]  /*dbf0*/  LDL R15, [R1+0x288] ;  /* 0x00028800010f7983 */ /* 0x000f220000100800 */
[----:B--2---:R-:W-:-:S05]  /*dc00*/  IMAD.X R17, R17, 0x1, R0, P1 ;  /* 0x0000000111117824 */ /* 0x004fca00008e0600 */
[----:B------:R-:W2:Y:S04]  /*dc10*/  @!P0 LDG.E.U16 R27, desc[UR8][R16.64] ;  /* 0x00000008101b8981 */ /* 0x000ea8000c1e1500 */
[----:B------:R-:W3:Y:S04]  /*dc20*/  LDL R16, [R1+0x28c] ;  /* 0x00028c0001107983 */ /* 0x000ee80000100800 */
[----:B------:R-:W3:Y:S01]  /*dc30*/  LDL R17, [R1+0x298] ;  /* 0x0002980001117983 */ /* 0x000ee20000100800 */
[C---:B----4-:R-:W-:Y:S01]  /*dc40*/  IADD3 RZ, P2, R15.reuse, R2, RZ ;  /* 0x000000020fff7210 */ /* 0x050fe20007f5e0ff */
[----:B0-----:R-:W-:-:S02]  /*dc50*/  IMAD.IADD R14, R15, 0x1, R2 ;  /* 0x000000010f0e7824 */ /* 0x001fc400078e0202 */
[----:B--2---:R0:W-:Y:S02]  /*dc60*/  STL [R1+0x78], R27 ;  /* 0x0000781b01007387 */ /* 0x0041e40000100800 */
[----:B---3--:R-:W-:Y:S01]  /*dc70*/  IMAD.X R15, R16, 0x1, R0, P2 ;  /* 0x00000001100f7824 */ /* 0x008fe200010e0600 */
[----:B------:R-:W-:Y:S01]  /*dc80*/  PRMT R23, RZ, 0x7610, R23 ;  /* 0x00007610ff177816 */ /* 0x000fe20000000017 */
[----:B0-----:R-:W2:Y:S01]  /*dc90*/  LDL R27, [R1+0x2ac] ;  /* 0x0002ac00011b7983 */ /* 0x001ea20000100800 */
[C---:B------:R-:W-:Y:S01]  /*dca0*/  IADD3 RZ, P1, R17.reuse, R2, RZ ;  /* 0x0000000211ff7210 */ /* 0x040fe20007f3e0ff */
[----:B------:R-:W-:Y:S02]  /*dcb0*/  IMAD.IADD R16, R17, 0x1, R2 ;  /* 0x0000000111107824 */ /* 0x000fe400078e0202 */
[----:B------:R-:W3:Y:S01]  /*dcc0*/  LDL R17, [R1+0x29c] ;  /* 0x00029c0001117983 */ /* 0x000ee20000100800 */
[----:B------:R-:W-:-:S03]  /*dcd0*/  PRMT R24, RZ, 0x7610, R24 ;  /* 0x00007610ff187816 */ /* 0x000fc60000000018 */
[----:B------:R0:W4:Y:S04]  /*dce0*/  @!P0 LDG.E.U16 R23, desc[UR8][R14.64] ;  /* 0x000000080e178981 */ /* 0x000128000c1e1500 */
[----:B------:R-:W2:Y:S01]  /*dcf0*/  LDL R15, [R1+0x2a0] ;  /* 0x0002a000010f7983 */ /* 0x000ea20000100800 */
[----:B---3--:R-:W-:-:S05]  /*dd00*/  IMAD.X R17, R17, 0x1, R0, P1 ;  /* 0x0000000111117824 */ /* 0x008fca00008e0600 */
[----:B------:R1:W3:Y:S04]  /*dd10*/  @!P0 LDG.E.U16 R24, desc[UR8][R16.64] ;  /* 0x0000000810188981 */ /* 0x0002e8000c1e1500 */
[----:B------:R-:W4:Y:S04]  /*dd20*/  LDL R17, [R1+0x2a8] ;  /* 0x0002a80001117983 */ /* 0x000f280000100800 */
[----:B------:R-:W3:Y:S01]  /*dd30*/  LDL R16, [R1+0x2a4] ;  /* 0x0002a40001107983 */ /* 0x000ee20000100800 */
[CC--:B--2---:R-:W-:Y:S02]  /*dd40*/  IADD3 RZ, P2, R15.reuse, R2.reuse, RZ ;  /* 0x000000020fff7210 */ /* 0x0c4fe40007f5e0ff */
[----:B0-----:R-:W-:-:S02]  /*dd50*/  IADD3 R14, R15, R2, RZ ;  /* 0x000000020f0e7210 */ /* 0x001fc40007ffe0ff */
[----:B------:R-:W-:Y:S02]  /*dd60*/  PRMT R29, RZ, 0x7610, R29 ;  /* 0x00007610ff1d7816 */ /* 0x000fe4000000001d */
[C---:B----4-:R-:W-:Y:S01]  /*dd70*/  IADD3 RZ, P1, R17.reuse, R2, RZ ;  /* 0x0000000211ff7210 */ /* 0x050fe20007f3e0ff */
[----:B---3--:R-:W-:Y:S02]  /*dd80*/  IMAD.X R15, R16, 0x1, R0, P2 ;  /* 0x00000001100f7824 */ /* 0x008fe400010e0600 */
[----:B-1----:R-:W-:Y:S02]  /*dd90*/  IMAD.IADD R16, R17, 0x1, R2 ;  /* 0x0000000111107824 */ /* 0x002fe400078e0202 */
[----:B------:R-:W-:-:S05]  /*dda0*/  IMAD.X R17, R27, 0x1, R0, P1 ;  /* 0x000000011b117824 */ /* 0x000fca00008e0600 */
[----:B------:R-:W2:Y:S01]  /*ddb0*/  @!P0 LDG.E.U16 R29, desc[UR8][R16.64] ;  /* 0x00000008101d8981 */ /* 0x000ea2000c1e1500 */
[----:B------:R-:W-:-:S03]  /*ddc0*/  PRMT R25, RZ, 0x7610, R25 ;  /* 0x00007610ff197816 */ /* 0x000fc60000000019 */
[----:B------:R0:W-:Y:S04]  /*ddd0*/  STL [R1+0x74], R24 ;  /* 0x0000741801007387 */ /* 0x0001e80000100800 */
[----:B------:R1:W3:Y:S04]  /*dde0*/  @!P0 LDG.E.U16 R25, desc[UR8][R14.64] ;  /* 0x000000080e198981 */ /* 0x0002e8000c1e1500 */
[----:B------:R-:W4:Y:S04]  /*ddf0*/  LDL R27, [R1+0x2c4] ;  /* 0x0002c400011b7983 */ /* 0x000f280000100800 */
[----:B0-----:R-:W3:Y:S04]  /*de00*/  LDL R24, [R1+0x2bc] ;  /* 0x0002bc0001187983 */ /* 0x001ee80000100800 */
[----:B------:R-:W4:Y:S04]  /*de10*/  LDL R15, [R1+0x2b0] ;  /* 0x0002b000010f7983 */ /* 0x000f280000100800 */
[----:B--2---:R0:W-:Y:S04]  /*de20*/  STL [R1+0x70], R29 ;  /* 0x0000701d01007387 */ /* 0x0041e80000100800 */
[----:B0-----:R-:W2:Y:S04]  /*de30*/  LDL.LU R29, [R1+0x1064] ;  /* 0x00106400011d7983 */ /* 0x001ea80000300800 */
[----:B------:R-:W3:Y:S04]  /*de40*/  LDL R17, [R1+0x2b8] ;  /* 0x0002b80001117983 */ /* 0x000ee80000100800 */
[----:B------:R-:W2:Y:S01]  /*de50*/  LDL R16, [R1+0x2b4] ;  /* 0x0002b40001107983 */ /* 0x000ea20000100800 */
[C---:B----4-:R-:W-:Y:S01]  /*de60*/  IADD3 RZ, P2, R15.reuse, R2, RZ ;  /* 0x000000020fff7210 */ /* 0x050fe20007f5e0ff */
[----:B-1----:R-:W-:Y:S01]  /*de70*/  IMAD.IADD R14, R15, 0x1, R2 ;  /* 0x000000010f0e7824 */ /* 0x002fe200078e0202 */
[----:B------:R-:W-:-:S02]  /*de80*/  PRMT R22, RZ, 0x7610, R22 ;  /* 0x00007610ff167816 */ /* 0x000fc40000000016 */
[CC--:B---3--:R-:W-:Y:S01]  /*de90*/  IADD3 RZ, P1, R17.reuse, R2.reuse, RZ ;  /* 0x0000000211ff7210 */ /* 0x0c8fe20007f3e0ff */
[----:B--2---:R-:W-:Y:S02]  /*dea0*/  IMAD.X R15, R16, 0x1, R0, P2 ;  /* 0x00000001100f7824 */ /* 0x004fe400010e0600 */
[----:B------:R-:W-:Y:S02]  /*deb0*/  IMAD.IADD R16, R17, 0x1, R2 ;  /* 0x0000000111107824 */ /* 0x000fe400078e0202 */
[----:B------:R-:W-:Y:S01]  /*dec0*/  IMAD.X R17, R24, 0x1, R0, P1 ;  /* 0x0000000118117824 */ /* 0x000fe200008e0600 */
[----:B------:R-:W-:Y:S01]  /*ded0*/  PRMT R26, RZ, 0x7610, R26 ;  /* 0x00007610ff1a7816 */ /* 0x000fe2000000001a */
[----:B------:R-:W2:Y:S04]  /*dee0*/  LDL R24, [R1+0x2d8] ;  /* 0x0002d80001187983 */ /* 0x000ea80000100800 */
[----:B------:R-:W3:Y:S04]  /*def0*/  @!P0 LDG.E.U16 R22, desc[UR8][R16.64] ;  /* 0x0000000810168981 */ /* 0x000ee8000c1e1500 */
[----:B------:R0:W4:Y:S04]  /*df00*/  @!P0 LDG.E.U16 R26, desc[UR8][R14.64] ;  /* 0x000000080e1a8981 */ /* 0x000128000c1e1500 */
[----:B------:R-:W2:Y:S04]  /*df10*/  LDL R15, [R1+0x2c0] ;  /* 0x0002c000010f7983 */ /* 0x000ea80000100800 */
[----:B---3--:R1:W-:Y:S04]  /*df20*/  STL [R1+0x6c], R22 ;  /* 0x00006c1601007387 */ /* 0x0083e80000100800 */
[----:B-1----:R-:W3:Y:S04]  /*df30*/  LDL.LU R22, [R1+0x1060] ;  /* 0x0010600001167983 */ /* 0x002ee80000300800 */
[----:B------:R-:W4:Y:S01]  /*df40*/  LDL R17, [R1+0x2c8] ;  /* 0x0002c80001117983 */ /* 0x000f220000100800 */
[----:B--2---:R-:W-:-:S02]  /*df50*/  IADD3 RZ, P2, R15, R2, RZ ;  /* 0x000000020fff7210 */ /* 0x004fc40007f5e0ff */
[C---:B----4-:R-:W-:Y:S01]  /*df60*/  IADD3 RZ, P1, R17.reuse, R2, RZ ;  /* 0x0000000211ff7210 */ /* 0x050fe20007f3e0ff */
[--C-:B------:R-:W-:Y:S02]  /*df70*/  IMAD.IADD R16, R17, 0x1, R2.reuse ;  /* 0x0000000111107824 */ /* 0x100fe400078e0202 */
[----:B------:R-:W2:Y:S01]  /*df80*/  LDL R17, [R1+0x2cc] ;  /* 0x0002cc0001117983 */ /* 0x000ea20000100800 */
[----:B0-----:R-:W-:Y:S01]  /*df90*/  IMAD.IADD R14, R15, 0x1, R2 ;  /* 0x000000010f0e7824 */ /* 0x001fe200078e0202 */
[----:B------:R-:W-:Y:S01]  /*dfa0*/  PRMT R29, RZ, 0x7610, R29 ;  /* 0x00007610ff1d7816 */ /* 0x000fe2000000001d */
[----:B------:R-:W-:Y:S01]  /*dfb0*/  IMAD.X R15, R27, 0x1, R0, P2 ;  /* 0x000000011b0f7824 */ /* 0x000fe200010e0600 */
[----:B------:R-:W-:Y:S01]  /*dfc0*/  PRMT R28, RZ, 0x7610, R28 ;  /* 0x00007610ff1c7816 */ /* 0x000fe2000000001c */
[----:B------:R-:W4:Y:S04]  /*dfd0*/  LDL R27, [R1+0x2e0] ;  /* 0x0002e000011b7983 */ /* 0x000f280000100800 */
[----:B------:R0:W3:Y:S04]  /*dfe0*/  @!P0 LDG.E.U16 R29, desc[UR8][R14.64] ;  /* 0x000000080e1d8981 */ /* 0x0000e8000c1e1500 */
[----:B------:R-:W4:Y:S01]  /*dff0*/  LDL R15, [R1+0x2d0] ;  /* 0x0002d000010f7983 */ /* 0x000f220000100800 */
[----:B--2---:R-:W-:-:S05]  /*e000*/  IMAD.X R17, R17, 0x1, R0, P1 ;  /* 0x0000000111117824 */ /* 0x004fca00008e0600 */
[----:B------:R-:W2:Y:S01]  /*e010*/  @!P0 LDG.E.U16 R28, desc[UR8][R16.64] ;  /* 0x00000008101c8981 */ /* 0x000ea2000c1e1500 */
[C---:B----4-:R-:W-:Y:S01]  /*e020*/  IADD3 RZ, P1, R15.reuse, R2, RZ ;  /* 0x000000020fff7210 */ /* 0x050fe20007f3e0ff */
[----:B0-----:R-:W-:Y:S02]  /*e030*/  IMAD.IADD R14, R15, 0x1, R2 ;  /* 0x000000010f0e7824 */ /* 0x001fe400078e0202 */
[----:B--2---:R0:W-:Y:S04]  /*e040*/  STL [R1+0x68], R28 ;  /* 0x0000681c01007387 */ /* 0x0041e80000100800 */
[----:B0-----:R-:W2:Y:S04]  /*e050*/  LDL.LU R28, [R1+0x105c] ;  /* 0x00105c00011c7983 */ /* 0x001ea80000300800 */
[----:B------:R-:W4:Y:S01]  /*e060*/  LDL R15, [R1+0x2d4] ;  /* 0x0002d400010f7983 */ /* 0x000f220000100800 */
[----:B------:R-:W-:Y:S01]  /*e070*/  PRMT R16, RZ, 0x7610, R16 ;  /* 0x00007610ff107816 */ /* 0x000fe20000000010 */
[----:B----4-:R-:W-:-:S05]  /*e080*/  IMAD.X R15, R15, 0x1, R0, P1 ;  /* 0x000000010f0f7824 */ /* 0x010fca00008e0600 */
[----:B------:R0:W4:Y:S01]  /*e090*/  @!P0 LDG.E.U16 R16, desc[UR8][R14.64] ;  /* 0x000000080e108981 */ /* 0x000122000c1e1500 */
[C---:B------:R-:W-:Y:S01]  /*e0a0*/  IADD3 RZ, P1, R24.reuse, R2, RZ ;  /* 0x0000000218ff7210 */ /* 0x040fe20007f3e0ff */
[----:B0-----:R-:W-:Y:S02]  /*e0b0*/  IMAD.IADD R14, R24, 0x1, R2 ;  /* 0x00000001180e7824 */ /* 0x001fe400078e0202 */
[----:B----4-:R-:W-:Y:S04]  /*e0c0*/  STL [R1+0x100c], R16 ;  /* 0x00100c1001007387 */ /* 0x010fe80000100800 */
[----:B------:R-:W4:Y:S04]  /*e0d0*/  LDL.LU R24, [R1+0x1058] ;  /* 0x0010580001187983 */ /* 0x000f280000300800 */
[----:B------:R-:W3:Y:S01]  /*e0e0*/  LDL R15, [R1+0x2dc] ;  /* 0x0002dc00010f7983 */ /* 0x000ee20000100800 */
[----:B--2---:R-:W-:Y:S01]  /*e0f0*/  PRMT R28, RZ, 0x7610, R28 ;  /* 0x00007610ff1c7816 */ /* 0x004fe2000000001c */
[----:B---3--:R-:W-:-:S05]  /*e100*/  IMAD.X R15, R15, 0x1, R0, P1 ;  /* 0x000000010f0f7824 */ /* 0x008fca00008e0600 */
[----:B------:R0:W2:Y:S01]  /*e110*/  @!P0 LDG.E.U16 R28, desc[UR8][R14.64] ;  /* 0x000000080e1c8981 */ /* 0x0000a2000c1e1500 */
[C---:B------:R-:W-:Y:S01]  /*e120*/  IADD3 RZ, P1, R27.reuse, R2, RZ ;  /* 0x000000021bff7210 */ /* 0x040fe20007f3e0ff */
[----:B0-----:R-:W-:Y:S02]  /*e130*/  IMAD.IADD R14, R27, 0x1, R2 ;  /* 0x000000011b0e7824 */ /* 0x001fe400078e0202 */
[----:B--2---:R0:W-:Y:S04]  /*e140*/  STL [R1+0x64], R28 ;  /* 0x0000641c01007387 */ /* 0x0041e80000100800 */
[----:B0-----:R-:W2:Y:S04]  /*e150*/  LDL.LU R28, [R1+0x1054] ;  /* 0x00105400011c7983 */ /* 0x001ea80000300800 */
[----:B------:R-:W3:Y:S04]  /*e160*/  LDL.LU R27, [R1+0x1050] ;  /* 0x00105000011b7983 */ /* 0x000ee80000300800 */
[----:B------:R-:W4:Y:S01]  /*e170*/  LDL R15, [R1+0x2e4] ;  /* 0x0002e400010f7983 */ /* 0x000f220000100800 */
[----:B--2---:R-:W-:Y:S01]  /*e180*/  PRMT R28, RZ, 0x7610, R28 ;  /* 0x00007610ff1c7816 */ /* 0x004fe2000000001c */
[----:B----4-:R-:W-:-:S05]  /*e190*/  IMAD.X R15, R15, 0x1, R0, P1 ;  /* 0x000000010f0f7824 */ /* 0x010fca00008e0600 */
[----:B------:R-:W2:Y:S04]  /*e1a0*/  @!P0 LDG.E.U16 R28, desc[UR8][R14.64] ;  /* 0x000000080e1c8981 */ /* 0x000ea8000c1e1500 */
[----:B--2---:R0:W-:Y:S04]  /*e1b0*/  STL [R1+0x4], R28 ;  /* 0x0000041c01007387 */ /* 0x0041e80000100800 */
[----:B0-----:R-:W2:Y:S04]  /*e1c0*/  LDL.LU R28, [R1+0x104c] ;  /* 0x00104c00011c7983 */ /* 0x001ea80000300800 */
[----:B------:R-:W4:Y:S02]  /*e1d0*/  LDL R15, [R1+0x2e8] ;  /* 0x0002e800010f7983 */ /* 0x000f240000100800 */
[C---:B----4-:R-:W-:Y:S01]  /*e1e0*/  IADD3 RZ, P1, R15.reuse, R2, RZ ;  /* 0x000000020fff7210 */ /* 0x050fe20007f3e0ff */
[----:B------:R-:W-:-:S02]  /*e1f0*/  IMAD.IADD R14, R15, 0x1, R2 ;  /* 0x000000010f0e7824 */ /* 0x000fc400078e0202 */
        /* <DEDUP_REMOVED lines=28> */
[----:B--2---:R-:W-:Y:S02]  /*e3c0*/  PRMT R28, RZ, 0x7610, R28 ;  /* 0x00007610ff1c7816 */ /* 0x004fe4000000001c */
[----:B----4-:R-:W-:-:S05]  /*e3d0*/  IADD3.X R15, R15, R0, RZ, P1, !PT ;  /* 0x000000000f0f7210 */ /* 0x010fca0000ffe4ff */
        /* <DEDUP_REMOVED lines=43> */
[----:B------:R-:W-:Y:S01]  /*e690*/  PRMT R7, RZ, 0x7610, R7 ;  /* 0x00007610ff077816 */ /* 0x000fe20000000007 */
[----:B----4-:R-:W-:-:S05]  /*e6a0*/  IMAD.X R15, R15, 0x1, R0, P1 ;  /* 0x000000010f0f7824 */ /* 0x010fca00008e0600 */
[----:B------:R-:W4:Y:S04]  /*e6b0*/  @!P0 LDG.E.U16 R7, desc[UR8][R14.64] ;  /* 0x000000080e078981 */ /* 0x000f28000c1e1500 */
[----:B------:R-:W3:Y:S04]  /*e6c0*/  LDL R15, [R1+0x330] ;  /* 0x00033000010f7983 */ /* 0x000ee80000100800 */
[----:B----4-:R0:W-:Y:S01]  /*e6d0*/  STL [R1+0x50], R7 ;  /* 0x0000500701007387 */ /* 0x0101e20000100800 */
[C---:B---3--:R-:W-:Y:S01]  /*e6e0*/  IADD3 RZ, P1, R15.reuse, R2, RZ ;  /* 0x000000020fff7210 */ /* 0x048fe20007f3e0ff */
[----:B------:R-:W-:Y:S01]  /*e6f0*/  IMAD.IADD R14, R15, 0x1, R2 ;  /* 0x000000010f0e7824 */ /* 0x000fe200078e0202 */
[----:B--2---:R-:W-:Y:S01]  /*e700*/  PRMT R28, RZ, 0x7610, R28 ;  /* 0x00007610ff1c7816 */ /* 0x004fe2000000001c */
[----:B------:R-:W2:Y:S04]  /*e710*/  LDL R15, [R1+0x334] ;  /* 0x00033400010f7983 */ /* 0x000ea80000100800 */
[----:B0-----:R-:W3:Y:S01]  /*e720*/  LDL R7, [R1+0x344] ;  /* 0x0003440001077983 */ /* 0x001ee20000100800 */
[----:B--2---:R-:W-:-:S05]  /*e730*/  IMAD.X R15, R15, 0x1, R0, P1 ;  /* 0x000000010f0f7824 */ /* 0x004fca00008e0600 */
[----:B------:R-:W2:Y:S04]  /*e740*/  @!P0 LDG.E.U16 R28, desc[UR8][R14.64] ;  /* 0x000000080e1c8981 */ /* 0x000ea8000c1e1500 */
[----:B------:R-:W4:Y:S04]  /*e750*/  LDL R15, [R1+0x338] ;  /* 0x00033800010f7983 */ /* 0x000f280000100800 */
[----:B--2---:R-:W-:Y:S04]  /*e760*/  STL [R1+0xff8], R28 ;  /* 0x000ff81c01007387 */ /* 0x004fe80000100800 */
[----:B------:R-:W-:Y:S04]  /*e770*/  STL [R1+0xffc], R28 ;  /* 0x000ffc1c01007387 */ /* 0x000fe80000100800 */
[----:B------:R-:W-:Y:S01]  /*e780*/  STL [R1+0x1000], R28 ;  /* 0x0010001c01007387 */ /* 0x000fe20000100800 */
[C---:B----4-:R-:W-:Y:S01]  /*e790*/  IADD3 RZ, P1, R15.reuse, R2, RZ ;  /* 0x000000020fff7210 */ /* 0x050fe20007f3e0ff */
[----:B------:R-:W-:-:S02]  /*e7a0*/  IMAD.IADD R14, R15, 0x1, R2 ;  /* 0x000000010f0e7824 */ /* 0x000fc400078e0202 */
[----:B------:R-:W-:Y:S04]  /*e7b0*/  STL [R1+0x1004], R28 ;  /* 0x0010041c01007387 */ /* 0x000fe80000100800 */
[----:B------:R-:W-:Y:S04]  /*e7c0*/  STL [R1+0x1008], R28 ;  /* 0x0010081c01007387 */ /* 0x000fe80000100800 */
[----:B------:R-:W2:Y:S01]  /*e7d0*/  LDL R15, [R1+0x33c] ;  /* 0x00033c00010f7983 */ /* 0x000ea20000100800 */
[----:B------:R-:W-:Y:S01]  /*e7e0*/  PRMT R27, RZ, 0x7610, R27 ;  /* 0x00007610ff1b7816 */ /* 0x000fe2000000001b */
[----:B--2---:R-:W-:-:S05]  /*e7f0*/  IMAD.X R15, R15, 0x1, R0, P1 ;  /* 0x000000010f0f7824 */ /* 0x004fca00008e0600 */
[----:B------:R-:W2:Y:S04]  /*e800*/  @!P0 LDG.E.U16 R27, desc[UR8][R14.64] ;  /* 0x000000080e1b8981 */ /* 0x000ea8000c1e1500 */
[----:B--2---:R0:W-:Y:S04]  /*e810*/  STL [R1+0x4c], R27 ;  /* 0x00004c1b01007387 */ /* 0x0041e80000100800 */
[----:B0-----:R-:W2:Y:S04]  /*e820*/  LDL.LU R27, [R1+0x1028] ;  /* 0x00102800011b7983 */ /* 0x001ea80000300800 */
[----:B------:R-:W4:Y:S01]  /*e830*/  LDL R15, [R1+0x340] ;  /* 0x00034000010f7983 */ /* 0x000f220000100800 */
[----:B--2---:R-:W-:-:S02]  /*e840*/  PRMT R27, RZ, 0x7610, R27 ;  /* 0x00007610ff1b7816 */ /* 0x004fc4000000001b */
[C---:B----4-:R-:W-:Y:S01]  /*e850*/  IADD3 RZ, P1, R15.reuse, R2, RZ ;  /* 0x000000020fff7210 */ /* 0x050fe20007f3e0ff */
[----:B------:R-:W-:-:S04]  /*e860*/  IMAD.IADD R14, R15, 0x1, R2 ;  /* 0x000000010f0e7824 */ /* 0x000fc800078e0202 */
[----:B---3--:R-:W-:Y:S02]  /*e870*/  IMAD.X R15, R7, 0x1, R0, P1 ;  /* 0x00000001070f7824 */ /* 0x008fe400008e0600 */
[----:B------:R-:W2:Y:S04]  /*e880*/  LDL R7, [R1+0x360] ;  /* 0x0003600001077983 */ /* 0x000ea80000100800 */
[----:B------:R-:W3:Y:S04]  /*e890*/  @!P0 LDG.E.U16 R27, desc[UR8][R14.64] ;  /* 0x000000080e1b8981 */ /* 0x000ee8000c1e1500 */
[----:B------:R-:W4:Y:S04]  /*e8a0*/  LDL R15, [R1+0x348] ;  /* 0x00034800010f7983 */ /* 0x000f280000100800 */
[----:B---3--:R-:W-:Y:S01]  /*e8b0*/  STL [R1+0xff4], R27 ;  /* 0x000ff41b01007387 */ /* 0x008fe20000100800 */
[C---:B----4-:R-:W-:Y:S01]  /*e8c0*/  IADD3 RZ, P1, R15.reuse, R2, RZ ;  /* 0x000000020fff7210 */ /* 0x050fe20007f3e0ff */
[----:B------:R-:W-:-:S02]  /*e8d0*/  IMAD.IADD R14, R15, 0x1, R2 ;  /* 0x000000010f0e7824 */ /* 0x000fc400078e0202 */
[----:B------:R-:W3:Y:S01]  /*e8e0*/  LDL R15, [R1+0x34c] ;  /* 0x00034c00010f7983 */ /* 0x000ee20000100800 */
[----:B------:R-:W-:Y:S01]  /*e8f0*/  PRMT R24, RZ, 0x7610, R24 ;  /* 0x00007610ff187816 */ /* 0x000fe20000000018 */
[----:B---3--:R-:W-:-:S05]  /*e900*/  IMAD.X R15, R15, 0x1, R0, P1 ;  /* 0x000000010f0f7824 */ /* 0x008fca00008e0600 */
[----:B------:R-:W3:Y:S04]  /*e910*/  @!P0 LDG.E.U16 R24, desc[UR8][R14.64] ;  /* 0x000000080e188981 */ /* 0x000ee8000c1e1500 */
[----:B---3--:R0:W-:Y:S04]  /*e920*/  STL [R1+0x48], R24 ;  /* 0x0000481801007387 */ /* 0x0081e80000100800 */
[----:B0-----:R-:W3:Y:S04]  /*e930*/  LDL.LU R24, [R1+0x1024] ;  /* 0x0010240001187983 */ /* 0x001ee80000300800 */
[----:B------:R-:W4:Y:S02]  /*e940*/  LDL R15, [R1+0x350] ;  /* 0x00035000010f7983 */ /* 0x000f240000100800 */
[C---:B----4-:R-:W-:Y:S01]  /*e950*/  IADD3 RZ, P1, R15.reuse, R2, RZ ;  /* 0x000000020fff7210 */ /* 0x050fe20007f3e0ff */
[----:B------:R-:W-:-:S02]  /*e960*/  IMAD.IADD R14, R15, 0x1, R2 ;  /* 0x000000010f0e7824 */ /* 0x000fc400078e0202 */
[----:B------:R-:W4:Y:S01]  /*e970*/  LDL R15, [R1+0x354] ;  /* 0x00035400010f7983 */ /* 0x000f220000100800 */
[----:B---3--:R-:W-:Y:S01]  /*e980*/  PRMT R24, RZ, 0x7610, R24 ;  /* 0x00007610ff187816 */ /* 0x008fe20000000018 */
[----:B----4-:R-:W-:-:S05]  /*e990*/  IMAD.X R15, R15, 0x1, R0, P1 ;  /* 0x000000010f0f7824 */ /* 0x010fca00008e0600 */
        /* <DEDUP_REMOVED lines=8> */
[----:B------:R-:W3:Y:S01]  /*ea20*/  @!P0 LDG.E.U16 R22, desc[UR8][R14.64] ;  /* 0x000000080e168981 */ /* 0x000ee2000c1e1500 */
[----:B--2---:R-:W-:-:S03]  /*ea30*/  IADD3 RZ, P1, R7, R2, RZ ;  /* 0x0000000207ff7210 */ /* 0x004fc60007f3e0ff */
[----:B---3--:R0:W-:Y:S04]  /*ea40*/  STL [R1+0x44], R22 ;  /* 0x0000441601007387 */ /* 0x0081e80000100800 */
[----:B0-----:R-:W2:Y:S04]  /*ea50*/  LDL.LU R22, [R1+0x1020] ;  /* 0x0010200001167983 */ /* 0x001ea80000300800 */
[----:B------:R-:W3:Y:S01]  /*ea60*/  LDL R15, [R1+0x364] ;  /* 0x00036400010f7983 */ /* 0x000ee20000100800 */
[----:B------:R-:W-:Y:S01]  /*ea70*/  IMAD.IADD R14, R7, 0x1, R2 ;  /* 0x00000001070e7824 */ /* 0x000fe200078e0202 */
[----:B------:R-:W-:-:S02]  /*ea80*/  PRMT R20, RZ, 0x7610, R20 ;  /* 0x00007610ff147816 */ /* 0x000fc40000000014 */
[----:B------:R-:W4:Y:S01]  /*ea90*/  LDL R7, [R1+0x3a0] ;  /* 0x0003a00001077983 */ /* 0x000f220000100800 */
[----:B--2---:R-:W-:Y:S01]  /*eaa0*/  PRMT R22, RZ, 0x7610, R22 ;  /* 0x00007610ff167816 */ /* 0x004fe20000000016 */
[----:B---3--:R-:W-:-:S05]  /*eab0*/  IMAD.X R15, R15, 0x1, R0, P1 ;  /* 0x000000010f0f7824 */ /* 0x008fca00008e0600 */
[----:B------:R0:W2:Y:S04]  /*eac0*/  @!P0 LDG.E.U16 R22, desc[UR8][R14.64] ;  /* 0x000000080e168981 */ /* 0x0000a8000c1e1500 */
[----:B------:R-:W3:Y:S02]  /*ead0*/  LDL R15, [R1+0x368] ;  /* 0x00036800010f7983 */ /* 0x000ee40000100800 */
[CC--:B---3--:R-:W-:Y:S02]  /*eae0*/  IADD3 RZ, P1, R15.reuse, R2.reuse, RZ ;  /* 0x000000020fff7210 */ /* 0x0c8fe40007f3e0ff */
[----:B0-----:R-:W-:Y:S02]  /*eaf0*/  IADD3 R14, R15, R2, RZ ;  /* 0x000000020f0e7210 */ /* 0x001fe40007ffe0ff */
[----:B------:R-:W3:Y:S02]  /*eb00*/  LDL R15, [R1+0x36c] ;  /* 0x00036c00010f7983 */ /* 0x000ee40000100800 */
        /* <DEDUP_REMOVED lines=10> */
[----:B------:R0:W3:Y:S04]  /*ebb0*/  @!P0 LDG.E.U16 R20, desc[UR8][R14.64] ;  /* 0x000000080e148981 */ /* 0x0000e8000c1e1500 */
[----:B------:R-:W4:Y:S01]  /*ebc0*/  LDL R15, [R1+0x378] ;  /* 0x00037800010f7983 */ /* 0x000f220000100800 */
[----:B------:R-:W-:Y:S02]  /*ebd0*/  PRMT R3, RZ, 0x7610, R3 ;  /* 0x00007610ff037816 */ /* 0x000fe40000000003 */
[C---:B----4-:R-:W-:Y:S01]  /*ebe0*/  IADD3 RZ, P1, R15.reuse, R2, RZ ;  /* 0x000000020fff7210 */ /* 0x050fe20007f3e0ff */
[----:B0-----:R-:W-:-:S04]  /*ebf0*/  IMAD.IADD R14, R15, 0x1, R2 ;  /* 0x000000010f0e7824 */ /* 0x001fc800078e0202 */
[----:B------:R-:W-:-:S05]  /*ec00*/  IMAD.X R15, R7, 0x1, R0, P1 ;  /* 0x00000001070f7824 */ /* 0x000fca00008e0600 */
[----:B------:R-:W4:Y:S04]  /*ec10*/  @!P0 LDG.E.U16 R3, desc[UR8][R14.64] ;  /* 0x000000080e038981 */ /* 0x000f28000c1e1500 */
[----:B---3--:R-:W-:Y:S04]  /*ec20*/  STL [R1+0xfec], R20 ;  /* 0x000fec1401007387 */ /* 0x008fe80000100800 */
[----:B------:R-:W3:Y:S04]  /*ec30*/  LDL R7, [R1+0x6d0] ;  /* 0x0006d00001077983 */ /* 0x000ee80000100800 */
[----:B----4-:R0:W-:Y:S04]  /*ec40*/  STL [R1+0x3c], R3 ;  /* 0x00003c0301007387 */ /* 0x0101e80000100800 */
[----:B0-----:R-:W4:Y:S04]  /*ec50*/  LDL.LU R3, [R1+0x1018] ;  /* 0x0010180001037983 */ /* 0x001f280000300800 */
[----:B------:R-:W2:Y:S02]  /*ec60*/  LDL R15, [R1+0x380] ;  /* 0x00038000010f7983 */ /* 0x000ea40000100800 */
[C---:B--2---:R-:W-:Y:S01]  /*ec70*/  IADD3 RZ, P1, R15.reuse, R2, RZ ;  /* 0x000000020fff7210 */ /* 0x044fe20007f3e0ff */
[----:B------:R-:W-:-:S02]  /*ec80*/  IMAD.IADD R14, R15, 0x1, R2 ;  /* 0x000000010f0e7824 */ /* 0x000fc400078e0202 */
[----:B------:R-:W2:Y:S01]  /*ec90*/  LDL R15, [R1+0x3a4] ;  /* 0x0003a400010f7983 */ /* 0x000ea20000100800 */
[----:B------:R-:W-:Y:S01]  /*eca0*/  PRMT R18, RZ, 0x7610, R18 ;  /* 0x00007610ff127816 */ /* 0x000fe20000000012 */
[----:B--2---:R-:W-:-:S05]  /*ecb0*/  IMAD.X R15, R15, 0x1, R0, P1 ;  /* 0x000000010f0f7824 */ /* 0x004fca00008e0600 */
[----:B------:R-:W2:Y:S04]  /*ecc0*/  @!P0 LDG.E.U16 R18, desc[UR8][R14.64] ;  /* 0x000000080e128981 */ /* 0x000ea8000c1e1500 */
[----:B------:R-:W3:Y:S04]  /*ecd0*/  LDL R15, [R1+0x388] ;  /* 0x00038800010f7983 */ /* 0x000ee80000100800 */
[----:B--2---:R-:W-:Y:S01]  /*ece0*/  STL [R1+0xfe8], R18 ;  /* 0x000fe81201007387 */ /* 0x004fe20000100800 */
[C---:B---3--:R-:W-:Y:S01]  /*ecf0*/  IADD3 RZ, P1, R15.reuse, R2, RZ ;  /* 0x000000020fff7210 */ /* 0x048fe20007f3e0ff */
[----:B------:R-:W-:-:S02]  /*ed00*/  IMAD.IADD R14, R15, 0x1, R2 ;  /* 0x000000010f0e7824 */ /* 0x000fc400078e0202 */
[----:B------:R-:W2:Y:S01]  /*ed10*/  LDL R15, [R1+0x6c0] ;  /* 0x0006c000010f7983 */ /* 0x000ea20000100800 */
[----:B----4-:R-:W-:Y:S01]  /*ed20*/  PRMT R3, RZ, 0x7610, R3 ;  /* 0x00007610ff037816 */ /* 0x010fe20000000003 */
[----:B--2---:R-:W-:-:S05]  /*ed30*/  IMAD.X R15, R15, 0x1, R0, P1 ;  /* 0x000000010f0f7824 */ /* 0x004fca00008e0600 */
[----:B------:R-:W2:Y:S04]  /*ed40*/  @!P0 LDG.E.U16 R3, desc[UR8][R14.64] ;  /* 0x000000080e038981 */ /* 0x000ea8000c1e1500 */
[----:B--2---:R0:W-:Y:S04]  /*ed50*/  STL [R1+0x38], R3 ;  /* 0x0000380301007387 */ /* 0x0041e80000100800 */
[----:B0-----:R-:W2:Y:S04]  /*ed60*/  LDL.LU R3, [R1+0x1014] ;  /* 0x0010140001037983 */ /* 0x001ea80000300800 */
[----:B------:R-:W3:Y:S01]  /*ed70*/  LDL R15, [R1+0x390] ;  /* 0x00039000010f7983 */ /* 0x000ee20000100800 */
[----:B------:R-:W-:-:S02]  /*ed80*/  PRMT R13, RZ, 0x7610, R13 ;  /* 0x00007610ff0d7816 */ /* 0x000fc4000000000d */
[C---:B---3--:R-:W-:Y:S01]  /*ed90*/  IADD3 RZ, P1, R15.reuse, R2, RZ ;  /* 0x000000020fff7210 */ /* 0x048fe20007f3e0ff */
[----:B------:R-:W-:-:S04]  /*eda0*/  IMAD.IADD R14, R15, 0x1, R2 ;  /* 0x000000010f0e7824 */ /* 0x000fc800078e0202 */
[----:B------:R-:W-:-:S05]  /*edb0*/  IMAD.X R15, R7, 0x1, R0, P1 ;  /* 0x00000001070f7824 */ /* 0x000fca00008e0600 */
[----:B------:R0:W3:Y:S04]  /*edc0*/  @!P0 LDG.E.U16 R13, desc[UR8][R14.64] ;  /* 0x000000080e0d8981 */ /* 0x0000e8000c1e1500 */
[----:B------:R-:W4:Y:S01]  /*edd0*/  LDL R15, [R1+0x398] ;  /* 0x00039800010f7983 */ /* 0x000f220000100800 */
[----:B------:R-:W1:Y:S01]  /*ede0*/  S2R R7, SR_TID.X ;  /* 0x0000000000077919 */ /* 0x000e620000002100 */
[----:B0-----:R-:W0:Y:S01]  /*edf0*/  S2R R14, SR_TID.X ;  /* 0x00000000000e7919 */ /* 0x001e220000002100 */
[----:B-1----:R-:W-:Y:S01]  /*ee00*/  LOP3.LUT R7, R7, 0xc0, RZ, 0xc0, !PT ;  /* 0x000000c007077812 */ /* 0x002fe200078ec0ff */
[----:B0-----:R-:W-:-:S03]  /*ee10*/  IMAD.SHL.U32 R14, R14, 0x2, RZ ;  /* 0x000000020e0e7824 */ /* 0x001fc600078e00ff */
[----:B------:R-:W-:-:S04]  /*ee20*/  SHF.R.U32.HI R7, RZ, 0x2, R7 ;  /* 0x00000002ff077819 */ /* 0x000fc80000011607 */
[----:B------:R-:W-:Y:S01]  /*ee30*/  LOP3.LUT R7, R7, 0x1fe, R14, 0x78, !PT ;  /* 0x000001fe07077812 */ /* 0x000fe200078e780e */
[----:B---3--:R-:W-:Y:S01]  /*ee40*/  STL [R1+0xfe4], R13 ;  /* 0x000fe40d01007387 */ /* 0x008fe20000100800 */
[C---:B----4-:R-:W-:Y:S01]  /*ee50*/  IADD3 RZ, P1, R15.reuse, R2, RZ ;  /* 0x000000020fff7210 */ /* 0x050fe20007f3e0ff */
[----:B------:R-:W-:Y:S02]  /*ee60*/  IMAD.IADD R14, R15, 0x1, R2 ;  /* 0x000000010f0e7824 */ /* 0x000fe400078e0202 */
[----:B------:R-:W3:Y:S01]  /*ee70*/  LDL R15, [R1+0x6d4] ;  /* 0x0006d400010f7983 */ /* 0x000ee20000100800 */
[----:B--2---:R-:W-:Y:S01]  /*ee80*/  PRMT R3, RZ, 0x7610, R3 ;  /* 0x00007610ff037816 */ /* 0x004fe20000000003 */
[----:B---3--:R-:W-:-:S05]  /*ee90*/  IMAD.X R15, R15, 0x1, R0, P1 ;  /* 0x000000010f0f7824 */ /* 0x008fca00008e0600 */
[----:B------:R-:W2:Y:S04]  /*eea0*/  @!P0 LDG.E.U16 R3, desc[UR8][R14.64] ;  /* 0x000000080e038981 */ /* 0x000ea8000c1e1500 */
[----:B--2---:R0:W-:Y:S04]  /*eeb0*/  STL [R1+0x34], R3 ;  /* 0x0000340301007387 */ /* 0x0041e80000100800 */
[----:B0-----:R-:W2:Y:S04]  /*eec0*/  LDL.LU R3, [R1+0x1010] ;  /* 0x0010100001037983 */ /* 0x001ea80000300800 */
[----:B------:R-:W3:Y:S01]  /*eed0*/  LDL R15, [R1+0x6dc] ;  /* 0x0006dc00010f7983 */ /* 0x000ee20000100800 */
[----:B------:R-:W0:Y:S01]  /*eee0*/  S2UR UR5, SR_CgaCtaId ;  /* 0x00000000000579c3 */ /* 0x000e220000008800 */
[----:B------:R-:W-:Y:S01]  /*eef0*/  UMOV UR4, 0x400 ;  /* 0x0000040000047882 */ /* 0x000fe20000000000 */
[----:B---3--:R-:W-:-:S02]  /*ef00*/  IADD3 R14, P1, R15, R2, RZ ;  /* 0x000000020f0e7210 */ /* 0x008fc40007f3e0ff */
[----:B------:R-:W3:Y:S01]  /*ef10*/  LDL R15, [R1+0x6d8] ;  /* 0x0006d800010f7983 */ /* 0x000ee20000100800 */
[----:B0-----:R-:W-:-:S09]  /*ef20*/  ULEA UR4, UR5, UR4, 0x18 ;  /* 0x0000000405047291 */ /* 0x001fd2000f8ec03f */
[----:B------:R0:W-:Y:S02]  /*ef30*/  STS.U16 [R7+UR4+0x10000], R4 ;  /* 0x0100000407007988 */ /* 0x0001e40008000404 */
[----:B0-----:R-:W-:Y:S01]  /*ef40*/  PRMT R4, RZ, 0x7610, R4 ;  /* 0x00007610ff047816 */ /* 0x001fe20000000004 */
[----:B---3--:R-:W-:-:S05]  /*ef50*/  IMAD.X R15, R15, 0x1, R0, P1 ;  /* 0x000000010f0f7824 */ /* 0x008fca00008e0600 */
[----:B------:R0:W3:Y:S04]  /*ef60*/  @!P0 LDG.E.U16 R4, desc[UR8][R14.64] ;  /* 0x000000080e048981 */ /* 0x0000e8000c1e1500 */
[----:B------:R-:W0:Y:S02]  /*ef70*/  LDL R15, [R1+0x6cc] ;  /* 0x0006cc00010f7983 */ /* 0x000e240000100800 */
[----:B0-----:R-:W-:Y:S02]  /*ef80*/  IADD3 R14, P1, R15, R2, RZ ;  /* 0x000000020f0e7210 */ /* 0x001fe40007f3e0ff */
[----:B------:R-:W4:Y:S04]  /*ef90*/  LDL R15, [R1+0x688] ;  /* 0x00068800010f7983 */ /* 0x000f280000100800 */
[----:B--2---:R0:W-:Y:S02]  /*efa0*/  STS.U16 [R7+UR4+0x10200], R3 ;  /* 0x0102000307007988 */ /* 0x0041e40008000404 */
[----:B0-----:R-:W-:Y:S01]  /*efb0*/  PRMT R3, RZ, 0x7610, R3 ;  /* 0x00007610ff037816 */ /* 0x001fe20000000003 */
[----:B----4-:R-:W-:-:S05]  /*efc0*/  IMAD.X R15, R15, 0x1, R0, P1 ;  /* 0x000000010f0f7824 */ /* 0x010fca00008e0600 */
[----:B------:R0:W2:Y:S04]  /*efd0*/  @!P0 LDG.E.U16 R3, desc[UR8][R14.64] ;  /* 0x000000080e038981 */ /* 0x0000a8000c1e1500 */
[----:B------:R-:W0:Y:S02]  /*efe0*/  LDL R15, [R1+0x6b8] ;  /* 0x0006b800010f7983 */ /* 0x000e240000100800 */
[----:B0-----:R-:W-:Y:S02]  /*eff0*/  IADD3 R14, P1, R15, R2, RZ ;  /* 0x000000020f0e7210 */ /* 0x001fe40007f3e0ff */
[----:B------:R-:W4:Y:S04]  /*f000*/  LDL R15, [R1+0x1dc] ;  /* 0x0001dc00010f7983 */ /* 0x000f280000100800 */
[----:B------:R0:W-:Y:S02]  /*f010*/  STS.U16 [R7+UR4+0x10400], R5 ;  /* 0x0104000507007988 */ /* 0x0001e40008000404 */
[----:B0-----:R-:W-:Y:S01]  /*f020*/  PRMT R5, RZ, 0x7610, R5 ;  /* 0x00007610ff057816 */ /* 0x001fe20000000005 */
[----:B----4-:R-:W-:-:S05]  /*f030*/  IMAD.X R15, R15, 0x1, R0, P1 ;  /* 0x000000010f0f7824 */ /* 0x010fca00008e0600 */
[----:B------:R0:W4:Y:S04]  /*f040*/  @!P0 LDG.E.U16 R5, desc[UR8][R14.64] ;  /* 0x000000080e058981 */ /* 0x000128000c1e1500 */
[----:B------:R-:W0:Y:S02]  /*f050*/  LDL R15, [R1+0x6b0] ;  /* 0x0006b000010f7983 */ /* 0x000e240000100800 */
[----:B0-----:R-:W-:Y:S02]  /*f060*/  IADD3 R14, P1, R15, R2, RZ ;  /* 0x000000020f0e7210 */ /* 0x001fe40007f3e0ff */
[----:B------:R-:W3:Y:S04]  /*f070*/  LDL R15, [R1+0x1d4] ;  /* 0x0001d400010f7983 */ /* 0x000ee80000100800 */
[----:B------:R0:W-:Y:S02]  /*f080*/  STS.U16 [R7+UR4+0x10600], R12 ;  /* 0x0106000c07007988 */ /* 0x0001e40008000404 */
[----:B0-----:R-:W-:Y:S01]  /*f090*/  PRMT R12, RZ, 0x7610, R12 ;  /* 0x00007610ff0c7816 */ /* 0x001fe2000000000c */
[----:B---3--:R-:W-:-:S05]  /*f0a0*/  IMAD.X R15, R15, 0x1, R0, P1 ;  /* 0x000000010f0f7824 */ /* 0x008fca00008e0600 */
[----:B------:R0:W3:Y:S04]  /*f0b0*/  @!P0 LDG.E.U16 R12, desc[UR8][R14.64] ;  /* 0x000000080e0c8981 */ /* 0x0000e8000c1e1500 */
[----:B------:R-:W0:Y:S02]  /*f0c0*/  LDL R15, [R1+0x6a8] ;  /* 0x0006a800010f7983 */ /* 0x000e240000100800 */
[----:B0-----:R-:W-:Y:S02]  /*f0d0*/  IADD3 R14, P1, R15, R2, RZ ;  /* 0x000000020f0e7210 */ /* 0x001fe40007f3e0ff */
[----:B------:R-:W2:Y:S04]  /*f0e0*/  LDL R15, [R1+0x558] ;  /* 0x00055800010f7983 */ /* 0x000ea80000100800 */
[----:B------:R0:W-:Y:S02]  /*f0f0*/  STS.U16 [R7+UR4+0x10800], R11 ;  /* 0x0108000b07007988 */ /* 0x0001e40008000404 */
[----:B0-----:R-:W-:Y:S01]  /*f100*/  PRMT R11, RZ, 0x7610, R11 ;  /* 0x00007610ff0b7816 */ /* 0x001fe2000000000b */
[----:B--2---:R-:W-:-:S05]  /*f110*/  IMAD.X R15, R15, 0x1, R0, P1 ;  /* 0x000000010f0f7824 */ /* 0x004fca00008e0600 */
        /* <DEDUP_REMOVED lines=25> */
[----:B------:R0:W-:Y:S02]  /*f2b0*/  STS.U16 [R7+UR4], R4 ;  /* 0x0000000407007988 */ /* 0x0001e40008000404 */
        /* <DEDUP_REMOVED lines=14> */
[----:B0-----:R-:W-:-:S02]  /*f3a0*/  PRMT R5, RZ, 0x7610, R5 ;  /* 0x00007610ff057816 */ /* 0x001fc40000000005 */
[----:B--2---:R-:W-:-:S05]  /*f3b0*/  IADD3.X R15, R15, R0, RZ, P1, !PT ;  /* 0x000000000f0f7210 */ /* 0x004fca0000ffe4ff */
        /* <DEDUP_REMOVED lines=173> */
[----:B0-----:R-:W-:-:S02]  /*fe90*/  PRMT R12, RZ, 0x7610, R12 ;  /* 0x00007610ff0c7816 */ /* 0x001fc4000000000c */
[----:B----4-:R-:W-:-:S05]  /*fea0*/  IADD3.X R15, R15, R0, RZ, P1, !PT ;  /* 0x000000000f0f7210 */ /* 0x010fca0000ffe4ff */
        /* <DEDUP_REMOVED lines=52> */
[----:B------:R-:W2:Y:S01]  /*101f0*/  LDL R15, [R1+0x1e0] ;  /* 0x0001e000010f7983 */ /* 0x000ea20000100800 */
[----:B------:R-:W-:Y:S02]  /*10200*/  PRMT R19, RZ, 0x7610, R19 ;  /* 0x00007610ff137816 */ /* 0x000fe40000000013 */
[----:B--2---:R-:W-:-:S05]  /*10210*/  IMAD.X R15, R15, 0x1, R0, P1 ;  /* 0x000000010f0f7824 */ /* 0x004fca00008e0600 */
[----:B------:R0:W2:Y:S04]  /*10220*/  @!P0 LDG.E.U16 R19, desc[UR8][R14.64] ;  /* 0x000000080e138981 */ /* 0x0000a8000c1e1500 */
[----:B------:R-:W4:Y:S04]  /*10230*/  LDL.LU R14, [R1+0x18] ;  /* 0x00001800010e7983 */ /* 0x000f280000300800 */
[----:B------:R-:W0:Y:S04]  /*10240*/  LDL R15, [R1+0x6c4] ;  /* 0x0006c400010f7983 */ /* 0x000e280000100800 */
[----:B----4-:R0:W-:Y:S02]  /*10250*/  STS.U16 [R7+UR4+0xb000], R14 ;  /* 0x00b0000e07007988 */ /* 0x0101e40008000404 */
[----:B0-----:R-:W-:-:S02]  /*10260*/  IADD3 R14, P1, R15, R2, RZ ;  /* 0x000000020f0e7210 */ /* 0x001fc40007f3e0ff */
[----:B------:R-:W4:Y:S04]  /*10270*/  LDL R15, [R1+0x680] ;  /* 0x00068000010f7983 */ /* 0x000f280000100800 */
[----:B------:R0:W-:Y:S02]  /*10280*/  STS.U16 [R7+UR4+0xac00], R6 ;  /* 0x00ac000607007988 */ /* 0x0001e40008000404 */
[----:B0-----:R-:W-:Y:S01]  /*10290*/  PRMT R6, RZ, 0x7610, R6 ;  /* 0x00007610ff067816 */ /* 0x001fe20000000006 */
[----:B----4-:R-:W-:-:S05]  /*102a0*/  IMAD.X R15, R15, 0x1, R0, P1 ;  /* 0x000000010f0f7824 */ /* 0x010fca00008e0600 */
[----:B------:R0:W4:Y:S04]  /*102b0*/  @!P0 LDG.E.U16 R6, desc[UR8][R14.64] ;  /* 0x000000080e068981 */ /* 0x000128000c1e1500 */
[----:B------:R-:W3:Y:S04]  /*102c0*/  LDL.LU R14, [R1] ;  /* 0x00000000010e7983 */ /* 0x000ee80000300800 */
[----:B------:R-:W0:Y:S04]  /*102d0*/  LDL R15, [R1+0x6b4] ;  /* 0x0006b400010f7983 */ /* 0x000e280000100800 */
[----:B---3--:R0:W-:Y:S02]  /*102e0*/  STS.U16 [R7+UR4+0xb400], R14 ;  /* 0x00b4000e07007988 */ /* 0x0081e40008000404 */
[----:B0-----:R-:W-:-:S02]  /*102f0*/  IADD3 R14, P1, R15, R2, RZ ;  /* 0x000000020f0e7210 */ /* 0x001fc40007f3e0ff */
[----:B------:R-:W3:Y:S01]  /*10300*/  LDL R15, [R1+0x1d8] ;  /* 0x0001d800010f7983 */ /* 0x000ee20000100800 */
[----:B------:R-:W-:Y:S02]  /*10310*/  PRMT R17, RZ, 0x7610, R17 ;  /* 0x00007610ff117816 */ /* 0x000fe40000000011 */
        /* <DEDUP_REMOVED lines=32> */
[----:B------:R-:W4:Y:S01]  /*10520*/  LDL R15, [R1+0x520] ;  /* 0x00052000010f7983 */ /* 0x000f220000100800 */
[----:B------:R-:W-:Y:S02]  /*10530*/  PRMT R16, RZ, 0x7610, R16 ;  /* 0x00007610ff107816 */ /* 0x000fe40000000010 */
[----:B----4-:R-:W-:-:S05]  /*10540*/  IMAD.X R15, R15, 0x1, R0, P1 ;  /* 0x000000010f0f7824 */ /* 0x010fca00008e0600 */
[----:B------:R-:W4:Y:S04]  /*10550*/  @!P0 LDG.E.U16 R16, desc[UR8][R14.64] ;  /* 0x000000080e108981 */ /* 0x000f28000c1e1500 */
[----:B----4-:R0:W-:Y:S04]  /*10560*/  STL [R1], R16 ;  /* 0x0000001001007387 */ /* 0x0101e80000100800 */
[----:B0-----:R-:W4:Y:S04]  /*10570*/  LDL.LU R16, [R1+0x100c] ;  /* 0x00100c0001107983 */ /* 0x001f280000300800 */
[----:B------:R-:W3:Y:S02]  /*10580*/  LDL R15, [R1+0x57c] ;  /* 0x00057c00010f7983 */ /* 0x000ee40000100800 */
[----:B---3--:R-:W-:-:S02]  /*10590*/  IADD3 R14, P1, R15, R2, RZ ;  /* 0x000000020f0e7210 */ /* 0x008fc40007f3e0ff */
[----:B------:R-:W3:Y:S04]  /*105a0*/  LDL R15, [R1+0x510] ;  /* 0x00051000010f7983 */ /* 0x000ee80000100800 */
[----:B------:R0:W-:Y:S02]  /*105b0*/  STS.U16 [R7+UR4+0xc800], R29 ;  /* 0x00c8001d07007988 */ /* 0x0001e40008000404 */
[----:B0-----:R-:W-:Y:S01]  /*105c0*/  PRMT R29, RZ, 0x7610, R29 ;  /* 0x00007610ff1d7816 */ /* 0x001fe2000000001d */
[----:B---3--:R-:W-:-:S05]  /*105d0*/  IMAD.X R15, R15, 0x1, R0, P1 ;  /* 0x000000010f0f7824 */ /* 0x008fca00008e0600 */
[----:B------:R0:W3:Y:S04]  /*105e0*/  @!P0 LDG.E.U16 R29, desc[UR8][R14.64] ;  /* 0x000000080e1d8981 */ /* 0x0000e8000c1e1500 */
[----:B------:R-:W2:Y:S04]  /*105f0*/  LDL.LU R14, [R1+0x4] ;  /* 0x00000400010e7983 */ /* 0x000ea80000300800 */
[----:B------:R-:W0:Y:S04]  /*10600*/  LDL R15, [R1+0x574] ;  /* 0x00057400010f7983 */ /* 0x000e280000100800 */
[----:B--2---:R0:W-:Y:S02]  /*10610*/  STS.U16 [R7+UR4+0xd000], R14 ;  /* 0x00d0000e07007988 */ /* 0x0041e40008000404 */
[----:B0-----:R-:W-:-:S02]  /*10620*/  IADD3 R14, P1, R15, R2, RZ ;  /* 0x000000020f0e7210 */ /* 0x001fc40007f3e0ff */
[----:B------:R-:W2:Y:S01]  /*10630*/  LDL R15, [R1+0x500] ;  /* 0x00050000010f7983 */ /* 0x000ea20000100800 */
[----:B------:R-:W-:Y:S02]  /*10640*/  PRMT R28, RZ, 0x7610, R28 ;  /* 0x00007610ff1c7816 */ /* 0x000fe4000000001c */
[----:B--2---:R-:W-:-:S05]  /*10650*/  IMAD.X R15, R15, 0x1, R0, P1 ;  /* 0x000000010f0f7824 */ /* 0x004fca00008e0600 */
[----:B------:R-:W2:Y:S04]  /*10660*/  @!P0 LDG.E.U16 R28, desc[UR8][R14.64] ;  /* 0x000000080e1c8981 */ /* 0x000ea8000c1e1500 */
[----:B--2---:R0:W-:Y:S04]  /*10670*/  STL [R1+0x4], R28 ;  /* 0x0000041c01007387 */ /* 0x0041e80000100800 */
[----:B0-----:R-:W2:Y:S04]  /*10680*/  LDL.LU R28, [R1+0x1008] ;  /* 0x00100800011c7983 */ /* 0x001ea80000300800 */
[----:B------:R-:W4:Y:S04]  /*10690*/  LDL.LU R14, [R1+0xc] ;  /* 0x00000c00010e7983 */ /* 0x000f280000300800 */
[----:B------:R-:W3:Y:S04]  /*106a0*/  LDL R15, [R1+0x56c] ;  /* 0x00056c00010f7983 */ /* 0x000ee80000100800 */
[----:B----4-:R3:W-:Y:S02]  /*106b0*/  STS.U16 [R7+UR4+0xd400], R14 ;  /* 0x00d4000e07007988 */ /* 0x0107e40008000404 */
[----:B---3--:R-:W-:-:S02]  /*106c0*/  IADD3 R14, P1, R15, R2, RZ ;  /* 0x000000020f0e7210 */ /* 0x008fc40007f3e0ff */
[----:B------:R-:W3:Y:S01]  /*106d0*/  LDL R15, [R1+0x4f0] ;  /* 0x0004f000010f7983 */ /* 0x000ee20000100800 */
[----:B--2---:R-:W-:Y:S02]  /*106e0*/  PRMT R28, RZ, 0x7610, R28 ;  /* 0x00007610ff1c7816 */ /* 0x004fe4000000001c */
[----:B---3--:R-:W-:-:S05]  /*106f0*/  IMAD.X R15, R15, 0x1, R0, P1 ;  /* 0x000000010f0f7824 */ /* 0x008fca00008e0600 */
[----:B------:R-:W2:Y:S04]  /*10700*/  @!P0 LDG.E.U16 R28, desc[UR8][R14.64] ;  /* 0x000000080e1c8981 */ /* 0x000ea8000c1e1500 */
[----:B--2---:R0:W-:Y:S04]  /*10710*/  STL [R1+0xc], R28 ;  /* 0x00000c1c01007387 */ /* 0x0041e80000100800 */
[----:B0-----:R-:W2:Y:S04]  /*10720*/  LDL.LU R28, [R1+0x1004] ;  /* 0x00100400011c7983 */ /* 0x001ea80000300800 */
[----:B------:R-:W3:Y:S04]  /*10730*/  LDL.LU R14, [R1+0x10] ;  /* 0x00001000010e7983 */ /* 0x000ee80000300800 */
[----:B------:R-:W4:Y:S04]  /*10740*/  LDL R15, [R1+0x564] ;  /* 0x00056400010f7983 */ /* 0x000f280000100800 */
[----:B---3--:R4:W-:Y:S02]  /*10750*/  STS.U16 [R7+UR4+0xd800], R14 ;  /* 0x00d8000e07007988 */ /* 0x0089e40008000404 */
[----:B----4-:R-:W-:-:S02]  /*10760*/  IADD3 R14, P1, R15, R2, RZ ;  /* 0x000000020f0e7210 */ /* 0x010fc40007f3e0ff */
        /* <DEDUP_REMOVED lines=26> */
[----:B------:R-:W3:Y:S02]  /*10910*/  LDL R15, [R1+0x534] ;  /* 0x00053400010f7983 */ /* 0x000ee40000100800 */
[----:B---3--:R-:W-:-:S02]  /*10920*/  IADD3 R14, P1, R15, R2, RZ ;  /* 0x000000020f0e7210 */ /* 0x008fc40007f3e0ff */
[----:B------:R-:W3:Y:S01]  /*10930*/  LDL R15, [R1+0x4b0] ;  /* 0x0004b000010f7983 */ /* 0x000ee20000100800 */
[----:B------:R-:W-:Y:S02]  /*10940*/  PRMT R27, RZ, 0x7610, R27 ;  /* 0x00007610ff1b7816 */ /* 0x000fe4000000001b */
[----:B---3--:R-:W-:-:S05]  /*10950*/  IMAD.X R15, R15, 0x1, R0, P1 ;  /* 0x000000010f0f7824 */ /* 0x008fca00008e0600 */
[----:B------:R-:W3:Y:S04]  /*10960*/  @!P0 LDG.E.U16 R27, desc[UR8][R14.64] ;  /* 0x000000080e1b8981 */ /* 0x000ee8000c1e1500 */
[----:B---3--:R0:W-:Y:S04]  /*10970*/  STL [R1+0x24], R27 ;  /* 0x0000241b01007387 */ /* 0x0081e80000100800 */
[----:B0-----:R-:W3:Y:S04]  /*10980*/  LDL.LU R27, [R1+0xff4] ;  /* 0x000ff400011b7983 */ /* 0x001ee80000300800 */
[----:B------:R-:W4:Y:S02]  /*10990*/  LDL R15, [R1+0x524] ;  /* 0x00052400010f7983 */ /* 0x000f240000100800 */
[----:B----4-:R-:W-:-:S02]  /*109a0*/  IADD3 R14, P1, R15, R2, RZ ;  /* 0x000000020f0e7210 */ /* 0x010fc40007f3e0ff */
[----:B------:R-:W4:Y:S01]  /*109b0*/  LDL R15, [R1+0x4a0] ;  /* 0x0004a000010f7983 */ /* 0x000f220000100800 */
[----:B------:R-:W-:Y:S02]  /*109c0*/  PRMT R24, RZ, 0x7610, R24 ;  /* 0x00007610ff187816 */ /* 0x000fe40000000018 */
[----:B----4-:R-:W-:-:S05]  /*109d0*/  IMAD.X R15, R15, 0x1, R0, P1 ;  /* 0x000000010f0f7824 */ /* 0x010fca00008e0600 */
[----:B------:R-:W4:Y:S04]  /*109e0*/  @!P0 LDG.E.U16 R24, desc[UR8][R14.64] ;  /* 0x000000080e188981 */ /* 0x000f28000c1e1500 */
[----:B----4-:R0:W-:Y:S04]  /*109f0*/  STL [R1+0x28], R24 ;  /* 0x0000281801007387 */ /* 0x0101e80000100800 */
[----:B0-----:R-:W4:Y:S04]  /*10a00*/  LDL.LU R24, [R1+0xff0] ;  /* 0x000ff00001187983 */ /* 0x001f280000300800 */
[----:B------:R-:W2:Y:S02]  /*10a10*/  LDL R15, [R1+0x514] ;  /* 0x00051400010f7983 */ /* 0x000ea40000100800 */
[----:B--2---:R-:W-:-:S02]  /*10a20*/  IADD3 R14, P1, R15, R2, RZ ;  /* 0x000000020f0e7210 */ /* 0x004fc40007f3e0ff */
[----:B------:R-:W2:Y:S04]  /*10a30*/  LDL R15, [R1+0x490] ;  /* 0x00049000010f7983 */ /* 0x000ea80000100800 */
[----:B------:R0:W-:Y:S02]  /*10a40*/  STS.U16 [R7+UR4+0xe400], R28 ;  /* 0x00e4001c07007988 */ /* 0x0001e40008000404 */
[----:B0-----:R-:W-:Y:S02]  /*10a50*/  PRMT R28, RZ, 0x7610, R28 ;  /* 0x00007610ff1c7816 */ /* 0x001fe4000000001c */
[----:B--2---:R-:W-:-:S05]  /*10a60*/  IADD3.X R15, R15, R0, RZ, P1, !PT ;  /* 0x000000000f0f7210 */ /* 0x004fca0000ffe4ff */
[----:B------:R-:W2:Y:S04]  /*10a70*/  @!P0 LDG.E.U16 R28, desc[UR8][R14.64] ;  /* 0x000000080e1c8981 */ /* 0x000ea8000c1e1500 */
[----:B------:R-:W3:Y:S04]  /*10a80*/  LDL R15, [R1+0x504] ;  /* 0x00050400010f7983 */ /* 0x000ee80000100800 */
[----:B--2---:R0:W-:Y:S01]  /*10a90*/  STL [R1+0x2c], R28 ;  /* 0x00002c1c01007387 */ /* 0x0041e20000100800 */
[----:B---3--:R-:W-:-:S03]  /*10aa0*/  IADD3 R14, P1, R15, R2, RZ ;  /* 0x000000020f0e7210 */ /* 0x008fc60007f3e0ff */
[----:B0-----:R-:W2:Y:S04]  /*10ab0*/  LDL R28, [R1+0x4d4] ;  /* 0x0004d400011c7983 */ /* 0x001ea80000100800 */
[----:B------:R-:W3:Y:S01]  /*10ac0*/  LDL R15, [R1+0x480] ;  /* 0x00048000010f7983 */ /* 0x000ee20000100800 */
[----:B------:R-:W-:Y:S01]  /*10ad0*/  PRMT R20, RZ, 0x7610, R20 ;  /* 0x00007610ff147816 */ /* 0x000fe20000000014 */
        /* <DEDUP_REMOVED lines=14> */
[----:B------:R-:W2:Y:S01]  /*10bc0*/  LDL R15, [R1+0x460] ;  /* 0x00046000010f7983 */ /* 0x000ea20000100800 */
[----:B------:R-:W-:Y:S02]  /*10bd0*/  PRMT R13, RZ, 0x7610, R13 ;  /* 0x00007610ff0d7816 */ /* 0x000fe4000000000d */
[----:B--2---:R-:W-:-:S05]  /*10be0*/  IMAD.X R15, R15, 0x1, R0, P1 ;  /* 0x000000010f0f7824 */ /* 0x004fca00008e0600 */
[----:B------:R-:W2:Y:S04]  /*10bf0*/  @!P0 LDG.E.U16 R13, desc[UR8][R14.64] ;  /* 0x000000080e0d8981 */ /* 0x000ea8000c1e1500 */
[----:B--2---:R0:W-:Y:S04]  /*10c00*/  STL [R1+0x8], R13 ;  /* 0x0000080d01007387 */ /* 0x0041e80000100800 */
[----:B0-----:R-:W2:Y:S04]  /*10c10*/  LDL.LU R13, [R1+0xfe4] ;  /* 0x000fe400010d7983 */ /* 0x001ea80000300800 */
[----:B------:R-:W3:Y:S01]  /*10c20*/  LDL R15, [R1+0x450] ;  /* 0x00045000010f7983 */ /* 0x000ee20000100800 */
[----:B------:R-:W-:-:S03]  /*10c30*/  IADD3 R14, P1, R28, R2, RZ ;  /* 0x000000021c0e7210 */ /* 0x000fc60007f3e0ff */
[----:B------:R0:W-:Y:S04]  /*10c40*/  STS.U16 [R7+UR4+0xe800], R27 ;  /* 0x00e8001b07007988 */ /* 0x0001e80008000404 */
[----:B------:R-:W4:Y:S01]  /*10c50*/  LDL R28, [R1+0x430] ;  /* 0x00043000011c7983 */ /* 0x000f220000100800 */
[----:B0-----:R-:W-:-:S03]  /*10c60*/  PRMT R27, RZ, 0x7610, R27 ;  /* 0x00007610ff1b7816 */ /* 0x001fc6000000001b */
[----:B--2---:R0:W-:Y:S01]  /*10c70*/  STS.U16 [R7+UR4+0xfc00], R13 ;  /* 0x00fc000d07007988 */ /* 0x0041e20008000404 */
[----:B---3--:R-:W-:-:S05]  /*10c80*/  IMAD.X R15, R15, 0x1, R0, P1 ;  /* 0x000000010f0f7824 */ /* 0x008fca00008e0600 */
[----:B------:R-:W2:Y:S04]  /*10c90*/  @!P0 LDG.E.U16 R27, desc[UR8][R14.64] ;  /* 0x000000080e1b8981 */ /* 0x000ea8000c1e1500 */
[----:B0-----:R-:W3:Y:S04]  /*10ca0*/  LDL R13, [R1+0x4c4] ;  /* 0x0004c400010d7983 */ /* 0x001ee80000100800 */
[----:B------:R3:W-:Y:S04]  /*10cb0*/  STS.U16 [R7+UR4+0x8c00], R12 ;  /* 0x008c000c07007988 */ /* 0x0007e80008000404 */
[----:B------:R-:W4:Y:S04]  /*10cc0*/  LDL R14, [R1+0x4b4] ;  /* 0x0004b400010e7983 */ /* 0x000f280000100800 */
[----:B--2---:R0:W-:Y:S01]  /*10cd0*/  STL [R1+0xf8c], R27 ;  /* 0x000f8c1b01007387 */ /* 0x0041e20000100800 */
[----:B---3--:R-:W-:-:S03]  /*10ce0*/  IADD3 R12, P1, R13, R2, RZ ;  /* 0x000000020d0c7210 */ /* 0x008fc60007f3e0ff */
[----:B------:R1:W-:Y:S04]  /*10cf0*/  STS.U16 [R7+UR4+0xec00], R24 ;  /* 0x00ec001807007988 */ /* 0x0003e80008000404 */
[----:B------:R-:W2:Y:S04]  /*10d00*/  LDL R13, [R1+0x440] ;  /* 0x00044000010d7983 */ /* 0x000ea80000100800 */
[----:B0-----:R-:W3:Y:S01]  /*10d10*/  LDL R27, [R1+0x4a4] ;  /* 0x0004a400011b7983 */ /* 0x001ee20000100800 */
[----:B-1----:R-:W-:-:S03]  /*10d20*/  PRMT R24, RZ, 0x7610, R24 ;  /* 0x00007610ff187816 */ /* 0x002fc60000000018 */
[----:B------:R-:W3:Y:S01]  /*10d30*/  LDL R15, [R1+0x420] ;  /* 0x00042000010f7983 */ /* 0x000ee20000100800 */
[----:B--2---:R-:W-:-:S05]  /*10d40*/  IMAD.X R13, R13, 0x1, R0, P1 ;  /* 0x000000010d0d7824 */ /* 0x004fca00008e0600 */
[----:B------:R4:W2:Y:S04]  /*10d50*/  @!P0 LDG.E.U16 R24, desc[UR8][R12.64] ;  /* 0x000000080c188981 */ /* 0x0008a8000c1e1500 */
[----:B------:R0:W-:Y:S01]  /*10d60*/  STS.U16 [R7+UR4+0xf000], R22 ;  /* 0x00f0001607007988 */ /* 0x0001e20008000404 */
[----:B----4-:R-:W-:Y:S02]  /*10d70*/  IADD3 R12, P1, R14, R2, RZ ;  /* 0x000000020e0c7210 */ /* 0x010fe40007f3e0ff */
[----:B0-----:R-:W-:-:S03]  /*10d80*/  PRMT R22, RZ, 0x7610, R22 ;  /* 0x00007610ff167816 */ /* 0x001fc60000000016 */
[----:B------:R-:W-:-:S05]  /*10d90*/  IMAD.X R13, R28, 0x1, R0, P1 ;  /* 0x000000011c0d7824 */ /* 0x000fca00008e0600 */
[----:B------:R-:W4:Y:S04]  /*10da0*/  @!P0 LDG.E.U16 R22, desc[UR8][R12.64] ;  /* 0x000000080c168981 */ /* 0x000f28000c1e1500 */
[----:B--2---:R0:W-:Y:S04]  /*10db0*/  STL [R1+0xf90], R24 ;  /* 0x000f901801007387 */ /* 0x0041e80000100800 */
[----:B------:R-:W2:Y:S04]  /*10dc0*/  LDL R14, [R1+0x410] ;  /* 0x00041000010e7983 */ /* 0x000ea80000100800 */
[----:B0-----:R-:W2:Y:S04]  /*10dd0*/  LDL R24, [R1+0x494] ;  /* 0x0004940001187983 */ /* 0x001ea80000100800 */
[----:B------:R3:W-:Y:S04]  /*10de0*/  STS.U16 [R7+UR4+0x9800], R10 ;  /* 0x0098000a07007988 */ /* 0x0007e80008000404 */
[----:B------:R0:W-:Y:S01]  /*10df0*/  STS.U16 [R7+UR4+0xf400], R20 ;  /* 0x00f4001407007988 */ /* 0x0001e20008000404 */
[----:B---3--:R-:W-:-:S03]  /*10e00*/  IADD3 R10, P1, R27, R2, RZ ;  /* 0x000000021b0a7210 */ /* 0x008fc60007f3e0ff */
[----:B------:R1:W-:Y:S01]  /*10e10*/  STS.U16 [R7+UR4+0x9000], R11 ;  /* 0x0090000b07007988 */ /* 0x0003e20008000404 */
[----:B0-----:R-:W-:-:S03]  /*10e20*/  PRMT R20, RZ, 0x7610, R20 ;  /* 0x00007610ff147816 */ /* 0x001fc60000000014 */
[----:B------:R-:W-:Y:S01]  /*10e30*/  STS.U16 [R7+UR4+0x9c00], R8 ;  /* 0x009c000807007988 */ /* 0x000fe20008000404 */
[----:B-1----:R-:W-:-:S03]  /*10e40*/  IMAD.X R11, R15, 0x1, R0, P1 ;  /* 0x000000010f0b7824 */ /* 0x002fc600008e0600 */
[----:B------:R0:W-:Y:S04]  /*10e50*/  STS.U16 [R7+UR4+0xf800], R18 ;  /* 0x00f8001207007988 */ /* 0x0001e80008000404 */
[----:B------:R1:W-:Y:S04]  /*10e60*/  STS.U16 [R7+UR4+0x9400], R9 ;  /* 0x0094000907007988 */ /* 0x0003e80008000404 */
[----:B------:R-:W3:Y:S01]  /*10e70*/  @!P0 LDG.E.U16 R20, desc[UR8][R10.64] ;  /* 0x000000080a148981 */ /* 0x000ee2000c1e1500 */
[----:B0-----:R-:W-:-:S03]  /*10e80*/  PRMT R18, RZ, 0x7610, R18 ;  /* 0x00007610ff127816 */ /* 0x001fc60000000012 */
[----:B----4-:R-:W-:Y:S04]  /*10e90*/  STL [R1+0xf94], R22 ;  /* 0x000f941601007387 */ /* 0x010fe80000100800 */
[----:B------:R-:W4:Y:S01]  /*10ea0*/  LDL R13, [R1+0x484] ;  /* 0x00048400010d7983 */ /* 0x000f220000100800 */
[----:B------:R-:W0:Y:S01]  /*10eb0*/  S2R R28, SR_TID.X ;  /* 0x00000000001c7919 */ /* 0x000e220000002100 */
[----:B------:R-:W3:Y:S02]  /*10ec0*/  S2R R12, SR_TID.X ;  /* 0x00000000000c7919 */ /* 0x000ee40000002100 */
[----:B------:R0:W-:Y:S04]  /*10ed0*/  STS.U16 [R7+UR4+0xa400], R3 ;  /* 0x00a4000307007988 */ /* 0x0001e80008000404 */
[----:B------:R-:W4:Y:S01]  /*10ee0*/  LDL R15, [R1+0x400] ;  /* 0x00040000010f7983 */ /* 0x000f220000100800 */
[----:B--2---:R-:W-:-:S05]  /*10ef0*/  IADD3 R8, P1, R24, R2, RZ ;  /* 0x0000000218087210 */ /* 0x004fca0007f3e0ff */
[----:B-1----:R-:W-:-:S05]  /*10f00*/  IMAD.X R9, R14, 0x1, R0, P1 ;  /* 0x000000010e097824 */ /* 0x002fca00008e0600 */
[----:B------:R1:W2:Y:S01]  /*10f10*/  @!P0 LDG.E.U16 R18, desc[UR8][R8.64] ;  /* 0x0000000808128981 */ /* 0x0002a2000c1e1500 */
[----:B0-----:R-:W-:-:S05]  /*10f20*/  IMAD.SHL.U32 R3, R28, 0x8, RZ ;  /* 0x000000081c037824 */ /* 0x001fca00078e00ff */
[----:B------:R-:W-:Y:S02]  /*10f30*/  LOP3.LUT R3, R3, 0x30, RZ, 0xc0, !PT ;  /* 0x0000003003037812 */ /* 0x000fe400078ec0ff */
[----:B-1----:R-:W-:Y:S01]  /*10f40*/  LOP3.LUT R8, R28, 0x7, RZ, 0xc0, !PT ;  /* 0x000000071c087812 */ /* 0x002fe200078ec0ff */
[----:B------:R-:W-:Y:S04]  /*10f50*/  STS.U16 [R7+UR4+0xcc00], R16 ;  /* 0x00cc001007007988 */ /* 0x000fe80008000404 */
[----:B------:R0:W-:Y:S01]  /*10f60*/  STS.U16 [R7+UR4+0xa000], R4 ;  /* 0x00a0000407007988 */ /* 0x0001e20008000404 */
[----:B------:R-:W-:-:S03]  /*10f70*/  IMAD R3, R8, 0x40, R3 ;  /* 0x0000004008037824 */ /* 0x000fc600078e0203 */
[----:B------:R1:W-:Y:S01]  /*10f80*/  STS.U16 [R7+UR4+0xa800], R5 ;  /* 0x00a8000507007988 */ /* 0x0003e20008000404 */
[----:B0-----:R-:W-:-:S03]  /*10f90*/  IMAD.SHL.U32 R4, R28, 0x2, RZ ;  /* 0x000000021c047824 */ /* 0x001fc600078e00ff */
[----:B---3--:R-:W-:Y:S01]  /*10fa0*/  STL [R1+0xf98], R20 ;  /* 0x000f981401007387 */ /* 0x008fe20000100800 */
[----:B-1----:R-:W-:Y:S01]  /*10fb0*/  LOP3.LUT R7, R12, 0xc0, RZ, 0xc0, !PT ;  /* 0x000000c00c077812 */ /* 0x002fe200078ec0ff */
[----:B------:R-:W-:Y:S02]  /*10fc0*/  IMAD.SHL.U32 R5, R8, 0x10, RZ ;  /* 0x0000001008057824 */ /* 0x000fe400078e00ff */
[----:B------:R-:W3:Y:S01]  /*10fd0*/  LDL R14, [R1+0x474] ;  /* 0x00047400010e7983 */ /* 0x000ee20000100800 */
[--C-:B------:R-:W-:Y:S02]  /*10fe0*/  LOP3.LUT R9, R3, 0x10, R4.reuse, 0x78, !PT ;  /* 0x0000001003097812 */ /* 0x100fe400078e7804 */
[----:B------:R-:W-:Y:S01]  /*10ff0*/  SHF.R.U32.HI R7, RZ, 0x2, R7 ;  /* 0x00000002ff077819 */ /* 0x000fe20000011607 */
[----:B------:R-:W3:Y:S01]  /*11000*/  LDL R10, [R1+0x3f0] ;  /* 0x0003f000010a7983 */ /* 0x000ee20000100800 */
[--C-:B------:R-:W-:Y:S02]  /*11010*/  LOP3.LUT R3, R5, 0x30, R4.reuse, 0x78, !PT ;  /* 0x0000003005037812 */ /* 0x100fe400078e7804 */
[----:B------:R-:W-:-:S02]  /*11020*/  LOP3.LUT R7, R7, 0x1fe, R4, 0x78, !PT ;  /* 0x000001fe07077812 */ /* 0x000fc400078e7804 */
[----:B------:R-:W-:-:S05]  /*11030*/  LOP3.LUT R4, R28, 0xe0, RZ, 0xc0, !PT ;  /* 0x000000e01c047812 */ /* 0x000fca00078ec0ff */
[----:B------:R-:W-:Y:S01]  /*11040*/  IMAD R8, R8, 0x4, R4 ;  /* 0x0000000408087824 */ /* 0x000fe200078e0204 */
[----:B----4-:R-:W-:Y:S01]  /*11050*/  IADD3 R4, P1, R13, R2, RZ ;  /* 0x000000020d047210 */ /* 0x010fe20007f3e0ff */
[----:B--2---:R-:W-:Y:S04]  /*11060*/  STL [R1+0xf9c], R18 ;  /* 0x000f9c1201007387 */ /* 0x004fe80000100800 */
[----:B------:R0:W-:Y:S04]  /*11070*/  STL [R1+0x30], R9 ;  /* 0x0000300901007387 */ /* 0x0001e80000100800 */
[----:B------:R-:W2:Y:S01]  /*11080*/  LDL R13, [R1+0x3e0] ;  /* 0x0003e000010d7983 */ /* 0x000ea20000100800 */
[----:B------:R-:W-:Y:S01]  /*11090*/  PRMT R16, RZ, 0x7610, R16 ;  /* 0x00007610ff107816 */ /* 0x000fe20000000010 */
[----:B------:R-:W-:-:S02]  /*110a0*/  IMAD.X R5, R15, 0x1, R0, P1 ;  /* 0x000000010f057824 */ /* 0x000fc400008e0600 */
[--C-:B------:R-:W-:Y:S01]  /*110b0*/  IMAD.U32 R28, R8, 0x20, R3.reuse ;  /* 0x00000020081c7824 */ /* 0x100fe200078e0003 */
[----:B------:R-:W4:Y:S04]  /*110c0*/  LDL R12, [R1+0x454] ;  /* 0x00045400010c7983 */ /* 0x000f280000100800 */
[----:B0-----:R-:W2:Y:S04]  /*110d0*/  LDL R9, [R1+0x464] ;  /* 0x0004640001097983 */ /* 0x001ea80000100800 */
[----:B------:R3:W4:Y:S01]  /*110e0*/  @!P0 LDG.E.U16 R16, desc[UR8][R4.64] ;  /* 0x0000000804108981 */ /* 0x000722000c1e1500 */
[----:B------:R-:W-:-:S03]  /*110f0*/  PRMT R3, RZ, 0x7610, R3 ;  /* 0x00007610ff037816 */ /* 0x000fc60000000003 */
[----:B------:R-:W4:Y:S04]  /*11100*/  LDL R18, [R1+0x394] ;  /* 0x0003940001127983 */ /* 0x000f280000100800 */
[----:B------:R-:W4:Y:S01]  /*11110*/  LDL R15, [R1+0x444] ;  /* 0x00044400010f7983 */ /* 0x000f220000100800 */
[----:B---3--:R-:W-:-:S03]  /*11120*/  IADD3 R4, P1, R14, R2, RZ ;  /* 0x000000020e047210 */ /* 0x008fc60007f3e0ff */
[----:B------:R-:W3:Y:S02]  /*11130*/  LDL R11, [R1+0x384] ;  /* 0x00038400010b7983 */ /* 0x000ee40000100800 */
[----:B------:R-:W-:-:S05]  /*11140*/  IMAD.X R5, R10, 0x1, R0, P1 ;  /* 0x000000010a057824 */ /* 0x000fca00008e0600 */
[----:B------:R0:W3:Y:S02]  /*11150*/  @!P0 LDG.E.U16 R3, desc[UR8][R4.64] ;  /* 0x0000000804038981 */ /* 0x0000e4000c1e1500 */
[----:B0-----:R-:W-:Y:S02]  /*11160*/  PRMT R5, RZ, 0x7610, R5 ;  /* 0x00007610ff057816 */ /* 0x001fe40000000005 */
[----:B--2---:R-:W-:-:S05]  /*11170*/  IADD3 R8, P1, R9, R2, RZ ;  /* 0x0000000209087210 */ /* 0x004fca0007f3e0ff */
[----:B------:R-:W-:-:S05]  /*11180*/  IMAD.X R9, R13, 0x1, R0, P1 ;  /* 0x000000010d097824 */ /* 0x000fca00008e0600 */
[----:B------:R0:W2:Y:S04]  /*11190*/  @!P0 LDG.E.U16 R5, desc[UR8][R8.64] ;  /* 0x0000000808058981 */ /* 0x0000a8000c1e1500 */
[----:B----4-:R-:W-:Y:S04]  /*111a0*/  STL [R1+0xfa0], R16 ;  /* 0x000fa01001007387 */ /* 0x010fe80000100800 */
[----:B------:R-:W-:Y:S04]  /*111b0*/  STL [R1+0xfa4], R28 ;  /* 0x000fa41c01007387 */ /* 0x000fe80000100800 */
[----:B------:R-:W4:Y:S04]  /*111c0*/  LDL R10, [R1+0x434] ;  /* 0x00043400010a7983 */ /* 0x000f280000100800 */
[----:B------:R-:W4:Y:S04]  /*111d0*/  LDL R14, [R1+0x244] ;  /* 0x00024400010e7983 */ /* 0x000f280000100800 */
[----:B---3--:R-:W-:Y:S01]  /*111e0*/  STL [R1+0xfa8], R3 ;  /* 0x000fa80301007387 */ /* 0x008fe20000100800 */
[----:B0-----:R-:W-:Y:S01]  /*111f0*/  IADD3 R8, P1, R12, R2, RZ ;  /* 0x000000020c087210 */ /* 0x001fe20007f3e0ff */
[----:B------:R-:W-:-:S02]  /*11200*/  UMOV UR4, 0x400 ;  /* 0x0000040000047882 */ /* 0x000fc40000000000 */
[----:B------:R-:W-:Y:S01]  /*11210*/  ULEA UR4, UR5, UR4, 0x18 ;  /* 0x0000000405047291 */ /* 0x000fe2000f8ec03f */
[----:B------:R-:W-:Y:S01]  /*11220*/  LOP3.LUT R4, R7, 0x40, RZ, 0x3c, !PT ;  /* 0x0000004007047812 */ /* 0x000fe200078e3cff */
[----:B--2---:R0:W-:Y:S04]  /*11230*/  STL [R1+0xfac], R5 ;  /* 0x000fac0501007387 */ /* 0x0041e80000100800 */
[----:B------:R-:W2:Y:S04]  /*11240*/  LDL R13, [R1+0x424] ;  /* 0x00042400010d7983 */ /* 0x000ea80000100800 */
[----:B------:R-:W3:Y:S01]  /*11250*/  LDL R12, [R1+0x234] ;  /* 0x00023400010c7983 */ /* 0x000ee20000100800 */
[----:B------:R-:W-:-:S03]  /*11260*/  IMAD.X R9, R18, 0x1, R0, P1 ;  /* 0x0000000112097824 */ /* 0x000fc600008e0600 */
[----:B------:R1:W-:Y:S01]  /*11270*/  STS.U16 [R4+UR4+0x600], R6 ;  /* 0x0006000604007988 */ /* 0x0003e20008000404 */
[----:B------:R-:W-:-:S03]  /*11280*/  PRMT R7, RZ, 0x7610, R7 ;  /* 0x00007610ff077816 */ /* 0x000fc60000000007 */
[----:B0-----:R-:W3:Y:S01]  /*11290*/  LDL R5, [R1+0x414] ;  /* 0x0004140001057983 */ /* 0x001ee20000100800 */
[----:B-1----:R-:W-:-:S06]  /*112a0*/  PRMT R6, RZ, 0x7610, R6 ;  /* 0x00007610ff067816 */ /* 0x002fcc0000000006 */
[----:B------:R0:W3:Y:S02]  /*112b0*/  @!P0 LDG.E.U16 R6, desc[UR8][R8.64] ;  /* 0x0000000808068981 */ /* 0x0000e4000c1e1500 */
[----:B0-----:R-:W-:-:S05]  /*112c0*/  IADD3 R8, P1, R15, R2, RZ ;  /* 0x000000020f087210 */ /* 0x001fca0007f3e0ff */
[----:B------:R-:W-:Y:S01]  /*112d0*/  IMAD.X R9, R11, 0x1, R0, P1 ;  /* 0x000000010b097824 */ /* 0x000fe200008e0600 */
[----:B----4-:R-:W-:-:S04]  /*112e0*/  IADD3 R10, P1, R10, R2, RZ ;  /* 0x000000020a0a7210 */ /* 0x010fc80007f3e0ff */
[----:B------:R0:W4:Y:S01]  /*112f0*/  @!P0 LDG.E.U16 R7, desc[UR8][R8.64] ;  /* 0x0000000808078981 */ /* 0x000122000c1e1500 */
[----:B------:R-:W-:Y:S01]  /*11300*/  IMAD.X R11, R14, 0x1, R0, P1 ;  /* 0x000000010e0b7824 */ /* 0x000fe200008e0600 */
[----:B0-----:R-:W-:-:S06]  /*11310*/  PRMT R8, RZ, 0x7610, R8 ;  /* 0x00007610ff087816 */ /* 0x001fcc0000000008 */
[----:B------:R2:W4:Y:S01]  /*11320*/  @!P0 LDG.E.U16 R8, desc[UR8][R10.64] ;  /* 0x000000080a088981 */ /* 0x000522000c1e1500 */
[----:B------:R-:W-:Y:S02]  /*11330*/  PRMT R9, RZ, 0x7610, R9 ;  /* 0x00007610ff097816 */ /* 0x000fe40000000009 */
[----:B--2---:R-:W-:-:S05]  /*11340*/  IADD3 R10, P1, R13, R2, RZ ;  /* 0x000000020d0a7210 */ /* 0x004fca0007f3e0ff */
[----:B---3--:R-:W-:-:S05]  /*11350*/  IMAD.X R11, R12, 0x1, R0, P1 ;  /* 0x000000010c0b7824 */ /* 0x008fca00008e0600 */
[----:B------:R-:W2:Y:S04]  /*11360*/  @!P0 LDG.E.U16 R9, desc[UR8][R10.64] ;  /* 0x000000080a098981 */ /* 0x000ea8000c1e1500 */
[----:B------:R-:W-:Y:S04]  /*11370*/  STL [R1+0xfb0], R6 ;  /* 0x000fb00601007387 */ /* 0x000fe80000100800 */
[----:B------:R-:W3:Y:S04]  /*11380*/  LDL R3, [R1+0x224] ;  /* 0x0002240001037983 */ /* 0x000ee80000100800 */
[----:B------:R-:W3:Y:S04]  /*11390*/  LDL.LU R15, [R1] ;  /* 0x00000000010f7983 */ /* 0x000ee80000300800 */
[----:B----4-:R-:W-:Y:S04]  /*113a0*/  STL [R1+0xfb4], R7 ;  /* 0x000fb40701007387 */ /* 0x010fe80000100800 */
[----:B------:R-:W4:Y:S04]  /*113b0*/  LDL R18, [R1+0x404] ;  /* 0x0004040001127983 */ /* 0x000f280000100800 */
[----:B------:R-:W4:Y:S04]  /*113c0*/  LDL R16, [R1+0x214] ;  /* 0x0002140001107983 */ /* 0x000f280000100800 */
[----:B------:R-:W4:Y:S04]  /*113d0*/  LDL R14, [R1+0x3f4] ;  /* 0x0003f400010e7983 */ /* 0x000f280000100800 */
[----:B------:R0:W-:Y:S04]  /*113e0*/  STL [R1+0xfb8], R8 ;  /* 0x000fb80801007387 */ /* 0x0001e80000100800 */
[----:B0-----:R-:W4:Y:S04]  /*113f0*/  LDL R8, [R1+0x204] ;  /* 0x0002040001087983 */ /* 0x001f280000100800 */
[----:B------:R-:W4:Y:S04]  /*11400*/  LDL.LU R27, [R1+0x4] ;  /* 0x00000400011b7983 */ /* 0x000f280000300800 */
[----:B--2---:R-:W-:Y:S04]  /*11410*/  STL [R1+0xfbc], R9 ;  /* 0x000fbc0901007387 */ /* 0x004fe80000100800 */
[----:B------:R-:W2:Y:S04]  /*11420*/  LDL R7, [R1+0x3e4] ;  /* 0x0003e40001077983 */ /* 0x000ea80000100800 */
[----:B------:R-:W2:Y:S01]  /*11430*/  LDL R6, [R1+0x1f4] ;  /* 0x0001f40001067983 */ /* 0x000ea20000100800 */
[----:B------:R-:W-:-:S02]  /*11440*/  IADD3 R12, P1, R5, R2, RZ ;  /* 0x00000002050c7210 */ /* 0x000fc40007f3e0ff */
[----:B------:R-:W-:Y:S01]  /*11450*/  PRMT R10, RZ, 0x7610, R10 ;  /* 0x00007610ff0a7816 */ /* 0x000fe2000000000a */
[----:B------:R-:W2:Y:S02]  /*11460*/  LDL R5, [R1+0x3d8] ;  /* 0x0003d80001057983 */ /* 0x000ea40000100800 */
[----:B---3--:R-:W-:Y:S01]  /*11470*/  IMAD.X R13, R3, 0x1, R0, P1 ;  /* 0x00000001030d7824 */ /* 0x008fe200008e0600 */
[----:B------:R-:W-:Y:S01]  /*11480*/  PRMT R11, RZ, 0x7610, R11 ;  /* 0x00007610ff0b7816 */ /* 0x000fe2000000000b */
[----:B------:R-:W3:Y:S04]  /*11490*/  LDL R3, [R1+0x1e4] ;  /* 0x0001e40001037983 */ /* 0x000ee80000100800 */
[----:B------:R4:W3:Y:S02]  /*114a0*/  @!P0 LDG.E.U16 R10, desc[UR8][R12.64] ;  /* 0x000000080c0a8981 */ /* 0x0008e4000c1e1500 */
[----:B----4-:R-:W-:-:S05]  /*114b0*/  IADD3 R12, P1, R18, R2, RZ ;  /* 0x00000002120c7210 */ /* 0x010fca0007f3e0ff */
[----:B------:R-:W-:Y:S01]  /*114c0*/  IMAD.X R13, R16, 0x1, R0, P1 ;  /* 0x00000001100d7824 */ /* 0x000fe200008e0600 */
[----:B------:R-:W-:Y:S01]  /*114d0*/  IADD3 R14, P1, R14, R2, RZ ;  /* 0x000000020e0e7210 */ /* 0x000fe20007f3e0ff */
[----:B------:R0:W-:Y:S04]  /*114e0*/  STS.U16 [R4+UR4+0x1e00], R15 ;  /* 0x001e000f04007988 */ /* 0x0001e80008000404 */
[----:B------:R1:W4:Y:S01]  /*114f0*/  @!P0 LDG.E.U16 R11, desc[UR8][R12.64] ;  /* 0x000000080c0b8981 */ /* 0x000322000c1e1500 */
[----:B0-----:R-:W-:Y:S02]  /*11500*/  IADD3.X R15, R8, R0, RZ, P1, !PT ;  /* 0x00000000080f7210 */ /* 0x001fe40000ffe4ff */
[----:B-1----:R-:W-:-:S06]  /*11510*/  PRMT R12, RZ, 0x7610, R12 ;  /* 0x00007610ff0c7816 */ /* 0x002fcc000000000c */
[----:B------:R2:W4:Y:S01]  /*11520*/  @!P0 LDG.E.U16 R12, desc[UR8][R14.64] ;  /* 0x000000080e0c8981 */ /* 0x000522000c1e1500 */
[----:B------:R-:W-:Y:S02]  /*11530*/  PRMT R13, RZ, 0x7610, R13 ;  /* 0x00007610ff0d7816 */ /* 0x000fe4000000000d */
[----:B--2---:R-:W-:-:S05]  /*11540*/  IADD3 R14, P1, R7, R2, RZ ;  /* 0x00000002070e7210 */ /* 0x004fca0007f3e0ff */
[----:B------:R-:W-:-:S05]  /*11550*/  IMAD.X R15, R6, 0x1, R0, P1 ;  /* 0x00000001060f7824 */ /* 0x000fca00008e0600 */
[----:B------:R-:W2:Y:S04]  /*11560*/  @!P0 LDG.E.U16 R13, desc[UR8][R14.64] ;  /* 0x000000080e0d8981 */ /* 0x000ea8000c1e1500 */
[----:B---3--:R-:W-:Y:S04]  /*11570*/  STL [R1+0xfc0], R10 ;  /* 0x000fc00a01007387 */ /* 0x008fe80000100800 */
[----:B----4-:R-:W-:Y:S04]  /*11580*/  STL [R1+0xfc4], R11 ;  /* 0x000fc40b01007387 */ /* 0x010fe80000100800 */
[----:B------:R-:W3:Y:S04]  /*11590*/  LDL.LU R28, [R1+0xc] ;  /* 0x00000c00011c7983 */ /* 0x000ee80000300800 */
[----:B------:R-:W4:Y:S04]  /*115a0*/  LDL.LU R18, [R1+0x10] ;  /* 0x0000100001127983 */ /* 0x000f280000300800 */
[----:B------:R-:W-:Y:S04]  /*115b0*/  STL [R1+0xfc8], R12 ;  /* 0x000fc80c01007387 */ /* 0x000fe80000100800 */
[----:B------:R-:W4:Y:S04]  /*115c0*/  LDL.LU R20, [R1+0x18] ;  /* 0x0000180001147983 */ /* 0x000f280000300800 */
[----:B--2---:R0:W-:Y:S04]  /*115d0*/  STL [R1+0xfcc], R13 ;  /* 0x000fcc0d01007387 */ /* 0x0041e80000100800 */
[----:B------:R-:W2:Y:S04]  /*115e0*/  LDL.LU R22, [R1+0x1c] ;  /* 0x00001c0001167983 */ /* 0x000ea80000300800 */
[----:B------:R-:W3:Y:S04]  /*115f0*/  LDL R16, [R1+0x3d0] ;  /* 0x0003d00001107983 */ /* 0x000ee80000100800 */
[----:B0-----:R-:W4:Y:S04]  /*11600*/  LDL R13, [R1+0x1f0] ;  /* 0x0001f000010d7983 */ /* 0x001f280000100800 */
[----:B------:R-:W2:Y:S04]  /*11610*/  LDL R12, [R1+0x3c8] ;  /* 0x0003c800010c7983 */ /* 0x000ea80000100800 */
[----:B------:R-:W2:Y:S04]  /*11620*/  LDL R11, [R1+0x200] ;  /* 0x00020000010b7983 */ /* 0x000ea80000100800 */
[----:B------:R-:W2:Y:S04]  /*11630*/  LDL R10, [R1+0x3c0] ;  /* 0x0003c000010a7983 */ /* 0x000ea80000100800 */
[----:B------:R-:W2:Y:S04]  /*11640*/  LDL R9, [R1+0x210] ;  /* 0x0002100001097983 */ /* 0x000ea80000100800 */
[----:B------:R-:W2:Y:S04]  /*11650*/  LDL R8, [R1+0x3b8] ;  /* 0x0003b80001087983 */ /* 0x000ea80000100800 */
[----:B------:R-:W2:Y:S01]  /*11660*/  LDL R7, [R1+0x220] ;  /* 0x0002200001077983 */ /* 0x000ea20000100800 */
[----:B------:R-:W-:-:S03]  /*11670*/  IADD3 R14, P1, R5, R2, RZ ;  /* 0x00000002050e7210 */ /* 0x000fc60007f3e0ff */
[----:B------:R0:W-:Y:S02]  /*11680*/  STS.U16 [R4+UR4+0xa00], R17 ;  /* 0x000a001104007988 */ /* 0x0001e40008000404 */
[----:B------:R-:W-:Y:S02]  /*11690*/  IMAD.X R15, R3, 0x1, R0, P1 ;  /* 0x00000001030f7824 */ /* 0x000fe400008e0600 */
[----:B------:R1:W-:Y:S04]  /*116a0*/  STS.U16 [R4+UR4+0x200], R19 ;  /* 0x0002001304007988 */ /* 0x0003e80008000404 */
[----:B------:R1:W-:Y:S01]  /*116b0*/  STS.U16 [R4+UR4+0xe00], R21 ;  /* 0x000e001504007988 */ /* 0x0003e20008000404 */
[----:B0-----:R-:W-:-:S03]  /*116c0*/  PRMT R17, RZ, 0x7610, R17 ;  /* 0x00007610ff117816 */ /* 0x001fc60000000011 */
[----:B------:R0:W-:Y:S04]  /*116d0*/  STS.U16 [R4+UR4+0x1200], R23 ;  /* 0x0012001704007988 */ /* 0x0001e80008000404 */
[----:B------:R3:W2:Y:S01]  /*116e0*/  @!P0 LDG.E.U16 R17, desc[UR8][R14.64] ;  /* 0x000000080e118981 */ /* 0x0006a2000c1e1500 */
[----:B-1----:R-:W-:Y:S02]  /*116f0*/  PRMT R19, RZ, 0x7610, R19 ;  /* 0x00007610ff137816 */ /* 0x002fe40000000013 */
[----:B------:R-:W-:Y:S01]  /*11700*/  PRMT R21, RZ, 0x7610, R21 ;  /* 0x00007610ff157816 */ /* 0x000fe20000000015 */
[----:B------:R-:W2:Y:S01]  /*11710*/  LDL.LU R24, [R1+0x24] ;  /* 0x0000240001187983 */ /* 0x000ea20000300800 */
[----:B0-----:R-:W-:-:S03]  /*11720*/  PRMT R23, RZ, 0x7610, R23 ;  /* 0x00007610ff177816 */ /* 0x001fc60000000017 */
[----:B------:R-:W2:Y:S04]  /*11730*/  LDL R6, [R1+0x3b0] ;  /* 0x0003b00001067983 */ /* 0x000ea80000100800 */
[----:B------:R0:W-:Y:S04]  /*11740*/  STS.U16 [R4+UR4+0x1600], R25 ;  /* 0x0016001904007988 */ /* 0x0001e80008000404 */
[----:B------:R-:W2:Y:S01]  /*11750*/  LDL R5, [R1+0x230] ;  /* 0x0002300001057983 */ /* 0x000ea20000100800 */
[----:B0-----:R-:W-:-:S03]  /*11760*/  PRMT R25, RZ, 0x7610, R25 ;  /* 0x00007610ff197816 */ /* 0x001fc60000000019 */
[----:B------:R0:W-:Y:S04]  /*11770*/  STS.U16 [R4+UR4+0x2600], R27 ;  /* 0x0026001b04007988 */ /* 0x0001e80008000404 */
[----:B0-----:R-:W2:Y:S04]  /*11780*/  LDL.LU R27, [R1+0x28] ;  /* 0x00002800011b7983 */ /* 0x001ea80000300800 */
[----:B------:R-:W2:Y:S01]  /*11790*/  LDL R3, [R1+0x3a8] ;  /* 0x0003a80001037983 */ /* 0x000ea20000100800 */
[----:B---3--:R-:W-:-:S05]  /*117a0*/  IADD3 R14, P1, R16, R2, RZ ;  /* 0x00000002100e7210 */ /* 0x008fca0007f3e0ff */
[----:B----4-:R-:W-:-:S05]  /*117b0*/  IMAD.X R15, R13, 0x1, R0, P1 ;  /* 0x000000010d0f7824 */ /* 0x010fca00008e0600 */
[----:B------:R2:W3:Y:S02]  /*117c0*/  @!P0 LDG.E.U16 R19, desc[UR8][R14.64] ;  /* 0x000000080e138981 */ /* 0x0004e4000c1e1500 */
[----:B--2---:R-:W-:-:S05]  /*117d0*/  IADD3 R14, P1, R12, R2, RZ ;  /* 0x000000020c0e7210 */ /* 0x004fca0007f3e0ff */
[----:B------:R-:W-:-:S05]  /*117e0*/  IMAD.X R15, R11, 0x1, R0, P1 ;  /* 0x000000010b0f7824 */ /* 0x000fca00008e0600 */
[----:B------:R0:W2:Y:S02]  /*117f0*/  @!P0 LDG.E.U16 R21, desc[UR8][R14.64] ;  /* 0x000000080e158981 */ /* 0x0000a4000c1e1500 */
[----:B0-----:R-:W-:-:S05]  /*11800*/  IADD3 R14, P1, R10, R2, RZ ;  /* 0x000000020a0e7210 */ /* 0x001fca0007f3e0ff */
[----:B------:R-:W-:-:S05]  /*11810*/  IMAD.X R15, R9, 0x1, R0, P1 ;  /* 0x00000001090f7824 */ /* 0x000fca00008e0600 */
[----:B------:R0:W4:Y:S02]  /*11820*/  @!P0 LDG.E.U16 R23, desc[UR8][R14.64] ;  /* 0x000000080e178981 */ /* 0x000124000c1e1500 */
[----:B0-----:R-:W-:-:S05]  /*11830*/  IADD3 R14, P1, R8, R2, RZ ;  /* 0x00000002080e7210 */ /* 0x001fca0007f3e0ff */
[----:B------:R-:W-:-:S05]  /*11840*/  IMAD.X R15, R7, 0x1, R0, P1 ;  /* 0x00000001070f7824 */ /* 0x000fca00008e0600 */
[----:B------:R0:W4:Y:S04]  /*11850*/  @!P0 LDG.E.U16 R25, desc[UR8][R14.64] ;  /* 0x000000080e198981 */ /* 0x000128000c1e1500 */
[----:B------:R1:W-:Y:S01]  /*11860*/  STS.U16 [R4+UR4+0x1a00], R26 ;  /* 0x001a001a04007988 */ /* 0x0003e20008000404 */
[----:B0-----:R-:W-:-:S03]  /*11870*/  IADD3 R14, P1, R6, R2, RZ ;  /* 0x00000002060e7210 */ /* 0x001fc60007f3e0ff */
[----:B------:R-:W-:Y:S01]  /*11880*/  STL [R1+0xfd0], R17 ;  /* 0x000fd01101007387 */ /* 0x000fe20000100800 */
[----:B-1----:R-:W-:Y:S01]  /*11890*/  PRMT R26, RZ, 0x7610, R26 ;  /* 0x00007610ff1a7816 */ /* 0x002fe2000000001a */
[----:B------:R-:W-:-:S05]  /*118a0*/  IMAD.X R15, R5, 0x1, R0, P1 ;  /* 0x00000001050f7824 */ /* 0x000fca00008e0600 */
[----:B------:R0:W4:Y:S04]  /*118b0*/  @!P0 LDG.E.U16 R26, desc[UR8][R14.64] ;  /* 0x000000080e1a8981 */ /* 0x000128000c1e1500 */
[----:B------:R-:W-:Y:S01]  /*118c0*/  STS.U16 [R4+UR4+0x2a00], R28 ;  /* 0x002a001c04007988 */ /* 0x000fe20008000404 */
[----:B0-----:R-:W-:-:S03]  /*118d0*/  IADD3 R14, P1, R3, R2, RZ ;  /* 0x00000002030e7210 */ /* 0x001fc60007f3e0ff */
[----:B------:R-:W-:Y:S04]  /*118e0*/  STS.U16 [R4+UR4+0x2e00], R18 ;  /* 0x002e001204007988 */ /* 0x000fe80008000404 */
[----:B------:R-:W-:Y:S04]  /*118f0*/  STS.U16 [R4+UR4+0x3200], R20 ;  /* 0x0032001404007988 */ /* 0x000fe80008000404 */
[----:B------:R-:W-:Y:S04]  /*11900*/  STS.U16 [R4+UR4+0x3600], R22 ;  /* 0x0036001604007988 */ /* 0x000fe80008000404 */
[----:B---3--:R-:W-:Y:S04]  /*11910*/  STL [R1+0xfd4], R19 ;  /* 0x000fd41301007387 */ /* 0x008fe80000100800 */
[----:B--2---:R-:W-:Y:S04]  /*11920*/  STL [R1+0xfd8], R21 ;  /* 0x000fd81501007387 */ /* 0x004fe80000100800 */
[----:B----4-:R-:W-:Y:S04]  /*11930*/  STL [R1+0xfdc], R23 ;  /* 0x000fdc1701007387 */ /* 0x010fe80000100800 */
[----:B------:R0:W-:Y:S04]  /*11940*/  STL [R1+0xfe0], R25 ;  /* 0x000fe01901007387 */ /* 0x0001e80000100800 */
[----:B------:R-:W2:Y:S04]  /*11950*/  LDL R15, [R1+0x240] ;  /* 0x00024000010f7983 */ /* 0x000ea80000100800 */
[----:B0-----:R-:W3:Y:S04]  /*11960*/  LDL.LU R25, [R1+0x84] ;  /* 0x0000840001197983 */ /* 0x001ee80000300800 */
[----:B------:R-:W4:Y:S04]  /*11970*/  LDL.LU R23, [R1+0x80] ;  /* 0x0000800001177983 */ /* 0x000f280000300800 */
        /* <DEDUP_REMOVED lines=18> */
[----:B------:R0:W-:Y:S04]  /*11aa0*/  STS.U16 [R4+UR4+0x2200], R29 ;  /* 0x0022001d04007988 */ /* 0x0001e80008000404 */
[----:B------:R1:W-:Y:S04]  /*11ab0*/  STS.U16 [R4+UR4+0x3a00], R24 ;  /* 0x003a001804007988 */ /* 0x0003e80008000404 */
[----:B------:R1:W-:Y:S01]  /*11ac0*/  STS.U16 [R4+UR4+0x3e00], R27 ;  /* 0x003e001b04007988 */ /* 0x0003e20008000404 */
[----:B0-----:R-:W-:-:S03]  /*11ad0*/  PRMT R29, RZ, 0x7610, R29 ;  /* 0x00007610ff1d7816 */ /* 0x001fc6000000001d */
[----:B-1----:R-:W4:Y:S04]  /*11ae0*/  LDL.LU R24, [R1+0x2c] ;  /* 0x00002c0001187983 */ /* 0x002f280000300800 */
[----:B------:R-:W4:Y:S04]  /*11af0*/  LDL.LU R27, [R1+0x20] ;  /* 0x00002000011b7983 */ /* 0x000f280000300800 */
[----:B------:R0:W-:Y:S04]  /*11b00*/  STL [R1+0xbb8], R2 ;  /* 0x000bb80201007387 */ /* 0x0001e80000100800 */
[----:B0-----:R-:W4:Y:S04]  /*11b10*/  LDL.LU R2, [R1+0x8] ;  /* 0x0000080001027983 */ /* 0x001f280000300800 */
[----:B------:R0:W-:Y:S01]  /*11b20*/  STL [R1+0x764], R0 ;  /* 0x0007640001007387 */ /* 0x0001e20000100800 */
[----:B--2---:R-:W-:-:S03]  /*11b30*/  IMAD.X R15, R15, 0x1, R0, P1 ;  /* 0x000000010f0f7824 */ /* 0x004fc600008e0600 */
[----:B0-----:R-:W2:Y:S04]  /*11b40*/  LDL.LU R0, [R1+0x14] ;  /* 0x0000140001007983 */ /* 0x001ea80000300800 */
[----:B------:R0:W2:Y:S04]  /*11b50*/  @!P0 LDG.E.U16 R29, desc[UR8][R14.64] ;  /* 0x000000080e1d8981 */ /* 0x0000a8000c1e1500 */
[----:B------:R-:W2:Y:S04]  /*11b60*/  LDL.LU R14, [R1+0x38] ;  /* 0x00003800010e7983 */ /* 0x000ea80000300800 */
[----:B------:R-:W2:Y:S04]  /*11b70*/  LDL.LU R15, [R1+0x30] ;  /* 0x00003000010f7983 */ /* 0x000ea80000300800 */
[----:B---3--:R1:W-:Y:S04]  /*11b80*/  STS.U16 [R4+UR4+0xae00], R25 ;  /* 0x00ae001904007988 */ /* 0x0083e80008000404 */
[----:B----4-:R3:W-:Y:S04]  /*11b90*/  STS.U16 [R4+UR4+0xb200], R23 ;  /* 0x00b2001704007988 */ /* 0x0107e80008000404 */
[----:B------:R4:W-:Y:S04]  /*11ba0*/  STS.U16 [R4+UR4+0xb600], R21 ;  /* 0x00b6001504007988 */ /* 0x0009e80008000404 */
[----:B-1----:R-:W2:Y:S04]  /*11bb0*/  LDL.LU R25, [R1+0xfe0] ;  /* 0x000fe00001197983 */ /* 0x002ea80000300800 */
[----:B---3--:R-:W3:Y:S04]  /*11bc0*/  LDL.LU R23, [R1+0xfdc] ;  /* 0x000fdc0001177983 */ /* 0x008ee80000300800 */
[----:B----4-:R-:W4:Y:S04]  /*11bd0*/  LDL.LU R21, [R1+0xfd8] ;  /* 0x000fd80001157983 */ /* 0x010f280000300800 */
[----:B------:R1:W-:Y:S04]  /*11be0*/  STS.U16 [R4+UR4+0xba00], R19 ;  /* 0x00ba001304007988 */ /* 0x0003e80008000404 */
[----:B------:R0:W-:Y:S04]  /*11bf0*/  STS.U16 [R4+UR4+0xbe00], R17 ;  /* 0x00be001104007988 */ /* 0x0001e80008000404 */
[----:B------:R0:W-:Y:S04]  /*11c00*/  STS.U16 [R4+UR4+0xc200], R13 ;  /* 0x00c2000d04007988 */ /* 0x0001e80008000404 */
[----:B-1----:R-:W3:Y:S04]  /*11c10*/  LDL.LU R19, [R1+0xfd4] ;  /* 0x000fd40001137983 */ /* 0x002ee80000300800 */
[----:B0-----:R-:W4:Y:S04]  /*11c20*/  LDL.LU R17, [R1+0xfd0] ;  /* 0x000fd00001117983 */ /* 0x001f280000300800 */
[----:B------:R-:W3:Y:S04]  /*11c30*/  LDL.LU R13, [R1+0xfcc] ;  /* 0x000fcc00010d7983 */ /* 0x000ee80000300800 */
[----:B------:R0:W-:Y:S04]  /*11c40*/  STS.U16 [R4+UR4+0xc600], R12 ;  /* 0x00c6000c04007988 */ /* 0x0001e80008000404 */
[----:B------:R1:W-:Y:S04]  /*11c50*/  STS.U16 [R4+UR4+0xca00], R11 ;  /* 0x00ca000b04007988 */ /* 0x0003e80008000404 */
[----:B------:R1:W-:Y:S04]  /*11c60*/  STS.U16 [R4+UR4+0xce00], R10 ;  /* 0x00ce000a04007988 */ /* 0x0003e80008000404 */
[----:B0-----:R-:W4:Y:S04]  /*11c70*/  LDL.LU R12, [R1+0xfc8] ;  /* 0x000fc800010c7983 */ /* 0x001f280000300800 */
[----:B-1----:R-:W3:Y:S04]  /*11c80*/  LDL.LU R11, [R1+0xfc4] ;  /* 0x000fc400010b7983 */ /* 0x002ee80000300800 */
[----:B------:R-:W4:Y:S04]  /*11c90*/  LDL.LU R10, [R1+0xfc0] ;  /* 0x000fc000010a7983 */ /* 0x000f280000300800 */
[----:B------:R0:W-:Y:S04]  /*11ca0*/  STS.U16 [R4+UR4+0xd200], R9 ;  /* 0x00d2000904007988 */ /* 0x0001e80008000404 */
[----:B------:R1:W-:Y:S04]  /*11cb0*/  STS.U16 [R4+UR4+0xd600], R8 ;  /* 0x00d6000804007988 */ /* 0x0003e80008000404 */
[----:B------:R1:W-:Y:S04]  /*11cc0*/  STS.U16 [R4+UR4+0xda00], R7 ;  /* 0x00da000704007988 */ /* 0x0003e80008000404 */
[----:B0-----:R-:W3:Y:S04]  /*11cd0*/  LDL.LU R9, [R1+0xfbc] ;  /* 0x000fbc0001097983 */ /* 0x001ee80000300800 */
[----:B-1----:R-:W4:Y:S04]  /*11ce0*/  LDL.LU R8, [R1+0xfb8] ;  /* 0x000fb80001087983 */ /* 0x002f280000300800 */
        /* <DEDUP_REMOVED lines=15> */
[----:B0-----:R-:W4:Y:S04]  /*11de0*/  LDL.LU R20, [R1+0xf98] ;  /* 0x000f980001147983 */ /* 0x001f280000300800 */
[----:B-1----:R-:W3:Y:S04]  /*11df0*/  LDL.LU R22, [R1+0xf94] ;  /* 0x000f940001167983 */ /* 0x002ee80000300800 */
[----:B------:R0:W-:Y:S04]  /*11e00*/  STS.U16 [R4+UR4+0x4200], R24 ;  /* 0x0042001804007988 */ /* 0x0001e80008000404 */
[----:B------:R1:W-:Y:S04]  /*11e10*/  STS.U16 [R4+UR4+0x4600], R27 ;  /* 0x0046001b04007988 */ /* 0x0003e80008000404 */
[----:B0-----:R-:W4:Y:S04]  /*11e20*/  LDL.LU R24, [R1+0xf90] ;  /* 0x000f900001187983 */ /* 0x001f280000300800 */
[----:B-1----:R-:W4:Y:S04]  /*11e30*/  LDL.LU R27, [R1+0xf8c] ;  /* 0x000f8c00011b7983 */ /* 0x002f280000300800 */
[----:B--2---:R0:W-:Y:S02]  /*11e40*/  STS.U16 [R4+UR4+0xfa00], R14 ;  /* 0x00fa000e04007988 */ /* 0x0041e40008000404 */
[----:B0-----:R-:W0:Y:S02]  /*11e50*/  S2R R14, SR_TID.X ;  /* 0x00000000000e7919 */ /* 0x001e240000002100 */
[----:B0-----:R-:W-:-:S05]  /*11e60*/  IMAD.SHL.U32 R14, R14, 0x20, RZ ;  /* 0x000000200e0e7824 */ /* 0x001fca00078e00ff */
[----:B------:R-:W-:-:S05]  /*11e70*/  LOP3.LUT R14, R15, 0x200, R14, 0xf8, !PT ;  /* 0x000002000f0e7812 */ /* 0x000fca00078ef80e */
[----:B------:R-:W-:Y:S04]  /*11e80*/  STL [R1+0x1d0], R14 ;  /* 0x0001d00e01007387 */ /* 0x000fe80000100800 */
[----:B---3--:R0:W-:Y:S04]  /*11e90*/  STS.U16 [R4+UR4+0x5a00], R22 ;  /* 0x005a001604007988 */ /* 0x0081e80008000404 */
[----:B0-----:R-:W2:Y:S04]  /*11ea0*/  LDL R22, [R1+0x1d0] ;  /* 0x0001d00001167983 */ /* 0x001ea80000100800 */
[----:B------:R-:W-:Y:S04]  /*11eb0*/  STS.U16 [R4+UR4+0x4a00], R0 ;  /* 0x004a000004007988 */ /* 0x000fe80008000404 */
[----:B------:R-:W-:Y:S04]  /*11ec0*/  STS.U16 [R4+UR4+0x4e00], R2 ;  /* 0x004e000204007988 */ /* 0x000fe80008000404 */
[----:B----4-:R-:W-:Y:S04]  /*11ed0*/  STS.U16 [R4+UR4+0x5200], R27 ;  /* 0x0052001b04007988 */ /* 0x010fe80008000404 */
[----:B------:R-:W-:Y:S04]  /*11ee0*/  STS.U16 [R4+UR4+0x5600], R24 ;  /* 0x0056001804007988 */ /* 0x000fe80008000404 */
        /* <DEDUP_REMOVED lines=19> */
[----:B------:R2:W-:Y:S01]  /*12020*/  STS.U16 [R4+UR4+0xaa00], R29 ;  /* 0x00aa001d04007988 */ /* 0x0005e20008000404 */
[----:B------:R-:W-:Y:S06]  /*12030*/  BAR.SYNC.DEFER_BLOCKING 0x0 ;  /* 0x0000000000007b1d */ /* 0x000fec0000010000 */
[----:B------:R-:W0:Y:S04]  /*12040*/  LDSM.16.M88.4 R4, [R28+UR4+0x2000] ;  /* 0x002000041c04783b */ /* 0x000e280008000200 */
[----:B------:R-:W1:Y:S04]  /*12050*/  LDSM.16.M88.4 R8, [R28+UR4+0x4000] ;  /* 0x004000041c08783b */ /* 0x000e680008000200 */
[----:B------:R-:W-:Y:S04]  /*12060*/  LDSM.16.M88.4 R12, [R28+UR4+0x8000] ;  /* 0x008000041c0c783b */ /* 0x000fe80008000200 */
[----:B------:R-:W-:Y:S01]  /*12070*/  LDSM.16.M88.4 R24, [R28+UR4] ;  /* 0x000000041c18783b */ /* 0x000fe20008000200 */
[----:B--2---:R-:W-:-:S03]  /*12080*/  LOP3.LUT R29, R22, 0x20, RZ, 0x3c, !PT ;  /* 0x00000020161d7812 */ /* 0x004fc600078e3cff */
[----:B------:R-:W-:Y:S04]  /*12090*/  LDSM.16.MT88.4 R16, [R22+UR4+0x10000] ;  /* 0x010000041610783b */ /* 0x000fe80008004200 */
[----:B------:R-:W-:Y:S04]  /*120a0*/  STL [R1+0xf18], R22 ;  /* 0x000f181601007387 */ /* 0x000fe80000100800 */
[----:B------:R-:W2:Y:S04]  /*120b0*/  LDSM.16.M88.4 R20, [R28+UR4+0x6000] ;  /* 0x006000041c14783b */ /* 0x000ea80008000200 */
[----:B0-----:R-:W-:Y:S04]  /*120c0*/  STL [R1+0xf00], R6 ;  /* 0x000f000601007387 */ /* 0x001fe80000100800 */
[----:B------:R-:W-:Y:S04]  /*120d0*/  STL [R1+0xe6c], R7 ;  /* 0x000e6c0701007387 */ /* 0x000fe80000100800 */
[----:B-1----:R-:W-:Y:S04]  /*120e0*/  STL [R1+0xe68], R11 ;  /* 0x000e680b01007387 */ /* 0x002fe80000100800 */
[----:B------:R-:W-:Y:S04]  /*120f0*/  STL [R1+0xf88], R10 ;  /* 0x000f880a01007387 */ /* 0x000fe80000100800 */
[----:B------:R-:W-:Y:S04]  /*12100*/  STL.64 [R1+0xf80], R8 ;  /* 0x000f800801007387 */ /* 0x000fe80000100a00 */
[----:B------:R-:W0:Y:S04]  /*12110*/  LDSM.16.M88.4 R8, [R28+UR4+0xa000] ;  /* 0x00a000041c08783b */ /* 0x000e280008000200 */
[----:B--2---:R-:W-:Y:S04]  /*12120*/  STL.64 [R1+0xa0], R20 ;  /* 0x0000a01401007387 */ /* 0x004fe80000100a00 */
[----:B------:R-:W-:Y:S04]  /*12130*/  STL.64 [R1+0xa8], R22 ;  /* 0x0000a81601007387 */ /* 0x000fe80000100a00 */
[----:B------:R-:W1:Y:S04]  /*12140*/  LDSM.16.M88.4 R20, [R28+UR4+0xc000] ;  /* 0x00c000041c14783b */ /* 0x000e680008000200 */
[----:B------:R-:W-:Y:S04]  /*12150*/  STL.64 [R1+0x90], R12 ;  /* 0x0000900c01007387 */ /* 0x000fe80000100a00 */
[----:B------:R-:W-:Y:S04]  /*12160*/  STL.64 [R1+0x98], R14 ;  /* 0x0000980e01007387 */ /* 0x000fe80000100a00 */
[----:B------:R-:W2:Y:S04]  /*12170*/  LDSM.16.M88.4 R12, [R28+UR4+0xe000] ;  /* 0x00e000041c0c783b */ /* 0x000ea80008000200 */
[----:B0-----:R0:W-:Y:S04]  /*12180*/  STL.64 [R1+0x80], R8 ;  /* 0x0000800801007387 */ /* 0x0011e80000100a00 */
[----:B------:R3:W-:Y:S04]  /*12190*/  STL.64 [R1+0x88], R10 ;  /* 0x0000880a01007387 */ /* 0x0007e80000100a00 */
[----:B0-----:R-:W4:Y:S04]  /*121a0*/  LDL.LU.64 R8, [R1+0x670] ;  /* 0x0006700001087983 */ /* 0x001f280000300a00 */
[----:B-1----:R0:W-:Y:S04]  /*121b0*/  STL.64 [R1+0x70], R20 ;  /* 0x0000701401007387 */ /* 0x0021e80000100a00 */
[----:B------:R1:W-:Y:S04]  /*121c0*/  STL.64 [R1+0x78], R22 ;  /* 0x0000781601007387 */ /* 0x0003e80000100a00 */
[----:B---3--:R-:W4:Y:S04]  /*121d0*/  LDL.LU.64 R10, [R1+0x678] ;  /* 0x00067800010a7983 */ /* 0x008f280000300a00 */
[----:B--2---:R-:W-:Y:S04]  /*121e0*/  STL.64 [R1+0x60], R12 ;  /* 0x0000600c01007387 */ /* 0x004fe80000100a00 */
[----:B------:R-:W-:Y:S04]  /*121f0*/  STL.64 [R1+0x68], R14 ;  /* 0x0000680e01007387 */ /* 0x000fe80000100a00 */
[----:B------:R-:W2:Y:S04]  /*12200*/  LDSM.16.MT88.4 R12, [R29+UR4+0x10000] ;  /* 0x010000041d0c783b */ /* 0x000ea80008004200 */
[----:B0-----:R-:W3:Y:S04]  /*12210*/  LDL.LU.64 R20, [R1+0x650] ;  /* 0x0006500001147983 */ /* 0x001ee80000300a00 */
[----:B-1----:R-:W3:Y:S04]  /*12220*/  LDL.LU.64 R22, [R1+0x658] ;  /* 0x0006580001167983 */ /* 0x002ee80000300a00 */
[----:B------:R-:W-:Y:S04]  /*12230*/  STL [R1+0xdf0], R28 ;  /* 0x000df01c01007387 */ /* 0x000fe80000100800 */
[----:B--2---:R-:W-:Y:S04]  /*12240*/  STL.64 [R1+0xf28], R14 ;  /* 0x000f280e01007387 */ /* 0x004fe80000100a00 */
[----:B------:R0:W-:Y:S04]  /*12250*/  STL.64 [R1+0xf20], R12 ;  /* 0x000f200c01007387 */ /* 0x0001e80000100a00 */
[----:B0-----:R-:W2:Y:S04]  /*12260*/  LDL.LU.64 R12, [R1+0x60] ;  /* 0x00006000010c7983 */ /* 0x001ea80000300a00 */
[----:B--2---:R0:W-:Y:S04]  /*12270*/  STL.64 [R1+0xf40], R12 ;  /* 0x000f400c01007387 */ /* 0x0041e80000100a00 */
[----:B0-----:R-:W2:Y:S04]  /*12280*/  LDL.LU.64 R12, [R1+0x70] ;  /* 0x00007000010c7983 */ /* 0x001ea80000300a00 */
[----:B--2---:R0:W-:Y:S04]  /*12290*/  STL.64 [R1+0xf58], R12 ;  /* 0x000f580c01007387 */ /* 0x0041e80000100a00 */
[----:B0-----:R-:W2:Y:S01]  /*122a0*/  LDL.LU.64 R12, [R1+0x80] ;  /* 0x00008000010c7983 */ /* 0x001ea20000300a00 */
[----:B----4-:R-:W-:Y:S03]  /*122b0*/  HMMA.16816.F32 R8, R16, R24, R8 ;  /* 0x000000181008723c */ /* 0x010fe60000001808 */
[----:B--2---:R0:W-:Y:S04]  /*122c0*/  STL.64 [R1+0xf60], R12 ;  /* 0x000f600c01007387 */ /* 0x0041e80000100a00 */
[----:B0-----:R-:W2:-:S15]  /*122d0*/  LDL.LU.64 R12, [R1+0x90] ;  /* 0x00009000010c7983 */ /* 0x001e9e0000300a00 */
[----:B------:R-:W-:-:S02]  /*122e0*/  NOP ;  /* 0x0000000000007918 */ /* 0x000fc40000000000 */
[----:B------:R-:W-:Y:S02]  /*122f0*/  IMAD.MOV.U32 R28, RZ, RZ, R10 ;  /* 0x000000ffff1c7224 */ /* 0x000fe400078e000a */
[----:B------:R-:W-:Y:S01]  /*12300*/  IMAD.MOV.U32 R6, RZ, RZ, R9 ;  /* 0x000000ffff067224 */ /* 0x000fe200078e0009 */
[----:B--2---:R0:W-:Y:S04]  /*12310*/  STL.64 [R1+0xf78], R12 ;  /* 0x000f780c01007387 */ /* 0x0041e80000100a00 */
[----:B0-----:R-:W2:Y:S04]  /*12320*/  LDL.LU.64 R12, [R1+0xa0] ;  /* 0x0000a000010c7983 */ /* 0x001ea80000300a00 */
[----:B------:R-:W-:Y:S04]  /*12330*/  STL [R1+0xf10], R29 ;  /* 0x000f101d01007387 */ /* 0x000fe80000100800 */
[----:B------:R0:W-:Y:S04]  /*12340*/  STL [R1+0xf0], R8 ;  /* 0x0000f00801007387 */ /* 0x0001e80000100800 */
[----:B------:R-:W4:Y:S04]  /*12350*/  LDL.LU R10, [R1+0xf88] ;  /* 0x000f8800010a7983 */ /* 0x000f280000300800 */
[----:B0-----:R-:W3:Y:S04]  /*12360*/  LDL.LU.64 R8, [R1+0xf80] ;  /* 0x000f800001087983 */ /* 0x001ee80000300a00 */
[----:B------:R-:W-:Y:S04]  /*12370*/  STL.64 [R1+0xf38], R26 ;  /* 0x000f381a01007387 */ /* 0x000fe80000100a00 */
[----:B------:R0:W-:Y:S04]  /*12380*/  STL.64 [R1+0xf30], R24 ;  /* 0x000f301801007387 */ /* 0x0001e80000100a00 */
[----:B0-----:R-:W2:Y:S04]  /*12390*/  LDL.LU.64 R24, [R1+0x660] ;  /* 0x0006600001187983 */ /* 0x001ea80000300a00 */
[----:B------:R-:W2:Y:S01]  /*123a0*/  LDL.LU.64 R26, [R1+0x668] ;  /* 0x00066800011a7983 */ /* 0x000ea20000300a00 */
[----:B------:R-:W-:-:S05]  /*123b0*/  IMAD.MOV.U32 R3, RZ, RZ, R11 ;  /* 0x000000ffff037224 */ /* 0x000fca00078e000b */
[----:B------:R0:W-:Y:S04]  /*123c0*/  STL [R1+0xf0c], R3 ;  /* 0x000f0c0301007387 */ /* 0x0001e80000100800 */
[----:B------:R1:W-:Y:S04]  /*123d0*/  STL [R1+0xf08], R28 ;  /* 0x000f081c01007387 */ /* 0x0003e80000100800 */
[----:B------:R1:W-:Y:S04]  /*123e0*/  STL [R1+0xf04], R6 ;  /* 0x000f040601007387 */ /* 0x0003e80000100800 */
[----:B------:R-:W-:Y:S01]  /*123f0*/  STL [R1+0xf14], R5 ;  /* 0x000f140501007387 */ /* 0x000fe20000100800 */
[----:B---3--:R-:W-:-:S15]  /*12400*/  HMMA.16816.F32 R20, R16, R8, R20 ;  /* 0x000000081014723c */ /* 0x008fde0000001814 */
[----:B------:R-:W-:-:S08]  /*12410*/  NOP ;  /* 0x0000000000007918 */ /* 0x000fd00000000000 */
[----:B------:R3:W-:Y:S01]  /*12420*/  STL [R1+0xd0], R20 ;  /* 0x0000d01401007387 */ /* 0x0007e20000100800 */
[----:B0-----:R-:W-:Y:S02]  /*12430*/  IMAD.MOV.U32 R3, RZ, RZ, R21 ;  /* 0x000000ffff037224 */ /* 0x001fe400078e0015 */
[----:B-1----:R-:W-:Y:S02]  /*12440*/  IMAD.MOV.U32 R28, RZ, RZ, R22 ;  /* 0x000000ffff1c7224 */ /* 0x002fe400078e0016 */
[----:B------:R-:W-:Y:S01]  /*12450*/  IMAD.MOV.U32 R6, RZ, RZ, R23 ;  /* 0x000000ffff067224 */ /* 0x000fe200078e0017 */
[----:B---3--:R-:W3:Y:S04]  /*12460*/  LDL.LU.64 R20, [R1+0x620] ;  /* 0x0006200001147983 */ /* 0x008ee80000300a00 */
[----:B------:R-:W4:Y:S01]  /*12470*/  LDL.LU.64 R22, [R1+0x628] ;  /* 0x0006280001167983 */ /* 0x000f220000300a00 */
[----:B--2---:R-:W-:-:S15]  /*12480*/  HMMA.16816.F32 R24, R16, R4, R24 ;  /* 0x000000041018723c */ /* 0x004fde0000001818 */
[----:B------:R-:W-:-:S09]  /*12490*/  NOP ;  /* 0x0000000000007918 */ /* 0x000fd20000000000 */
[----:B------:R-:W-:Y:S02]  /*124a0*/  IMAD.MOV.U32 R7, RZ, RZ, R24 ;  /* 0x000000ffff077224 */ /* 0x000fe400078e0018 */
[----:B------:R-:W-:Y:S02]  /*124b0*/  IMAD.MOV.U32 R11, RZ, RZ, R25 ;  /* 0x000000ffff0b7224 */ /* 0x000fe400078e0019 */
[----:B------:R-:W-:Y:S02]  /*124c0*/  IMAD.MOV.U32 R2, RZ, RZ, R26 ;  /* 0x000000ffff027224 */ /* 0x000fe400078e001a */
[----:B------:R-:W-:Y:S01]  /*124d0*/  IMAD.MOV.U32 R0, RZ, RZ, R27 ;  /* 0x000000ffff007224 */ /* 0x000fe200078e001b */
[----:B----4-:R-:W-:Y:S04]  /*124e0*/  STL.64 [R1+0xf70], R22 ;  /* 0x000f701601007387 */ /* 0x010fe80000100a00 */
[----:B---3--:R0:W-:Y:S04]  /*124f0*/  STL.64 [R1+0xf68], R20 ;  /* 0x000f681401007387 */ /* 0x0081e80000100a00 */
[----:B0-----:R-:W2:Y:S04]  /*12500*/  LDL.LU.64 R20, [R1+0x630] ;  /* 0x0006300001147983 */ /* 0x001ea80000300a00 */
[----:B------:R-:W2:Y:S04]  /*12510*/  LDL.LU.64 R22, [R1+0x638] ;  /* 0x0006380001167983 */ /* 0x000ea80000300a00 */
[----:B------:R-:W-:Y:S04]  /*12520*/  STL.64 [R1+0xf50], R6 ;  /* 0x000f500601007387 */ /* 0x000fe80000100a00 */
[----:B------:R0:W-:Y:S04]  /*12530*/  STL [R1+0xf48], R4 ;  /* 0x000f480401007387 */ /* 0x0001e80000100800 */
[----:B0-----:R-:W3:Y:S04]  /*12540*/  LDL.LU.64 R4, [R1+0x610] ;  /* 0x0006100001047983 */ /* 0x001ee80000300a00 */
[----:B------:R-:W3:Y:S04]  /*12550*/  LDL.LU.64 R6, [R1+0x618] ;  /* 0x0006180001067983 */ /* 0x000ee80000300a00 */
[----:B------:R-:W4:Y:S04]  /*12560*/  LDL.LU.64 R24, [R1+0x600] ;  /* 0x0006000001187983 */ /* 0x000f280000300a00 */
[----:B------:R-:W4:Y:S04]  /*12570*/  LDL.LU.64 R26, [R1+0x608] ;  /* 0x00060800011a7983 */ /* 0x000f280000300a00 */
[----:B------:R-:W-:Y:S04]  /*12580*/  STL.64 [R1+0xef8], R10 ;  /* 0x000ef80a01007387 */ /* 0x000fe80000100a00 */
[----:B------:R0:W-:Y:S04]  /*12590*/  STL.64 [R1+0xef0], R8 ;  /* 0x000ef00801007387 */ /* 0x0001e80000100a00 */
[----:B0-----:R-:W2:Y:S04]  /*125a0*/  LDL.LU.64 R8, [R1+0x640] ;  /* 0x0006400001087983 */ /* 0x001ea80000300a00 */
[----:B------:R-:W2:Y:S02]  /*125b0*/  LDL.LU.64 R10, [R1+0x648] ;  /* 0x00064800010a7983 */ /* 0x000ea40000300a00 */
[----:B--2---:R-:W-:-:S15]  /*125c0*/  HMMA.16816.F32 R8, R16, R12, R8 ;  /* 0x0000000c1008723c */ /* 0x004fde0000001808 */
[----:B------:R-:W-:-:S08]  /*125d0*/  NOP ;  /* 0x0000000000007918 */ /* 0x000fd00000000000 */
[----:B------:R0:W-:Y:S04]  /*125e0*/  STL.64 [R1+0xc0], R8 ;  /* 0x0000c00801007387 */ /* 0x0001e80000100a00 */
[----:B------:R1:W-:Y:S01]  /*125f0*/  STL.64 [R1+0xc8], R10 ;  /* 0x0000c80a01007387 */ /* 0x0003e20000100a00 */
[----:B0-----:R-:W-:Y:S02]  /*12600*/  IMAD.MOV.U32 R9, RZ, RZ, R12 ;  /* 0x000000ffff097224 */ /* 0x001fe400078e000c */
[----:B------:R-:W-:Y:S02]  /*12610*/  IMAD.MOV.U32 R8, RZ, RZ, R13 ;  /* 0x000000ffff087224 */ /* 0x000fe400078e000d */
[----:B------:R-:W2:Y:S02]  /*12620*/  LDL.LU.64 R12, [R1+0xf78] ;  /* 0x000f7800010c7983 */ /* 0x000ea40000300a00 */
[----:B--2---:R-:W-:Y:S06]  /*12630*/  HMMA.16816.F32 R20, R16, R12, R20 ;  /* 0x0000000c1014723c */ /* 0x004fec0000001814 */
[----:B-1----:R-:W-:-:S02]  /*12640*/  IMAD.MOV.U32 R11, RZ, RZ, R12 ;  /* 0x000000ffff0b7224 */ /* 0x002fc400078e000c */
[----:B------:R-:W-:-:S15]  /*12650*/  IMAD.MOV.U32 R10, RZ, RZ, R13 ;  /* 0x000000ffff0a7224 */ /* 0x000fde00078e000d */
[----:B------:R-:W-:Y:S04]  /*12660*/  STL.64 [R1+0xb0], R20 ;  /* 0x0000b01401007387 */ /* 0x000fe80000100a00 */
[----:B------:R0:W-:Y:S04]  /*12670*/  STL.64 [R1+0xb8], R22 ;  /* 0x0000b81601007387 */ /* 0x0001e80000100a00 */
[----:B0-----:R-:W2:Y:S04]  /*12680*/  LDL.LU.64 R22, [R1+0xf70] ;  /* 0x000f700001167983 */ /* 0x001ea80000300a00 */
[----:B------:R-:W2:Y:S04]  /*12690*/  LDL.LU.64 R20, [R1+0xf68] ;  /* 0x000f680001147983 */ /* 0x000ea80000300a00 */
[----:B------:R-:W2:Y:S02]  /*126a0*/  LDL.LU.64 R12, [R1+0xf60] ;  /* 0x000f6000010c7983 */ /* 0x000ea40000300a00 */
[----:B--2---:R-:W-:-:S15]  /*126b0*/  HMMA.16816.F32 R20, R16, R12, R20 ;  /* 0x0000000c1014723c */ /* 0x004fde0000001814 */
[----:B------:R-:W-:-:S08]  /*126c0*/  NOP ;  /* 0x0000000000007918 */ /* 0x000fd00000000000 */
[----:B------:R0:W-:Y:S04]  /*126d0*/  STL.64 [R1+0x50], R20 ;  /* 0x0000501401007387 */ /* 0x0001e80000100a00 */
[----:B------:R1:W-:Y:S01]  /*126e0*/  STL.64 [R1+0x58], R22 ;  /* 0x0000581601007387 */ /* 0x0003e20000100a00 */
[----:B0-----:R-:W-:Y:S01]  /*126f0*/  MOV R21, R12 ;  /* 0x0000000c00157202 */ /* 0x001fe20000000f00 */
[----:B------:R-:W-:Y:S02]  /*12700*/  IMAD.MOV.U32 R20, RZ, RZ, R13 ;  /* 0x000000ffff147224 */ /* 0x000fe400078e000d */
[----:B------:R-:W3:Y:S02]  /*12710*/  LDL.LU.64 R12, [R1+0xf58] ;  /* 0x000f5800010c7983 */ /* 0x000ee40000300a00 */
[----:B---3--:R-:W-:Y:S06]  /*12720*/  HMMA.16816.F32 R4, R16, R12, R4 ;  /* 0x0000000c1004723c */ /* 0x008fec0000001804 */
[----:B------:R-:W-:-:S02]  /*12730*/  IMAD.MOV.U32 R29, RZ, RZ, R12 ;  /* 0x000000ffff1d7224 */ /* 0x000fc400078e000c */
[----:B-1----:R-:W-:-:S15]  /*12740*/  IMAD.MOV.U32 R23, RZ, RZ, R13 ;  /* 0x000000ffff177224 */ /* 0x002fde00078e000d */
[----:B------:R-:W-:Y:S04]  /*12750*/  STL.64 [R1+0x40], R4 ;  /* 0x0000400401007387 */ /* 0x000fe80000100a00 */
[----:B------:R0:W-:Y:S04]  /*12760*/  STL.64 [R1+0x48], R6 ;  /* 0x0000480601007387 */ /* 0x0001e80000100a00 */
[----:B0-----:R-:W2:Y:S04]  /*12770*/  LDL.LU.64 R6, [R1+0xf50] ;  /* 0x000f500001067983 */ /* 0x001ea80000300a00 */
[----:B------:R-:W3:Y:S04]  /*12780*/  LDL.LU R4, [R1+0xf48] ;  /* 0x000f480001047983 */ /* 0x000ee80000300800 */
[----:B------:R-:W4:Y:S02]  /*12790*/  LDL.LU.64 R12, [R1+0xf40] ;  /* 0x000f4000010c7983 */ /* 0x000f240000300a00 */
[----:B----4-:R-:W-:Y:S02]  /*127a0*/  HMMA.16816.F32 R16, R16, R12, R24 ;  /* 0x0000000c1010723c */ /* 0x010fe40000001818 */
[----:B------:R-:W4:Y:S04]  /*127b0*/  LDL.LU.64 R26, [R1+0xf38] ;  /* 0x000f3800011a7983 */ /* 0x000f280000300a00 */
[----:B------:R-:W-:Y:S01]  /*127c0*/  IMAD.MOV.U32 R22, RZ, RZ, R12 ;  /* 0x000000ffff167224 */ /* 0x000fe200078e000c */
[----:B------:R-:W2:Y:S01]  /*127d0*/  LDL.LU.64 R24, [R1+0xf30] ;  /* 0x000f300001187983 */ /* 0x000ea20000300a00 */
[----:B------:R-:W-:-:S15]  /*127e0*/  IMAD.MOV.U32 R5, RZ, RZ, R13 ;  /* 0x000000ffff057224 */ /* 0x000fde00078e000d */
[----:B------:R0:W-:Y:S04]  /*127f0*/  STL.64 [R1+0x30], R16 ;  /* 0x0000301001007387 */ /* 0x0001e80000100a00 */
[----:B------:R1:W-:Y:S04]  /*12800*/  STL.64 [R1+0x38], R18 ;  /* 0x0000381201007387 */ /* 0x0003e80000100a00 */
[----:B------:R-:W2:Y:S04]  /*12810*/  LDL.LU.64 R14, [R1+0xf28] ;  /* 0x000f2800010e7983 */ /* 0x000ea80000300a00 */
[----:B------:R-:W2:Y:S04]  /*12820*/  LDL.LU.64 R12, [R1+0xf20] ;  /* 0x000f2000010c7983 */ /* 0x000ea80000300a00 */
[----:B0-----:R-:W2:Y:S04]  /*12830*/  LDL.LU.64 R16, [R1+0x5e0] ;  /* 0x0005e00001107983 */ /* 0x001ea80000300a00 */
[----:B-1----:R-:W2:Y:S04]  /*12840*/  LDL.LU.64 R18, [R1+0x5e8] ;  /* 0x0005e80001127983 */ /* 0x002ea80000300a00 */
[----:B----4-:R-:W-:Y:S01]  /*12850*/  STL.64 [R1+0xe70], R26 ;  /* 0x000e701a01007387 */ /* 0x010fe20000100a00 */
[----:B--2---:R-:W-:Y:S07]  /*12860*/  HMMA.16816.F32 R16, R12, R24, R16 ;  /* 0x000000180c10723c */ /* 0x004fee0000001810 */
[----:B------:R-:W-:-:S02]  /*12870*/  IMAD.MOV.U32 R24, RZ, RZ, R22 ;  /* 0x000000ffff187224 */ /* 0x000fc400078e0016 */
[----:B------:R-:W-:-:S14]  /*12880*/  IMAD.MOV.U32 R25, RZ, RZ, R5 ;  /* 0x000000ffff197224 */ /* 0x000fdc00078e0005 */
[----:B------:R-:W-:Y:S04]  /*12890*/  STL.64 [R1+0x20], R16 ;  /* 0x0000201001007387 */ /* 0x000fe80000100a00 */
[----:B------:R-:W-:Y:S04]  /*128a0*/  STL.64 [R1+0x28], R18 ;  /* 0x0000281201007387 */ /* 0x000fe80000100a00 */
[----:B------:R-:W2:Y:S04]  /*128b0*/  LDL.LU R22, [R1+0xf18] ;  /* 0x000f180001167983 */ /* 0x000ea80000300800 */
[----:B------:R-:W3:Y:S04]  /*128c0*/  LDL.LU R5, [R1+0xf14] ;  /* 0x000f140001057983 */ /* 0x000ee80000300800 */
[----:B------:R0:W-:Y:S02]  /*128d0*/  STL.64 [R1+0xe88], R24 ;  /* 0x000e881801007387 */ /* 0x0001e40000100a00 */
[----:B0-----:R-:W-:-:S02]  /*128e0*/  IMAD.MOV.U32 R24, RZ, RZ, R29 ;  /* 0x000000ffff187224 */ /* 0x001fc400078e001d */
[----:B------:R-:W4:Y:S01]  /*128f0*/  LDL.LU R29, [R1+0xf10] ;  /* 0x000f1000011d7983 */ /* 0x000f220000300800 */
[----:B------:R-:W-:-:S05]  /*12900*/  IMAD.MOV.U32 R25, RZ, RZ, R23 ;  /* 0x000000ffff197224 */ /* 0x000fca00078e0017 */
[----:B------:R0:W-:Y:S02]  /*12910*/  STL.64 [R1+0xea0], R24 ;  /* 0x000ea01801007387 */ /* 0x0001e40000100a00 */
[----:B0-----:R-:W-:Y:S02]  /*12920*/  IMAD.MOV.U32 R24, RZ, RZ, R21 ;  /* 0x000000ffff187224 */ /* 0x001fe400078e0015 */
[----:B------:R-:W-:-:S05]  /*12930*/  IMAD.MOV.U32 R25, RZ, RZ, R20 ;  /* 0x000000ffff197224 */ /* 0x000fca00078e0014 */
[----:B------:R0:W-:Y:S02]  /*12940*/  STL.64 [R1+0xeb8], R24 ;  /* 0x000eb81801007387 */ /* 0x0001e40000100a00 */
[----:B0-----:R-:W-:Y:S02]  /*12950*/  IMAD.MOV.U32 R24, RZ, RZ, R11 ;  /* 0x000000ffff187224 */ /* 0x001fe400078e000b */
[----:B------:R-:W-:-:S05]  /*12960*/  IMAD.MOV.U32 R25, RZ, RZ, R10 ;  /* 0x000000ffff197224 */ /* 0x000fca00078e000a */
[----:B------:R0:W-:Y:S02]  /*12970*/  STL.64 [R1+0xed0], R24 ;  /* 0x000ed01801007387 */ /* 0x0001e40000100a00 */
[----:B0-----:R-:W-:Y:S02]  /*12980*/  IMAD.MOV.U32 R24, RZ, RZ, R9 ;  /* 0x000000ffff187224 */ /* 0x001fe400078e0009 */
[----:B------:R-:W-:Y:S02]  /*12990*/  IMAD.MOV.U32 R25, RZ, RZ, R8 ;  /* 0x000000ffff197224 */ /* 0x000fe400078e0008 */
[----:B------:R-:W3:Y:S04]  /*129a0*/  LDL.LU.64 R8, [R1+0x5f0] ;  /* 0x0005f00001087983 */ /* 0x000ee80000300a00 */
[----:B------:R-:W3:Y:S04]  /*129b0*/  LDL.LU.64 R10, [R1+0x5f8] ;  /* 0x0005f800010a7983 */ /* 0x000ee80000300a00 */
[----:B------:R-:W-:Y:S04]  /*129c0*/  STL.64 [R1+0xee8], R24 ;  /* 0x000ee81801007387 */ /* 0x000fe80000100a00 */
[----:B--2---:R-:W0:Y:S04]  /*129d0*/  LDSM.16.MT88.4 R16, [R22+UR4+0x10400] ;  /* 0x010400041610783b */ /* 0x004e280008004200 */
[----:B----4-:R-:W1:Y:S04]  /*129e0*/  LDSM.16.MT88.4 R20, [R29+UR4+0x10400] ;  /* 0x010400041d14783b */ /* 0x010e680008004200 */
[----:B0-----:R-:W-:Y:S04]  /*129f0*/  STL.64 [R1+0xe80], R18 ;  /* 0x000e801201007387 */ /* 0x001fe80000100a00 */
[----:B------:R-:W-:Y:S04]  /*12a00*/  STL.64 [R1+0xe78], R16 ;  /* 0x000e781001007387 */ /* 0x000fe80000100a00 */
[----:B-1----:R0:W-:Y:S04]  /*12a10*/  STL.64 [R1+0xe00], R22 ;  /* 0x000e001601007387 */ /* 0x0021e80000100a00 */
[----:B------:R1:W-:Y:S01]  /*12a20*/  STL.64 [R1+0xdf8], R20 ;  /* 0x000df81401007387 */ /* 0x0003e20000100a00 */
[----:B0-----:R-:W-:-:S02]  /*12a30*/  IMAD.MOV.U32 R22, RZ, RZ, R28 ;  /* 0x000000ffff167224 */ /* 0x001fc400078e001c */
[----:B------:R-:W-:Y:S01]  /*12a40*/  IMAD.MOV.U32 R23, RZ, RZ, R6 ;  /* 0x000000ffff177224 */ /* 0x000fe200078e0006 */
[----:B-1----:R-:W2:Y:S01]  /*12a50*/  LDL.LU R20, [R1+0xd0] ;  /* 0x0000d00001147983 */ /* 0x002ea20000300800 */
[----:B------:R-:W-:-:S03]  /*12a60*/  IMAD.MOV.U32 R21, RZ, RZ, R3 ;  /* 0x000000ffff157224 */ /* 0x000fc600078e0003 */
[----:B------:R-:W4:Y:S04]  /*12a70*/  LDL.LU R3, [R1+0xf0c] ;  /* 0x000f0c0001037983 */ /* 0x000f280000300800 */
[----:B------:R-:W4:Y:S04]  /*12a80*/  LDL.LU R28, [R1+0xf08] ;  /* 0x000f0800011c7983 */ /* 0x000f280000300800 */
[----:B------:R-:W4:Y:S04]  /*12a90*/  LDL.LU R6, [R1+0xf04] ;  /* 0x000f040001067983 */ /* 0x000f280000300800 */
[----:B------:R-:W4:Y:S04]  /*12aa0*/  LDL.LU.64 R24, [R1+0x5d0] ;  /* 0x0005d00001187983 */ /* 0x000f280000300a00 */
[----:B------:R-:W4:Y:S04]  /*12ab0*/  LDL.LU.64 R26, [R1+0x5d8] ;  /* 0x0005d800011a7983 */ /* 0x000f280000300a00 */
[----:B------:R-:W3:Y:S04]  /*12ac0*/  LDL.LU.64 R16, [R1+0x580] ;  /* 0x0005800001107983 */ /* 0x000ee80000300a00 */
[----:B------:R-:W2:Y:S04]  /*12ad0*/  LDL.LU.64 R18, [R1+0x588] ;  /* 0x0005880001127983 */ /* 0x000ea80000300a00 */
[----:B--2---:R-:W-:Y:S04]  /*12ae0*/  STL.64 [R1+0xe98], R18 ;  /* 0x000e981201007387 */ /* 0x004fe80000100a00 */
[----:B---3--:R0:W-:Y:S04]  /*12af0*/  STL.64 [R1+0xe90], R16 ;  /* 0x000e901001007387 */ /* 0x0081e80000100a00 */
[----:B0-----:R-:W2:Y:S04]  /*12b00*/  LDL.LU.64 R16, [R1+0x590] ;  /* 0x0005900001107983 */ /* 0x001ea80000300a00 */
[----:B------:R-:W3:Y:S04]  /*12b10*/  LDL.LU.64 R18, [R1+0x598] ;  /* 0x0005980001127983 */ /* 0x000ee80000300a00 */
[----:B---3--:R-:W-:Y:S04]  /*12b20*/  STL.64 [R1+0xeb0], R18 ;  /* 0x000eb01201007387 */ /* 0x008fe80000100a00 */
[----:B--2---:R0:W-:Y:S04]  /*12b30*/  STL.64 [R1+0xea8], R16 ;  /* 0x000ea81001007387 */ /* 0x0041e80000100a00 */
[----:B0-----:R-:W2:Y:S04]  /*12b40*/  LDL.LU.64 R16, [R1+0x5a0] ;  /* 0x0005a00001107983 */ /* 0x001ea80000300a00 */
[----:B------:R-:W3:Y:S01]  /*12b50*/  LDL.LU.64 R18, [R1+0x5a8] ;  /* 0x0005a80001127983 */ /* 0x000ee20000300a00 */
[----:B------:R-:W-:Y:S03]  /*12b60*/  HMMA.16816.F32 R8, R12, R4, R8 ;  /* 0x000000040c08723c */ /* 0x000fe60000001808 */
[----:B---3--:R-:W-:Y:S04]  /*12b70*/  STL.64 [R1+0xec8], R18 ;  /* 0x000ec81201007387 */ /* 0x008fe80000100a00 */
[----:B--2---:R0:W-:Y:S04]  /*12b80*/  STL.64 [R1+0xec0], R16 ;  /* 0x000ec01001007387 */ /* 0x0041e80000100a00 */
[----:B0-----:R-:W2:Y:S04]  /*12b90*/  LDL.LU.64 R16, [R1+0x5b0] ;  /* 0x0005b00001107983 */ /* 0x001ea80000300a00 */
[----:B------:R-:W3:Y:S04]  /*12ba0*/  LDL.LU.64 R18, [R1+0x5b8] ;  /* 0x0005b80001127983 */ /* 0x000ee80000300a00 */
[----:B---3--:R-:W-:Y:S04]  /*12bb0*/  STL.64 [R1+0xee0], R18 ;  /* 0x000ee01201007387 */ /* 0x008fe80000100a00 */
[----:B--2---:R0:W-:Y:S04]  /*12bc0*/  STL.64 [R1+0xed8], R16 ;  /* 0x000ed81001007387 */ /* 0x0041e80000100a00 */
[----:B0-----:R-:W2:Y:S04]  /*12bd0*/  LDL.LU.64 R16, [R1+0x5c0] ;  /* 0x0005c00001107983 */ /* 0x001ea80000300a00 */
[----:B------:R-:W2:Y:S04]  /*12be0*/  LDL.LU.64 R18, [R1+0x5c8] ;  /* 0x0005c80001127983 */ /* 0x000ea80000300a00 */
[----:B------:R-:W-:Y:S04]  /*12bf0*/  STL.64 [R1+0xe60], R22 ;  /* 0x000e601601007387 */ /* 0x000fe80000100a00 */
[----:B------:R0:W-:Y:S04]  /*12c00*/  STL.64 [R1+0xe58], R20 ;  /* 0x000e581401007387 */ /* 0x0001e80000100a00 */
[----:B0-----:R-:W3:Y:S01]  /*12c10*/  LDL.LU R20, [R1+0xf0] ;  /* 0x0000f00001147983 */ /* 0x001ee20000300800 */
[----:B----4-:R-:W-:-:S03]  /*12c20*/  IMAD.MOV.U32 R21, RZ, RZ, R6 ;  /* 0x000000ffff157224 */ /* 0x010fc600078e0006 */
[----:B------:R-:W4:Y:S04]  /*12c30*/  LDL.LU R6, [R1+0xf00] ;  /* 0x000f000001067983 */ /* 0x000f280000300800 */
[----:B------:R-:W-:Y:S04]  /*12c40*/  STL [R1+0xca0], R29 ;  /* 0x000ca01d01007387 */ /* 0x000fe80000100800 */
[----:B------:R-:W-:Y:S04]  /*12c50*/  STL.64 [R1+0x10], R8 ;  /* 0x0000100801007387 */ /* 0x000fe80000100a00 */
[----:B------:R0:W-:Y:S04]  /*12c60*/  STL.64 [R1+0x18], R10 ;  /* 0x0000180a01007387 */ /* 0x0001e80000100a00 */
[----:B0-----:R-:W3:Y:S04]  /*12c70*/  LDL.LU.64 R10, [R1+0xef8] ;  /* 0x000ef800010a7983 */ /* 0x001ee80000300a00 */
[----:B------:R-:W2:Y:S01]  /*12c80*/  LDL.LU.64 R8, [R1+0xef0] ;  /* 0x000ef00001087983 */ /* 0x000ea20000300a00 */
[----:B------:R-:W-:Y:S01]  /*12c90*/  IMAD.MOV.U32 R22, RZ, RZ, R28 ;  /* 0x000000ffff167224 */ /* 0x000fe200078e001c */
[----:B--2---:R-:W-:-:S15]  /*12ca0*/  HMMA.16816.F32 R24, R12, R8, R24 ;  /* 0x000000080c18723c */ /* 0x004fde0000001818 */
[----:B------:R-:W-:-:S08]  /*12cb0*/  NOP ;  /* 0x0000000000007918 */ /* 0x000fd00000000000 */
[----:B------:R0:W-:Y:S01]  /*12cc0*/  STL [R1], R24 ;  /* 0x0000001801007387 */ /* 0x0001e20000100800 */
[----:B------:R-:W-:-:S03]  /*12cd0*/  IMAD.MOV.U32 R28, RZ, RZ, R25 ;  /* 0x000000ffff1c7224 */ /* 0x000fc600078e0019 */
[----:B0-----:R-:W2:Y:S01]  /*12ce0*/  LDL.LU.64 R24, [R1+0xee8] ;  /* 0x000ee80001187983 */ /* 0x001ea20000300a00 */
[----:B------:R-:W-:Y:S01]  /*12cf0*/  IMAD.MOV.U32 R23, RZ, RZ, R3 ;  /* 0x000000ffff177224 */ /* 0x000fe200078e0003 */
[----:B------:R-:W-:Y:S01]  /*12d00*/  MOV R3, R27 ;  /* 0x0000001b00037202 */ /* 0x000fe20000000f00 */
[----:B------:R-:W-:Y:S02]  /*12d10*/  IMAD.MOV.U32 R29, RZ, RZ, R26 ;  /* 0x000000ffff1d7224 */ /* 0x000fe400078e001a */
[----:B--2---:R-:W-:Y:S01]  /*12d20*/  HMMA.16816.F32 R24, R12, R24, R16 ;  /* 0x000000180c18723c */ /* 0x004fe20000001810 */
[----:B------:R-:W2:Y:S04]  /*12d30*/  LDL.LU.64 R18, [R1+0xee0] ;  /* 0x000ee00001127983 */ /* 0x000ea80000300a00 */
[----:B------:R-:W2:-:S15]  /*12d40*/  LDL.LU.64 R16, [R1+0xed8] ;  /* 0x000ed80001107983 */ /* 0x000e9e0000300a00 */
[----:B------:R-:W-:-:S03]  /*12d50*/  NOP ;  /* 0x0000000000007918 */ /* 0x000fc60000000000 */
[----:B------:R0:W-:Y:S04]  /*12d60*/  STL.64 [R1+0x100], R24 ;  /* 0x0001001801007387 */ /* 0x0001e80000100a00 */
[----:B------:R2:W-:Y:S04]  /*12d70*/  STL.64 [R1+0x108], R26 ;  /* 0x0001081a01007387 */ /* 0x0005e80000100a00 */
[----:B0-----:R-:W2:Y:S02]  /*12d80*/  LDL.LU.64 R24, [R1+0xed0] ;  /* 0x000ed00001187983 */ /* 0x001ea40000300a00 */
[----:B--2---:R-:W-:Y:S02]  /*12d90*/  HMMA.16816.F32 R24, R12, R24, R16 ;  /* 0x000000180c18723c */ /* 0x004fe40000001810 */
[----:B------:R-:W2:Y:S04]  /*12da0*/  LDL.LU.64 R18, [R1+0xec8] ;  /* 0x000ec80001127983 */ /* 0x000ea80000300a00 */
[----:B------:R-:W2:-:S15]  /*12db0*/  LDL.LU.64 R16, [R1+0xec0] ;  /* 0x000ec00001107983 */ /* 0x000e9e0000300a00 */
[----:B------:R-:W-:-:S02]  /*12dc0*/  NOP ;  /* 0x0000000000007918 */ /* 0x000fc40000000000 */
        /* <DEDUP_REMOVED lines=19> */
[----:B------:R-:W2:Y:S04]  /*12f00*/  LDL.LU.64 R16, [R1+0xe78] ;  /* 0x000e780001107983 */ /* 0x000ea80000300a00 */
[----:B-1----:R-:W2:-:S13]  /*12f10*/  LDL.LU.64 R26, [R1+0xe70] ;  /* 0x000e7000011a7983 */ /* 0x002e9a0000300a00 */
[----:B------:R0:W-:Y:S04]  /*12f20*/  STL.64 [R1+0x1b0], R12 ;  /* 0x0001b00c01007387 */ /* 0x0001e80000100a00 */
[----:B------:R-:W-:Y:S01]  /*12f30*/  STL.64 [R1+0x1b8], R14 ;  /* 0x0001b80e01007387 */ /* 0x000fe20000100a00 */
[----:B0-----:R-:W-:-:S03]  /*12f40*/  IMAD.MOV.U32 R12, RZ, RZ, R7 ;  /* 0x000000ffff0c7224 */ /* 0x001fc600078e0007 */
[----:B------:R-:W4:Y:S01]  /*12f50*/  LDL.LU R7, [R1+0xe6c] ;  /* 0x000e6c0001077983 */ /* 0x000f220000300800 */
[----:B---3--:R-:W-:-:S03]  /*12f60*/  IMAD.MOV.U32 R13, RZ, RZ, R11 ;  /* 0x000000ffff0d7224 */ /* 0x008fc600078e000b */
[----:B------:R-:W3:Y:S01]  /*12f70*/  LDL.LU R11, [R1+0xe68] ;  /* 0x000e6800010b7983 */ /* 0x000ee20000300800 */
[----:B--2---:R-:W-:-:S15]  /*12f80*/  HMMA.16816.F32 R20, R16, R26, R20 ;  /* 0x0000001a1014723c */ /* 0x004fde0000001814 */
[----:B------:R-:W-:-:S08]  /*12f90*/  NOP ;  /* 0x0000000000007918 */ /* 0x000fd00000000000 */
[----:B------:R-:W-:Y:S04]  /*12fa0*/  STL.64 [R1+0x140], R20 ;  /* 0x0001401401007387 */ /* 0x000fe80000100a00 */
[----:B------:R0:W-:Y:S04]  /*12fb0*/  STL.64 [R1+0x148], R22 ;  /* 0x0001481601007387 */ /* 0x0001e80000100a00 */
[----:B0-----:R-:W3:Y:S04]  /*12fc0*/  LDL.LU.64 R22, [R1+0xe60] ;  /* 0x000e600001167983 */ /* 0x001ee80000300a00 */
[----:B------:R-:W3:Y:S01]  /*12fd0*/  LDL.LU.64 R20, [R1+0xe58] ;  /* 0x000e580001147983 */ /* 0x000ee20000300a00 */
[----:B------:R-:W-:-:S02]  /*12fe0*/  IMAD.MOV.U32 R14, RZ, RZ, R2 ;  /* 0x000000ffff0e7224 */ /* 0x000fc400078e0002 */
[----:B------:R-:W-:-:S07]  /*12ff0*/  IMAD.MOV.U32 R15, RZ, RZ, R0 ;  /* 0x000000ffff0f7224 */ /* 0x000fce00078e0000 */
[----:B----4-:R-:W-:Y:S01]  /*13000*/  HMMA.16816.F32 R12, R16, R6, R12 ;  /* 0x00000006100c723c */ /* 0x010fe2000000180c */
[----:B------:R-:W-:-:S15]  /*13010*/  STL.64 [R1+0xe30], R26 ;  /* 0x000e301a01007387 */ /* 0x000fde0000100a00 */
[----:B------:R-:W-:-:S08]  /*13020*/  NOP ;  /* 0x0000000000007918 */ /* 0x000fd00000000000 */
[----:B------:R-:W-:Y:S02]  /*13030*/  IMAD.MOV.U32 R0, RZ, RZ, R15 ;  /* 0x000000ffff007224 */ /* 0x000fe400078e000f */
[----:B------:R-:W-:Y:S02]  /*13040*/  IMAD.MOV.U32 R4, RZ, RZ, R13 ;  /* 0x000000ffff047224 */ /* 0x000fe400078e000d */
[----:B------:R-:W-:Y:S01]  /*13050*/  IMAD.MOV.U32 R5, RZ, RZ, R12 ;  /* 0x000000ffff057224 */ /* 0x000fe200078e000c */
[----:B------:R-:W-:Y:S04]  /*13060*/  STL [R1+0xdbc], R0 ;  /* 0x000dbc0001007387 */ /* 0x000fe80000100800 */
[----:B------:R-:W-:Y:S04]  /*13070*/  STL [R1+0xdb8], R4 ;  /* 0x000db80401007387 */ /* 0x000fe80000100800 */
[----:B------:R-:W-:Y:S04]  /*13080*/  STL [R1+0xdb4], R5 ;  /* 0x000db40501007387 */ /* 0x000fe80000100800 */
[----:B------:R3:W-:Y:S01]  /*13090*/  STL.64 [R1+0xe50], R6 ;  /* 0x000e500601007387 */ /* 0x0007e20000100a00 */
[----:B------:R-:W-:-:S05]  /*130a0*/  IMAD.MOV.U32 R2, RZ, RZ, R14 ;  /* 0x000000ffff027224 */ /* 0x000fca00078e000e */
[----:B------:R-:W-:Y:S01]  /*130b0*/  STL [R1+0xdb0], R2 ;  /* 0x000db00201007387 */ /* 0x000fe20000100800 */
[----:B---3--:R-:W-:Y:S03]  /*130c0*/  HMMA.16816.F32 R4, R16, R10, R20 ;  /* 0x0000000a1004723c */ /* 0x008fe60000001814 */
[----:B------:R-:W2:-:S15]  /*130d0*/  LDL.LU R20, [R1+0x30] ;  /* 0x0000300001147983 */ /* 0x000e9e0000300800 */
[----:B------:R-:W-:-:S05]  /*130e0*/  NOP ;  /* 0x0000000000007918 */ /* 0x000fca0000000000 */
[----:B------:R0:W-:Y:S04]  /*130f0*/  STL.64 [R1+0xf0], R4 ;  /* 0x0000f00401007387 */ /* 0x0001e80000100a00 */
[----:B------:R1:W-:Y:S04]  /*13100*/  STL.64 [R1+0xf8], R6 ;  /* 0x0000f80601007387 */ /* 0x0003e80000100a00 */
[----:B------:R-:W2:Y:S04]  /*13110*/  LDL.LU R21, [R1+0x34] ;  /* 0x0000340001157983 */ /* 0x000ea80000300800 */
[----:B------:R-:W3:Y:S04]  /*13120*/  LDL.LU R22, [R1+0x38] ;  /* 0x0000380001167983 */ /* 0x000ee80000300800 */
[----:B------:R-:W3:Y:S04]  /*13130*/  LDL.LU R23, [R1+0x3c] ;  /* 0x00003c0001177983 */ /* 0x000ee80000300800 */
[----:B------:R-:W4:Y:S04]  /*13140*/  LDL.LU R12, [R1+0x40] ;  /* 0x00004000010c7983 */ /* 0x000f280000300800 */
[----:B------:R-:W4:Y:S04]  /*13150*/  LDL.LU R13, [R1+0x44] ;  /* 0x00004400010d7983 */ /* 0x000f280000300800 */
[----:B------:R-:W2:Y:S04]  /*13160*/  LDL.LU R14, [R1+0x48] ;  /* 0x00004800010e7983 */ /* 0x000ea80000300800 */
[----:B------:R-:W2:Y:S04]  /*13170*/  LDL.LU R15, [R1+0x4c] ;  /* 0x00004c00010f7983 */ /* 0x000ea80000300800 */
[----:B0-----:R-:W3:Y:S04]  /*13180*/  LDL.LU R4, [R1+0xc0] ;  /* 0x0000c00001047983 */ /* 0x001ee80000300800 */
[----:B------:R-:W3:Y:S04]  /*13190*/  LDL.LU R5, [R1+0xc4] ;  /* 0x0000c40001057983 */ /* 0x000ee80000300800 */
[----:B-1----:R-:W3:Y:S04]  /*131a0*/  LDL.LU R6, [R1+0xc8] ;  /* 0x0000c80001067983 */ /* 0x002ee80000300800 */
[----:B------:R-:W3:Y:S04]  /*131b0*/  LDL.LU R7, [R1+0xcc] ;  /* 0x0000cc0001077983 */ /* 0x000ee80000300800 */
[----:B------:R-:W4:Y:S04]  /*131c0*/  LDL.LU R24, [R1+0xb0] ;  /* 0x0000b00001187983 */ /* 0x000f280000300800 */
[----:B------:R-:W4:Y:S04]  /*131d0*/  LDL.LU R25, [R1+0xb4] ;  /* 0x0000b40001197983 */ /* 0x000f280000300800 */
[----:B------:R-:W2:Y:S04]  /*131e0*/  LDL.LU R26, [R1+0xb8] ;  /* 0x0000b800011a7983 */ /* 0x000ea80000300800 */
[----:B------:R-:W2:Y:S04]  /*131f0*/  LDL.LU R27, [R1+0xbc] ;  /* 0x0000bc00011b7983 */ /* 0x000ea80000300800 */
[----:B--2---:R0:W-:Y:S04]  /*13200*/  STL.64 [R1+0xe48], R26 ;  /* 0x000e481a01007387 */ /* 0x0041e80000100a00 */
[----:B----4-:R-:W-:Y:S04]  /*13210*/  STL.64 [R1+0xe40], R24 ;  /* 0x000e401801007387 */ /* 0x010fe80000100a00 */
[----:B0-----:R-:W2:Y:S04]  /*13220*/  LDL.LU.64 R26, [R1+0xa8] ;  /* 0x0000a800011a7983 */ /* 0x001ea80000300a00 */
[----:B------:R0:W-:Y:S04]  /*13230*/  STL.64 [R1+0xe20], R14 ;  /* 0x000e200e01007387 */ /* 0x0001e80000100a00 */
[----:B------:R-:W-:Y:S04]  /*13240*/  STL.64 [R1+0xe18], R12 ;  /* 0x000e180c01007387 */ /* 0x000fe80000100a00 */
[----:B0-----:R-:W4:Y:S04]  /*13250*/  LDL.LU.64 R14, [R1+0x88] ;  /* 0x00008800010e7983 */ /* 0x001f280000300a00 */
[----:B----4-:R0:W-:Y:S04]  /*13260*/  STL.64 [R1+0xe38], R14 ;  /* 0x000e380e01007387 */ /* 0x0101e80000100a00 */
[----:B0-----:R-:W4:Y:S04]  /*13270*/  LDL.64 R14, [R1+0x98] ;  /* 0x00009800010e7983 */ /* 0x001f280000100a00 */
[----:B---3--:R0:W-:Y:S04]  /*13280*/  STL.64 [R1+0xe10], R22 ;  /* 0x000e101601007387 */ /* 0x0081e80000100a00 */
[----:B------:R1:W-:Y:S04]  /*13290*/  STL.64 [R1+0xe08], R20 ;  /* 0x000e081401007387 */ /* 0x0003e80000100a00 */
[----:B0-----:R-:W3:Y:S04]  /*132a0*/  LDL.LU.64 R22, [R1+0x78] ;  /* 0x0000780001167983 */ /* 0x001ee80000300a00 */
[----:B---3--:R0:W-:Y:S04]  /*132b0*/  STL.64 [R1+0xe28], R22 ;  /* 0x000e281601007387 */ /* 0x0081e80000100a00 */
[----:B-1----:R-:W3:Y:S04]  /*132c0*/  LDL.LU R20, [R1+0x50] ;  /* 0x0000500001147983 */ /* 0x002ee80000300800 */
[----:B------:R-:W3:Y:S04]  /*132d0*/  LDL.LU R21, [R1+0x54] ;  /* 0x0000540001157983 */ /* 0x000ee80000300800 */
[----:B0-----:R-:W3:Y:S04]  /*132e0*/  LDL.LU R22, [R1+0x58] ;  /* 0x0000580001167983 */ /* 0x001ee80000300800 */
[----:B------:R-:W3:Y:S04]  /*132f0*/  LDL.LU R23, [R1+0x5c] ;  /* 0x00005c0001177983 */ /* 0x000ee80000300800 */
[----:B------:R-:W4:Y:S04]  /*13300*/  LDL R9, [R1+0x1d0] ;  /* 0x0001d00001097983 */ /* 0x000f280000100800 */
[----:B------:R-:W-:Y:S01]  /*13310*/  STL.64 [R1+0xdd8], R10 ;  /* 0x000dd80a01007387 */ /* 0x000fe20000100a00 */
[----:B--2---:R-:W-:Y:S03]  /*13320*/  HMMA.16816.F32 R4, R16, R26, R4 ;  /* 0x0000001a1004723c */ /* 0x004fe60000001804 */
[----:B----4-:R0:W-:Y:S04]  /*13330*/  STL [R1+0xdd0], R9 ;  /* 0x000dd00901007387 */ /* 0x0101e80000100800 */
[----:B------:R-:W2:Y:S04]  /*13340*/  LDL.LU R8, [R1+0x10] ;  /* 0x0000100001087983 */ /* 0x000ea80000300800 */
[----:B0-----:R-:W2:Y:S04]  /*13350*/  LDL.LU R9, [R1+0x14] ;  /* 0x0000140001097983 */ /* 0x001ea80000300800 */
[----:B------:R-:W4:Y:S04]  /*13360*/  LDL.LU R10, [R1+0x18] ;  /* 0x00001800010a7983 */ /* 0x000f280000300800 */
[----:B------:R-:W4:Y:S04]  /*13370*/  LDL.LU R11, [R1+0x1c] ;  /* 0x00001c00010b7983 */ /* 0x000f280000300800 */
[----:B----4-:R-:W-:Y:S04]  /*13380*/  STL.64 [R1+0xde8], R10 ;  /* 0x000de80a01007387 */ /* 0x010fe80000100a00 */
[----:B--2---:R0:W-:Y:S04]  /*13390*/  STL.64 [R1+0xde0], R8 ;  /* 0x000de00801007387 */ /* 0x0041e80000100a00 */
[----:B0-----:R-:W2:Y:S04]  /*133a0*/  LDL.LU R8, [R1+0x20] ;  /* 0x0000200001087983 */ /* 0x001ea80000300800 */
[----:B------:R-:W2:Y:S04]  /*133b0*/  LDL.LU R9, [R1+0x24] ;  /* 0x0000240001097983 */ /* 0x000ea80000300800 */
[----:B------:R-:W2:Y:S04]  /*133c0*/  LDL.LU R10, [R1+0x28] ;  /* 0x00002800010a7983 */ /* 0x000ea80000300800 */
[----:B------:R-:W2:Y:S04]  /*133d0*/  LDL.LU R11, [R1+0x2c] ;  /* 0x00002c00010b7983 */ /* 0x000ea80000300800 */
[----:B------:R0:W-:Y:S04]  /*133e0*/  STL.64 [R1+0xe0], R4 ;  /* 0x0000e00401007387 */ /* 0x0001e80000100a00 */
[----:B------:R1:W-:Y:S01]  /*133f0*/  STL.64 [R1+0xe8], R6 ;  /* 0x0000e80601007387 */ /* 0x0003e20000100a00 */
[----:B0-----:R-:W-:-:S02]  /*13400*/  IMAD.MOV.U32 R4, RZ, RZ, R26 ;  /* 0x000000ffff047224 */ /* 0x001fc400078e001a */
[----:B------:R-:W-:Y:S01]  /*13410*/  IMAD.MOV.U32 R5, RZ, RZ, R27 ;  /* 0x000000ffff057224 */ /* 0x000fe200078e001b */
[----:B-1----:R-:W4:Y:S04]  /*13420*/  LDL.LU.64 R6, [R1+0xe50] ;  /* 0x000e500001067983 */ /* 0x002f280000300a00 */
[----:B------:R-:W3:Y:S04]  /*13430*/  LDL.LU.64 R26, [R1+0xe48] ;  /* 0x000e4800011a7983 */ /* 0x000ee80000300a00 */
[----:B------:R-:W3:Y:S01]  /*13440*/  LDL.LU.64 R24, [R1+0xe40] ;  /* 0x000e400001187983 */ /* 0x000ee20000300a00 */
[----:B------:R-:W-:-:S03]  /*13450*/  IMAD.MOV.U32 R0, RZ, RZ, R15 ;  /* 0x000000ffff007224 */ /* 0x000fc600078e000f */
[----:B------:R-:W-:Y:S04]  /*13460*/  STL [R1+0xdc4], R5 ;  /* 0x000dc40501007387 */ /* 0x000fe80000100800 */
[----:B------:R-:W-:Y:S01]  /*13470*/  STL [R1+0xdc0], R4 ;  /* 0x000dc00401007387 */ /* 0x000fe20000100800 */
[----:B---3--:R-:W-:Y:S03]  /*13480*/  HMMA.16816.F32 R24, R16, R14, R24 ;  /* 0x0000000e1018723c */ /* 0x008fe60000001818 */
[----:B------:R-:W3:-:S15]  /*13490*/  LDL.LU.64 R14, [R1+0xe38] ;  /* 0x000e3800010e7983 */ /* 0x000ede0000300a00 */
[----:B------:R-:W-:-:S05]  /*134a0*/  NOP ;  /* 0x0000000000007918 */ /* 0x000fca0000000000 */
[----:B------:R-:W-:Y:S01]  /*134b0*/  STL [R1+0xc4], R25 ;  /* 0x0000c41901007387 */ /* 0x000fe20000100800 */
[----:B------:R-:W-:-:S03]  /*134c0*/  IMAD.MOV.U32 R2, RZ, RZ, R24 ;  /* 0x000000ffff027224 */ /* 0x000fc600078e0018 */
[----:B------:R0:W-:Y:S04]  /*134d0*/  STL.64 [R1+0xc8], R26 ;  /* 0x0000c81a01007387 */ /* 0x0001e80000100a00 */
[----:B0-----:R-:W2:Y:S04]  /*134e0*/  LDL.LU.64 R26, [R1+0xe30] ;  /* 0x000e3000011a7983 */ /* 0x001ea80000300a00 */
[----:B------:R0:W-:Y:S04]  /*134f0*/  STL [R1+0xdcc], R0 ;  /* 0x000dcc0001007387 */ /* 0x0001e80000100800 */
[----:B------:R1:W-:Y:S01]  /*13500*/  STL [R1+0xdc8], R2 ;  /* 0x000dc80201007387 */ /* 0x0003e20000100800 */
[----:B---3--:R-:W-:Y:S06]  /*13510*/  HMMA.16816.F32 R20, R16, R14, R20 ;  /* 0x0000000e1014723c */ /* 0x008fec0000001814 */
[----:B------:R-:W-:-:S02]  /*13520*/  IMAD.MOV.U32 R5, RZ, RZ, R14 ;  /* 0x000000ffff057224 */ /* 0x000fc400078e000e */
[----:B------:R-:W-:-:S15]  /*13530*/  IMAD.MOV.U32 R4, RZ, RZ, R15 ;  /* 0x000000ffff047224 */ /* 0x000fde00078e000f */
[----:B------:R3:W-:Y:S01]  /*13540*/  STL.64 [R1+0xb0], R20 ;  /* 0x0000b01401007387 */ /* 0x0007e20000100a00 */
[----:B------:R-:W-:Y:S02]  /*13550*/  IMAD.MOV.U32 R25, RZ, RZ, R22 ;  /* 0x000000ffff197224 */ /* 0x000fe400078e0016 */
[----:B------:R-:W-:Y:S02]  /*13560*/  IMAD.MOV.U32 R24, RZ, RZ, R23 ;  /* 0x000000ffff187224 */ /* 0x000fe400078e0017 */
[----:B------:R-:W4:Y:S04]  /*13570*/  LDL.LU.64 R22, [R1+0xe28] ;  /* 0x000e280001167983 */ /* 0x000f280000300a00 */
[----:B------:R-:W4:Y:S04]  /*13580*/  LDL.LU.64 R14, [R1+0xe20] ;  /* 0x000e2000010e7983 */ /* 0x000f280000300a00 */
[----:B------:R-:W4:Y:S02]  /*13590*/  LDL.LU.64 R12, [R1+0xe18] ;  /* 0x000e1800010c7983 */ /* 0x000f240000300a00 */
[----:B----4-:R-:W-:Y:S06]  /*135a0*/  HMMA.16816.F32 R12, R16, R22, R12 ;  /* 0x00000016100c723c */ /* 0x010fec000000180c */
[----:B0-----:R-:W-:-:S02]  /*135b0*/  IMAD.MOV.U32 R0, RZ, RZ, R22 ;  /* 0x000000ffff007224 */ /* 0x001fc400078e0016 */
[----:B-1----:R-:W-:Y:S02]  /*135c0*/  IMAD.MOV.U32 R2, RZ, RZ, R23 ;  /* 0x000000ffff027224 */ /* 0x002fe400078e0017 */
[----:B------:R-:W4:Y:S04]  /*135d0*/  LDL.LU.64 R22, [R1+0xe10] ;  /* 0x000e100001167983 */ /* 0x000f280000300a00 */
[----:B---3--:R-:W4:Y:S09]  /*135e0*/  LDL.LU.64 R20, [R1+0xe08] ;  /* 0x000e080001147983 */ /* 0x008f320000300a00 */
[----:B------:R0:W-:Y:S04]  /*135f0*/  STL.64 [R1+0xcb8], R14 ;  /* 0x000cb80e01007387 */ /* 0x0001e80000100a00 */
[----:B------:R-:W-:Y:S04]  /*13600*/  STL.64 [R1+0xcb0], R12 ;  /* 0x000cb00c01007387 */ /* 0x000fe80000100a00 */
[----:B0-----:R-:W4:Y:S02]  /*13610*/  LDL.64 R14, [R1+0x68] ;  /* 0x00006800010e7983 */ /* 0x001f240000100a00 */
[----:B----4-:R-:W-:Y:S02]  /*13620*/  HMMA.16816.F32 R16, R16, R14, R20 ;  /* 0x0000000e1010723c */ /* 0x010fe40000001814 */
[----:B------:R-:W2:Y:S04]  /*13630*/  LDL.LU.64 R22, [R1+0xe00] ;  /* 0x000e000001167983 */ /* 0x000ea80000300a00 */
[----:B------:R-:W2:-:S15]  /*13640*/  LDL.LU.64 R20, [R1+0xdf8] ;  /* 0x000df80001147983 */ /* 0x000e9e0000300a00 */
[----:B------:R-:W-:-:S02]  /*13650*/  NOP ;  /* 0x0000000000007918 */ /* 0x000fc40000000000 */
[----:B------:R0:W-:Y:S04]  /*13660*/  STL.64 [R1+0xcc8], R18 ;  /* 0x000cc81201007387 */ /* 0x0001e80000100a00 */
[----:B------:R1:W-:Y:S01]  /*13670*/  STL.64 [R1+0xcc0], R16 ;  /* 0x000cc01001007387 */ /* 0x0003e20000100a00 */
[----:B0-----:R-:W-:-:S03]  /*13680*/  IMAD.MOV.U32 R18, RZ, RZ, R29 ;  /* 0x000000ffff127224 */ /* 0x001fc600078e001d */
[----:B-1----:R-:W3:Y:S01]  /*13690*/  LDL.LU R16, [R1] ;  /* 0x0000000001107983 */ /* 0x002ee20000300800 */
[----:B------:R-:W-:-:S03]  /*136a0*/  IMAD.MOV.U32 R17, RZ, RZ, R28 ;  /* 0x000000ffff117224 */ /* 0x000fc600078e001c */
[----:B------:R-:W4:Y:S01]  /*136b0*/  LDL.LU R28, [R1+0xdf0] ;  /* 0x000df000011c7983 */ /* 0x000f220000300800 */
[----:B--2---:R-:W-:-:S15]  /*136c0*/  HMMA.16816.F32 R8, R20, R26, R8 ;  /* 0x0000001a1408723c */ /* 0x004fde0000001808 */
[----:B------:R-:W-:-:S08]  /*136d0*/  NOP ;  /* 0x0000000000007918 */ /* 0x000fd00000000000 */
[----:B------:R-:W-:Y:S01]  /*136e0*/  STL.64 [R1+0x1c0], R8 ;  /* 0x0001c00801007387 */ /* 0x000fe20000100a00 */
[----:B------:R-:W-:-:S03]  /*136f0*/  IMAD.MOV.U32 R29, RZ, RZ, R11 ;  /* 0x000000ffff1d7224 */ /* 0x000fc600078e000b */
[----:B------:R0:W-:Y:S04]  /*13700*/  STL [R1+0x1c8], R10 ;  /* 0x0001c80a01007387 */ /* 0x0001e80000100800 */
[----:B0-----:R-:W2:Y:S04]  /*13710*/  LDL.LU.64 R10, [R1+0xde8] ;  /* 0x000de800010a7983 */ /* 0x001ea80000300a00 */
[----:B------:R-:W2:Y:S04]  /*13720*/  LDL.LU.64 R8, [R1+0xde0] ;  /* 0x000de00001087983 */ /* 0x000ea80000300a00 */
[----:B------:R-:W-:Y:S01]  /*13730*/  STL [R1+0xca4], R29 ;  /* 0x000ca41d01007387 */ /* 0x000fe20000100800 */
[----:B--2---:R-:W-:-:S15]  /*13740*/  HMMA.16816.F32 R8, R20, R6, R8 ;  /* 0x000000061408723c */ /* 0x004fde0000001808 */
[----:B------:R-:W-:-:S08]  /*13750*/  NOP ;  /* 0x0000000000007918 */ /* 0x000fd00000000000 */
[----:B------:R-:W-:Y:S04]  /*13760*/  STL.64 [R1+0x1a0], R8 ;  /* 0x0001a00801007387 */ /* 0x000fe80000100a00 */
[----:B------:R0:W-:Y:S04]  /*13770*/  STL.64 [R1+0x1a8], R10 ;  /* 0x0001a80a01007387 */ /* 0x0001e80000100a00 */
[----:B0-----:R-:W3:Y:S04]  /*13780*/  LDL.LU.64 R10, [R1+0xdd8] ;  /* 0x000dd800010a7983 */ /* 0x001ee80000300a00 */
[----:B------:R-:W2:Y:S01]  /*13790*/  LDL.LU R9, [R1+0xdd0] ;  /* 0x000dd00001097983 */ /* 0x000ea20000300800 */
[----:B------:R-:W-:-:S07]  /*137a0*/  IMAD.MOV.U32 R19, RZ, RZ, R3 ;  /* 0x000000ffff137224 */ /* 0x000fce00078e0003 */
[----:B---3--:R-:W-:Y:S01]  /*137b0*/  HMMA.16816.F32 R16, R20, R10, R16 ;  /* 0x0000000a1410723c */ /* 0x008fe20000001810 */
[----:B--2---:R-:W0:Y:S05]  /*137c0*/  LDSM.16.MT88.4 R8, [R9+UR4+0x10800] ;  /* 0x010800040908783b */ /* 0x004e2a0008004200 */
[----:B0-----:R-:W-:-:S15]  /*137d0*/  STL.64 [R1+0xd38], R10 ;  /* 0x000d380a01007387 */ /* 0x001fde0000100a00 */
[----:B------:R-:W-:-:S02]  /*137e0*/  NOP ;  /* 0x0000000000007918 */ /* 0x000fc40000000000 */
[----:B------:R0:W-:Y:S04]  /*137f0*/  STL.64 [R1+0x190], R16 ;  /* 0x0001901001007387 */ /* 0x0001e80000100a00 */
[----:B------:R1:W-:Y:S04]  /*13800*/  STL.64 [R1+0x198], R18 ;  /* 0x0001981201007387 */ /* 0x0003e80000100a00 */
[----:B------:R-:W-:Y:S04]  /*13810*/  STL.64 [R1+0xd30], R8 ;  /* 0x000d300801007387 */ /* 0x000fe80000100a00 */
[----:B0-----:R-:W2:Y:S04]  /*13820*/  LDL.LU R16, [R1+0xb0] ;  /* 0x0000b00001107983 */ /* 0x001ea80000300800 */
[----:B------:R-:W2:Y:S01]  /*13830*/  LDL.LU R17, [R1+0xb4] ;  /* 0x0000b40001117983 */ /* 0x000ea20000300800 */
[----:B-1----:R-:W-:Y:S01]  /*13840*/  MOV R18, R25 ;  /* 0x0000001900127202 */ /* 0x002fe20000000f00 */
[----:B------:R-:W-:Y:S01]  /*13850*/  IMAD.MOV.U32 R19, RZ, RZ, R24 ;  /* 0x000000ffff137224 */ /* 0x000fe200078e0018 */
[----:B----4-:R-:W-:Y:S01]  /*13860*/  LOP3.LUT R3, R28, 0x40, RZ, 0x3c, !PT ;  /* 0x000000401c037812 */ /* 0x010fe200078e3cff */
[----:B------:R-:W-:-:S03]  /*13870*/  IMAD.MOV.U32 R12, RZ, RZ, R15 ;  /* 0x000000ffff0c7224 */ /* 0x000fc600078e000f */
[----:B------:R-:W-:Y:S01]  /*13880*/  STL.64 [R1+0xcd8], R18 ;  /* 0x000cd81201007387 */ /* 0x000fe20000100a00 */
[----:B------:R-:W-:-:S03]  /*13890*/  IMAD.MOV.U32 R7, RZ, RZ, R12 ;  /* 0x000000ffff077224 */ /* 0x000fc600078e000c */
[----:B------:R-:W0:Y:S04]  /*138a0*/  LDSM.16.M88.4 R8, [R3+UR4+0x4000] ;  /* 0x004000040308783b */ /* 0x000e280008000200 */
[----:B------:R-:W-:Y:S04]  /*138b0*/  LDSM.16.M88.4 R12, [R3+UR4+0x2000] ;  /* 0x00200004030c783b */ /* 0x000fe80008000200 */
[----:B------:R-:W-:Y:S01]  /*138c0*/  LDSM.16.M88.4 R24, [R3+UR4+0xc000] ;  /* 0x00c000040318783b */ /* 0x000fe20008000200 */
[----:B0-----:R-:W-:-:S03]  /*138d0*/  IMAD.MOV.U32 R29, RZ, RZ, R9 ;  /* 0x000000ffff1d7224 */ /* 0x001fc600078e0009 */
[----:B--2---:R-:W-:Y:S04]  /*138e0*/  STL.64 [R1+0xcd0], R16 ;  /* 0x000cd01001007387 */ /* 0x004fe80000100a00 */
[----:B------:R-:W0:Y:S04]  /*138f0*/  LDSM.16.M88.4 R16, [R3+UR4] ;  /* 0x000000040310783b */ /* 0x000e280008000200 */
[----:B0-----:R-:W-:Y:S04]  /*13900*/  STL.64 [R1+0x50], R16 ;  /* 0x0000501001007387 */ /* 0x001fe80000100a00 */
[----:B------:R-:W-:Y:S04]  /*13910*/  STL.64 [R1+0x58], R18 ;  /* 0x0000581201007387 */ /* 0x000fe80000100a00 */
[----:B------:R-:W-:Y:S04]  /*13920*/  STL [R1+0x30], R8 ;  /* 0x0000300801007387 */ /* 0x000fe80000100800 */
[----:B------:R-:W-:Y:S04]  /*13930*/  STL.64 [R1+0x40], R12 ;  /* 0x0000400c01007387 */ /* 0x000fe80000100a00 */
[----:B------:R-:W-:Y:S04]  /*13940*/  STL.64 [R1+0x48], R14 ;  /* 0x0000480e01007387 */ /* 0x000fe80000100a00 */
[----:B------:R-:W-:Y:S04]  /*13950*/  STL.64 [R1+0x38], R10 ;  /* 0x0000380a01007387 */ /* 0x000fe80000100a00 */
[----:B------:R-:W0:Y:S04]  /*13960*/  LDSM.16.M88.4 R8, [R3+UR4+0x6000] ;  /* 0x006000040308783b */ /* 0x000e280008000200 */
[----:B------:R-:W1:Y:S04]  /*13970*/  LDSM.16.M88.4 R16, [R3+UR4+0x8000] ;  /* 0x008000040310783b */ /* 0x000e680008000200 */
[----:B------:R-:W2:Y:S04]  /*13980*/  LDSM.16.M88.4 R12, [R3+UR4+0xa000] ;  /* 0x00a00004030c783b */ /* 0x000ea80008000200 */
[----:B0-----:R-:W-:Y:S04]  /*13990*/  STL.64 [R1+0x20], R8 ;  /* 0x0000200801007387 */ /* 0x001fe80000100a00 */
[----:B------:R-:W-:Y:S04]  /*139a0*/  STL.64 [R1+0x28], R10 ;  /* 0x0000280a01007387 */ /* 0x000fe80000100a00 */
[----:B------:R-:W-:Y:S04]  /*139b0*/  STL [R1+0xbc0], R26 ;  /* 0x000bc01a01007387 */ /* 0x000fe80000100800 */
[----:B-1----:R-:W-:Y:S04]  /*139c0*/  STL.64 [R1+0x18], R18 ;  /* 0x0000181201007387 */ /* 0x002fe80000100a00 */
[----:B------:R0:W-:Y:S04]  /*139d0*/  STL.64 [R1+0xce8], R16 ;  /* 0x000ce81001007387 */ /* 0x0001e80000100a00 */
[----:B0-----:R-:W3:Y:S04]  /*139e0*/  LDL.LU.64 R16, [R1+0x20] ;  /* 0x0000200001107983 */ /* 0x001ee80000300a00 */
[----:B---3--:R0:W-:Y:S04]  /*139f0*/  STL.64 [R1+0xcf0], R16 ;  /* 0x000cf01001007387 */ /* 0x0081e80000100a00 */
[----:B0-----:R-:W3:Y:S04]  /*13a00*/  LDL.LU R16, [R1+0xf0] ;  /* 0x0000f00001107983 */ /* 0x001ee80000300800 */
[----:B------:R-:W3:Y:S04]  /*13a10*/  LDL.LU R17, [R1+0xf4] ;  /* 0x0000f40001117983 */ /* 0x000ee80000300800 */
[----:B------:R-:W4:Y:S04]  /*13a20*/  LDL.LU R18, [R1+0xf8] ;  /* 0x0000f80001127983 */ /* 0x000f280000300800 */
[----:B------:R-:W4:Y:S04]  /*13a30*/  LDL.LU R19, [R1+0xfc] ;  /* 0x0000fc0001137983 */ /* 0x000f280000300800 */
[----:B----4-:R-:W-:Y:S04]  /*13a40*/  STL.64 [R1+0xd00], R18 ;  /* 0x000d001201007387 */ /* 0x010fe80000100a00 */
[----:B---3--:R0:W-:Y:S04]  /*13a50*/  STL.64 [R1+0xcf8], R16 ;  /* 0x000cf81001007387 */ /* 0x0081e80000100a00 */
[----:B0-----:R-:W3:Y:S04]  /*13a60*/  LDL.LU.64 R16, [R1+0x40] ;  /* 0x0000400001107983 */ /* 0x001ee80000300a00 */
[----:B---3--:R0:W-:Y:S04]  /*13a70*/  STL.64 [R1+0xd18], R16 ;  /* 0x000d181001007387 */ /* 0x0081e80000100a00 */
[----:B0-----:R-:W3:Y:S04]  /*13a80*/  LDL.LU R16, [R1+0x140] ;  /* 0x0001400001107983 */ /* 0x001ee80000300800 */
[----:B------:R-:W3:Y:S04]  /*13a90*/  LDL.LU R17, [R1+0x144] ;  /* 0x0001440001117983 */ /* 0x000ee80000300800 */
[----:B------:R-:W4:Y:S04]  /*13aa0*/  LDL.LU R18, [R1+0x148] ;  /* 0x0001480001127983 */ /* 0x000f280000300800 */
[----:B------:R-:W4:Y:S01]  /*13ab0*/  LDL.LU R19, [R1+0x14c] ;  /* 0x00014c0001137983 */ /* 0x000f220000300800 */
[----:B------:R-:W-:-:S03]  /*13ac0*/  IMAD.MOV.U32 R11, RZ, RZ, R7 ;  /* 0x000000ffff0b7224 */ /* 0x000fc600078e0007 */
[----:B----4-:R-:W-:Y:S04]  /*13ad0*/  STL.64 [R1+0xd48], R18 ;  /* 0x000d481201007387 */ /* 0x010fe80000100a00 */
[----:B---3--:R0:W-:Y:S04]  /*13ae0*/  STL.64 [R1+0xd40], R16 ;  /* 0x000d401001007387 */ /* 0x0081e80000100a00 */
[----:B------:R-:W3:Y:S04]  /*13af0*/  LDL.LU R10, [R1+0x68] ;  /* 0x00006800010a7983 */ /* 0x000ee80000300800 */
[----:B---3--:R1:W-:Y:S04]  /*13b00*/  STL.64 [R1+0xd50], R10 ;  /* 0x000d500a01007387 */ /* 0x0083e80000100a00 */
[----:B0-----:R-:W3:Y:S04]  /*13b10*/  LDL.LU R16, [R1+0x1b0] ;  /* 0x0001b00001107983 */ /* 0x001ee80000300800 */
[----:B------:R-:W3:Y:S04]  /*13b20*/  LDL.LU R17, [R1+0x1b4] ;  /* 0x0001b40001117983 */ /* 0x000ee80000300800 */
[----:B------:R-:W4:Y:S04]  /*13b30*/  LDL.LU R18, [R1+0x1b8] ;  /* 0x0001b80001127983 */ /* 0x000f280000300800 */
[----:B------:R-:W4:Y:S01]  /*13b40*/  LDL.LU R19, [R1+0x1bc] ;  /* 0x0001bc0001137983 */ /* 0x000f220000300800 */
[----:B-1----:R-:W-:-:S02]  /*13b50*/  IMAD.MOV.U32 R10, RZ, RZ, R0 ;  /* 0x000000ffff0a7224 */ /* 0x002fc400078e0000 */
[----:B------:R-:W-:Y:S01]  /*13b60*/  IMAD.MOV.U32 R11, RZ, RZ, R2 ;  /* 0x000000ffff0b7224 */ /* 0x000fe200078e0002 */
[----:B----4-:R-:W-:Y:S04]  /*13b70*/  STL.64 [R1+0xd60], R18 ;  /* 0x000d601201007387 */ /* 0x010fe80000100a00 */
[----:B---3--:R-:W-:Y:S04]  /*13b80*/  STL.64 [R1+0xd58], R16 ;  /* 0x000d581001007387 */ /* 0x008fe80000100a00 */
[----:B------:R-:W3:Y:S04]  /*13b90*/  LDL.LU R0, [R1+0xdcc] ;  /* 0x000dcc0001007983 */ /* 0x000ee80000300800 */
[----:B------:R-:W4:Y:S04]  /*13ba0*/  LDL.LU R2, [R1+0xdc8] ;  /* 0x000dc80001027983 */ /* 0x000f280000300800 */
[----:B------:R0:W-:Y:S02]  /*13bb0*/  STL.64 [R1+0xd68], R10 ;  /* 0x000d680a01007387 */ /* 0x0001e40000100a00 */
[----:B0-----:R-:W-:-:S02]  /*13bc0*/  IMAD.MOV.U32 R10, RZ, RZ, R5 ;  /* 0x000000ffff0a7224 */ /* 0x001fc400078e0005 */
[----:B------:R-:W-:Y:S01]  /*13bd0*/  IMAD.MOV.U32 R11, RZ, RZ, R4 ;  /* 0x000000ffff0b7224 */ /* 0x000fe200078e0004 */
[----:B------:R-:W2:Y:S04]  /*13be0*/  LDL.LU R5, [R1+0xdc4] ;  /* 0x000dc40001057983 */ /* 0x000ea80000300800 */
[----:B------:R-:W4:Y:S04]  /*13bf0*/  LDL.LU R4, [R1+0xdc0] ;  /* 0x000dc00001047983 */ /* 0x000f280000300800 */
[----:B------:R0:W-:Y:S04]  /*13c00*/  STL.64 [R1+0xd80], R10 ;  /* 0x000d800a01007387 */ /* 0x0001e80000100a00 */
[----:B0-----:R-:W2:Y:S01]  /*13c10*/  LDL.LU R10, [R1+0x98] ;  /* 0x00009800010a7983 */ /* 0x001ea20000300800 */
[----:B---3--:R-:W-:-:S03]  /*13c20*/  IMAD.MOV.U32 R11, RZ, RZ, R0 ;  /* 0x000000ffff0b7224 */ /* 0x008fc600078e0000 */
[----:B------:R-:W3:Y:S04]  /*13c30*/  LDL.LU R0, [R1+0xdbc] ;  /* 0x000dbc0001007983 */ /* 0x000ee80000300800 */
[----:B--2---:R4:W-:Y:S04]  /*13c40*/  STL.64 [R1+0xd98], R10 ;  /* 0x000d980a01007387 */ /* 0x0049e80000100a00 */
[----:B------:R-:W2:Y:S04]  /*13c50*/  LDL.LU R16, [R1+0x150] ;  /* 0x0001500001107983 */ /* 0x000ea80000300800 */
[----:B------:R-:W2:Y:S04]  /*13c60*/  LDL.LU R17, [R1+0x154] ;  /* 0x0001540001117983 */ /* 0x000ea80000300800 */
[----:B------:R-:W3:Y:S04]  /*13c70*/  LDL.LU R18, [R1+0x158] ;  /* 0x0001580001127983 */ /* 0x000ee80000300800 */
[----:B------:R-:W3:Y:S01]  /*13c80*/  LDL.LU R19, [R1+0x15c] ;  /* 0x00015c0001137983 */ /* 0x000ee20000300800 */
[----:B----4-:R-:W-:-:S02]  /*13c90*/  IMAD.MOV.U32 R10, RZ, RZ, R4 ;  /* 0x000000ffff0a7224 */ /* 0x010fc400078e0004 */
[----:B------:R-:W-:Y:S01]  /*13ca0*/  IMAD.MOV.U32 R11, RZ, RZ, R5 ;  /* 0x000000ffff0b7224 */ /* 0x000fe200078e0005 */
[----:B------:R-:W4:Y:S04]  /*13cb0*/  LDL.LU R4, [R1+0xdb8] ;  /* 0x000db80001047983 */ /* 0x000f280000300800 */
[----:B------:R-:W4:Y:S04]  /*13cc0*/  LDL.LU R5, [R1+0xdb4] ;  /* 0x000db40001057983 */ /* 0x000f280000300800 */
[----:B---3--:R-:W-:Y:S04]  /*13cd0*/  STL.64 [R1+0xd78], R18 ;  /* 0x000d781201007387 */ /* 0x008fe80000100a00 */
[----:B--2---:R0:W-:Y:S04]  /*13ce0*/  STL.64 [R1+0xd70], R16 ;  /* 0x000d701001007387 */ /* 0x0041e80000100a00 */
[----:B0-----:R-:W2:Y:S04]  /*13cf0*/  LDL.LU R16, [R1+0x120] ;  /* 0x0001200001107983 */ /* 0x001ea80000300800 */
[----:B------:R-:W2:Y:S04]  /*13d00*/  LDL.LU R17, [R1+0x124] ;  /* 0x0001240001117983 */ /* 0x000ea80000300800 */
[----:B------:R-:W3:Y:S04]  /*13d10*/  LDL.LU R18, [R1+0x128] ;  /* 0x0001280001127983 */ /* 0x000ee80000300800 */
[----:B------:R-:W3:Y:S04]  /*13d20*/  LDL.LU R19, [R1+0x12c] ;  /* 0x00012c0001137983 */ /* 0x000ee80000300800 */
        /* <DEDUP_REMOVED lines=10> */
[----:B------:R-:W2:Y:S04]  /*13dd0*/  LDL.LU R18, [R1+0x108] ;  /* 0x0001080001127983 */ /* 0x000ea80000300800 */
[----:B------:R-:W2:Y:S04]  /*13de0*/  LDL.LU R19, [R1+0x10c] ;  /* 0x00010c0001137983 */ /* 0x000ea80000300800 */
[----:B------:R-:W-:Y:S04]  /*13df0*/  STL [R1+0xbbc], R27 ;  /* 0x000bbc1b01007387 */ /* 0x000fe80000100800 */
[----:B------:R-:W-:Y:S04]  /*13e00*/  STL.64 [R1], R12 ;  /* 0x0000000c01007387 */ /* 0x000fe80000100a00 */
[----:B------:R-:W-:Y:S04]  /*13e10*/  STL.64 [R1+0x8], R14 ;  /* 0x0000080e01007387 */ /* 0x000fe80000100a00 */
[----:B------:R0:W-:Y:S02]  /*13e20*/  STL.64 [R1+0xce0], R12 ;  /* 0x000ce00c01007387 */ /* 0x0001e40000100a00 */
[----:B0-----:R-:W-:-:S02]  /*13e30*/  IMAD.MOV.U32 R12, RZ, RZ, R2 ;  /* 0x000000ffff0c7224 */ /* 0x001fc400078e0002 */
[----:B------:R-:W3:Y:S04]  /*13e40*/  LDL.LU R2, [R1+0xdb0] ;  /* 0x000db00001027983 */ /* 0x000ee80000300800 */
[----:B------:R-:W4:Y:S04]  /*13e50*/  LDL.LU R13, [R1+0xc4] ;  /* 0x0000c400010d7983 */ /* 0x000f280000300800 */
[----:B------:R-:W3:Y:S04]  /*13e60*/  LDL.LU R14, [R1+0xc8] ;  /* 0x0000c800010e7983 */ /* 0x000ee80000300800 */
[----:B------:R-:W3:Y:S01]  /*13e70*/  LDL.LU R15, [R1+0xcc] ;  /* 0x0000cc00010f7983 */ /* 0x000ee20000300800 */
[----:B--2---:R-:W-:Y:S03]  /*13e80*/  HMMA.16816.F32 R8, R20, R10, R16 ;  /* 0x0000000a1408723c */ /* 0x004fe60000001810 */
[----:B---3--:R-:W-:Y:S04]  /*13e90*/  STL.64 [R1+0xd10], R14 ;  /* 0x000d100e01007387 */ /* 0x008fe80000100a00 */
[----:B----4-:R0:W-:Y:S02]  /*13ea0*/  STL.64 [R1+0xd08], R12 ;  /* 0x000d080c01007387 */ /* 0x0101e40000100a00 */
[----:B0-----:R-:W-:-:S02]  /*13eb0*/  IMAD.MOV.U32 R12, RZ, RZ, R5 ;  /* 0x000000ffff0c7224 */ /* 0x001fc400078e0005 */
[----:B------:R-:W-:Y:S02]  /*13ec0*/  IMAD.MOV.U32 R13, RZ, RZ, R4 ;  /* 0x000000ffff0d7224 */ /* 0x000fe400078e0004 */
[----:B------:R-:W0:Y:S01]  /*13ed0*/  LDSM.16.M88.4 R4, [R3+UR4+0xe000] ;  /* 0x00e000040304783b */ /* 0x000e220008000200 */
[----:B------:R-:W-:Y:S02]  /*13ee0*/  IMAD.MOV.U32 R14, RZ, RZ, R2 ;  /* 0x000000ffff0e7224 */ /* 0x000fe400078e0002 */
[----:B------:R-:W-:-:S05]  /*13ef0*/  IMAD.MOV.U32 R15, RZ, RZ, R0 ;  /* 0x000000ffff0f7224 */ /* 0x000fca00078e0000 */
[----:B------:R-:W-:Y:S04]  /*13f00*/  STL.64 [R1+0xd28], R14 ;  /* 0x000d280e01007387 */ /* 0x000fe80000100a00 */
[----:B------:R1:W-:Y:S01]  /*13f10*/  STL.64 [R1+0xd20], R12 ;  /* 0x000d200c01007387 */ /* 0x0003e20000100a00 */
[----:B------:R-:W-:-:S03]  /*13f20*/  IMAD.MOV.U32 R2, RZ, RZ, R11 ;  /* 0x000000ffff027224 */ /* 0x000fc600078e000b */
[----:B-1----:R-:W2:Y:S04]  /*13f30*/  LDL.LU.64 R12, [R1+0x50] ;  /* 0x00005000010c7983 */ /* 0x002ea80000300a00 */
[----:B0-----:R-:W-:Y:S04]  /*13f40*/  STL [R1+0xc34], R6 ;  /* 0x000c340601007387 */ /* 0x001fe80000100800 */
[----:B------:R-:W-:Y:S04]  /*13f50*/  STL [R1+0xc30], R7 ;  /* 0x000c300701007387 */ /* 0x000fe80000100800 */
[----:B------:R-:W3:Y:S04]  /*13f60*/  LDL.LU.64 R18, [R1+0xda8] ;  /* 0x000da80001127983 */ /* 0x000ee80000300a00 */
[----:B------:R-:W3:Y:S04]  /*13f70*/  LDL.LU.64 R16, [R1+0xda0] ;  /* 0x000da00001107983 */ /* 0x000ee80000300a00 */
[----:B------:R-:W-:Y:S04]  /*13f80*/  STL.64 [R1+0x180], R8 ;  /* 0x0001800801007387 */ /* 0x000fe80000100a00 */
[----:B------:R0:W-:Y:S04]  /*13f90*/  STL [R1+0x188], R10 ;  /* 0x0001880a01007387 */ /* 0x0001e80000100800 */
[----:B0-----:R-:W3:Y:S04]  /*13fa0*/  LDL.LU.64 R10, [R1+0xd98] ;  /* 0x000d9800010a7983 */ /* 0x001ee80000300a00 */
[----:B------:R-:W-:Y:S01]  /*13fb0*/  STL [R1+0xc98], R2 ;  /* 0x000c980201007387 */ /* 0x000fe20000100800 */
[----:B---3--:R-:W-:Y:S03]  /*13fc0*/  HMMA.16816.F32 R8, R20, R10, R16 ;  /* 0x0000000a1408723c */ /* 0x008fe60000001810 */
[----:B------:R-:W3:Y:S04]  /*13fd0*/  LDL.LU.64 R18, [R1+0xd90] ;  /* 0x000d900001127983 */ /* 0x000ee80000300a00 */
[----:B------:R-:W3:-:S15]  /*13fe0*/  LDL.LU.64 R16, [R1+0xd88] ;  /* 0x000d880001107983 */ /* 0x000ede0000300a00 */
[----:B------:R-:W-:-:S01]  /*13ff0*/  NOP ;  /* 0x0000000000007918 */ /* 0x000fc20000000000 */
[----:B------:R-:W-:Y:S04]  /*14000*/  STL.64 [R1+0x170], R8 ;  /* 0x0001700801007387 */ /* 0x000fe80000100a00 */
[----:B------:R0:W-:Y:S04]  /*14010*/  STL.64 [R1+0x178], R10 ;  /* 0x0001780a01007387 */ /* 0x0001e80000100a00 */
[----:B0-----:R-:W3:Y:S02]  /*14020*/  LDL.LU.64 R10, [R1+0xd80] ;  /* 0x000d8000010a7983 */ /* 0x001ee40000300a00 */
[----:B---3--:R-:W-:Y:S02]  /*14030*/  HMMA.16816.F32 R8, R20, R10, R16 ;  /* 0x0000000a1408723c */ /* 0x008fe40000001810 */
[----:B------:R-:W3:Y:S04]  /*14040*/  LDL.LU.64 R18, [R1+0xd78] ;  /* 0x000d780001127983 */ /* 0x000ee80000300a00 */
[----:B------:R-:W3:-:S15]  /*14050*/  LDL.LU.64 R16, [R1+0xd70] ;  /* 0x000d700001107983 */ /* 0x000ede0000300a00 */
[----:B------:R-:W-:-:S02]  /*14060*/  NOP ;  /* 0x0000000000007918 */ /* 0x000fc40000000000 */
[----:B------:R3:W-:Y:S01]  /*14070*/  STL [R1+0x160], R8 ;  /* 0x0001600801007387 */ /* 0x0007e20000100800 */
[----:B------:R-:W-:Y:S02]  /*14080*/  IMAD.MOV.U32 R3, RZ, RZ, R10 ;  /* 0x000000ffff037224 */ /* 0x000fe400078e000a */
[----:B------:R-:W-:Y:S02]  /*14090*/  IMAD.MOV.U32 R0, RZ, RZ, R11 ;  /* 0x000000ffff007224 */ /* 0x000fe400078e000b */
[----:B------:R-:W3:Y:S01]  /*140a0*/  LDL.LU.64 R10, [R1+0xd68] ;  /* 0x000d6800010a7983 */ /* 0x000ee20000300a00 */
[----:B------:R-:W-:-:S03]  /*140b0*/  IMAD.MOV.U32 R28, RZ, RZ, R9 ;  /* 0x000000ffff1c7224 */ /* 0x000fc600078e0009 */
[----:B------:R-:W-:Y:S04]  /*140c0*/  STL [R1+0xca8], R3 ;  /* 0x000ca80301007387 */ /* 0x000fe80000100800 */
        /* <DEDUP_REMOVED lines=10> */
[----:B------:R-:W3:Y:S04]  /*14170*/  LDL.LU.64 R16, [R1+0xd40] ;  /* 0x000d400001107983 */ /* 0x000ee80000300a00 */
[----:B------:R-:W3:Y:S04]  /*14180*/  LDL.LU.64 R10, [R1+0xd38] ;  /* 0x000d3800010a7983 */ /* 0x000ee80000300a00 */
[----:B------:R-:W3:Y:S01]  /*14190*/  LDL.LU.64 R8, [R1+0xd30] ;  /* 0x000d300001087983 */ /* 0x000ee20000300a00 */
[----:B--2---:R-:W-:-:S02]  /*141a0*/  IMAD.MOV.U32 R27, RZ, RZ, R12 ;  /* 0x000000ffff1b7224 */ /* 0x004fc400078e000c */
[----:B------:R-:W-:-:S06]  /*141b0*/  IMAD.MOV.U32 R26, RZ, RZ, R13 ;  /* 0x000000ffff1a7224 */ /* 0x000fcc00078e000d */
[----:B------:R0:W-:Y:S04]  /*141c0*/  STL.64 [R1+0xd0], R20 ;  /* 0x0000d01401007387 */ /* 0x0001e80000100a00 */
[----:B------:R-:W-:Y:S04]  /*141d0*/  STL.64 [R1+0xd8], R22 ;  /* 0x0000d81601007387 */ /* 0x000fe80000100a00 */
[----:B0-----:R-:W2:Y:S04]  /*141e0*/  LDL.LU R20, [R1+0x30] ;  /* 0x0000300001147983 */ /* 0x001ea80000300800 */
[----:B------:R-:W4:Y:S01]  /*141f0*/  LDL.LU.64 R14, [R1+0xd28] ;  /* 0x000d2800010e7983 */ /* 0x000f220000300a00 */
[----:B---3--:R-:W-:Y:S03]  /*14200*/  HMMA.16816.F32 R16, R8, R12, R16 ;  /* 0x0000000c0810723c */ /* 0x008fe60000001810 */
[----:B------:R-:W4:-:S15]  /*14210*/  LDL.LU.64 R12, [R1+0xd20] ;  /* 0x000d2000010c7983 */ /* 0x000f1e0000300a00 */
[----:B------:R-:W-:-:S05]  /*14220*/  NOP ;  /* 0x0000000000007918 */ /* 0x000fca0000000000 */
[----:B------:R0:W-:Y:S01]  /*14230*/  STL [R1+0x140], R16 ;  /* 0x0001401001007387 */ /* 0x0001e20000100800 */
[----:B------:R-:W-:-:S03]  /*14240*/  MOV R6, R17 ;  /* 0x0000001100067202 */ /* 0x000fc60000000f00 */
[----:B------:R-:W-:Y:S04]  /*14250*/  STL [R1+0x14c], R19 ;  /* 0x00014c1301007387 */ /* 0x000fe80000100800 */
[----:B0-----:R-:W4:Y:S01]  /*14260*/  LDL.LU.64 R16, [R1+0xd18] ;  /* 0x000d180001107983 */ /* 0x001f220000300a00 */
[----:B------:R-:W-:Y:S02]  /*14270*/  IMAD.MOV.U32 R21, RZ, RZ, R29 ;  /* 0x000000ffff157224 */ /* 0x000fe400078e001d */
[----:B------:R-:W-:Y:S01]  /*14280*/  IMAD.MOV.U32 R7, RZ, RZ, R18 ;  /* 0x000000ffff077224 */ /* 0x000fe200078e0012 */
[----:B----4-:R-:W-:Y:S06]  /*14290*/  HMMA.16816.F32 R12, R8, R16, R12 ;  /* 0x00000010080c723c */ /* 0x010fec000000180c */
[----:B------:R-:W-:-:S02]  /*142a0*/  IMAD.MOV.U32 R3, RZ, RZ, R16 ;  /* 0x000000ffff037224 */ /* 0x000fc400078e0010 */
[----:B------:R-:W-:-:S15]  /*142b0*/  IMAD.MOV.U32 R29, RZ, RZ, R17 ;  /* 0x000000ffff1d7224 */ /* 0x000fde00078e0011 */
[----:B------:R-:W-:Y:S04]  /*142c0*/  STL.64 [R1+0x130], R12 ;  /* 0x0001300c01007387 */ /* 0x000fe80000100a00 */
[----:B------:R0:W-:Y:S04]  /*142d0*/  STL.64 [R1+0x138], R14 ;  /* 0x0001380e01007387 */ /* 0x0001e80000100a00 */
[----:B0-----:R-:W3:Y:S04]  /*142e0*/  LDL.LU.64 R14, [R1+0xd10] ;  /* 0x000d1000010e7983 */ /* 0x001ee80000300a00 */
[----:B------:R-:W3:Y:S04]  /*142f0*/  LDL.LU.64 R12, [R1+0xd08] ;  /* 0x000d0800010c7983 */ /* 0x000ee80000300a00 */
[----:B------:R-:W2:Y:S04]  /*14300*/  LDL.LU.64 R18, [R1+0xd00] ;  /* 0x000d000001127983 */ /* 0x000ea80000300a00 */
[----:B------:R-:W2:Y:S02]  /*14310*/  LDL.LU.64 R16, [R1+0xcf8] ;  /* 0x000cf80001107983 */ /* 0x000ea40000300a00 */
[----:B--2---:R-:W-:-:S15]  /*14320*/  HMMA.16816.F32 R16, R8, R20, R16 ;  /* 0x000000140810723c */ /* 0x004fde0000001810 */
[----:B------:R-:W-:-:S08]  /*14330*/  NOP ;  /* 0x0000000000007918 */ /* 0x000fd00000000000 */
[----:B------:R0:W-:Y:S04]  /*14340*/  STL.64 [R1+0x120], R16 ;  /* 0x0001201001007387 */ /* 0x0001e80000100a00 */
[----:B------:R-:W-:Y:S04]  /*14350*/  STL.64 [R1+0x128], R18 ;  /* 0x0001281201007387 */ /* 0x000fe80000100a00 */
[----:B0-----:R-:W2:Y:S04]  /*14360*/  LDL.LU.64 R16, [R1+0xcf0] ;  /* 0x000cf00001107983 */ /* 0x001ea80000300a00 */
[----:B------:R0:W-:Y:S04]  /*14370*/  STL.64 [R1+0xc70], R20 ;  /* 0x000c701401007387 */ /* 0x0001e80000100a00 */
[----:B0-----:R-:W2:Y:S04]  /*14380*/  LDL.LU R20, [R1+0xe0] ;  /* 0x0000e00001147983 */ /* 0x001ea80000300800 */
[----:B------:R-:W2:Y:S04]  /*14390*/  LDL.LU R21, [R1+0xe4] ;  /* 0x0000e40001157983 */ /* 0x000ea80000300800 */
[----:B------:R-:W2:Y:S04]  /*143a0*/  LDL.LU R22, [R1+0xe8] ;  /* 0x0000e80001167983 */ /* 0x000ea80000300800 */
[----:B------:R-:W2:Y:S02]  /*143b0*/  LDL.LU R23, [R1+0xec] ;  /* 0x0000ec0001177983 */ /* 0x000ea40000300800 */
[----:B--2---:R-:W-:-:S15]  /*143c0*/  HMMA.16816.F32 R20, R8, R16, R20 ;  /* 0x000000100814723c */ /* 0x004fde0000001814 */
[----:B------:R-:W-:-:S08]  /*143d0*/  NOP ;  /* 0x0000000000007918 */ /* 0x000fd00000000000 */
[----:B------:R-:W-:Y:S04]  /*143e0*/  STL.64 [R1+0x110], R20 ;  /* 0x0001101401007387 */ /* 0x000fe80000100a00 */
[----:B------:R0:W-:Y:S02]  /*143f0*/  STL.64 [R1+0x118], R22 ;  /* 0x0001181601007387 */ /* 0x0001e40000100a00 */
[----:B0-----:R-:W-:Y:S02]  /*14400*/  IMAD.MOV.U32 R23, RZ, RZ, R16 ;  /* 0x000000ffff177224 */ /* 0x001fe400078e0010 */
[----:B------:R-:W-:Y:S02]  /*14410*/  IMAD.MOV.U32 R22, RZ, RZ, R17 ;  /* 0x000000ffff167224 */ /* 0x000fe400078e0011 */
[----:B------:R-:W3:Y:S02]  /*14420*/  LDL.LU.64 R16, [R1+0xce8] ;  /* 0x000ce80001107983 */ /* 0x000ee40000300a00 */
[----:B---3--:R-:W-:Y:S06]  /*14430*/  HMMA.16816.F32 R12, R8, R16, R12 ;  /* 0x00000010080c723c */ /* 0x008fec000000180c */
[----:B------:R-:W-:-:S02]  /*14440*/  IMAD.MOV.U32 R28, RZ, RZ, R16 ;  /* 0x000000ffff1c7224 */ /* 0x000fc400078e0010 */
[----:B------:R-:W-:-:S15]  /*14450*/  IMAD.MOV.U32 R2, RZ, RZ, R17 ;  /* 0x000000ffff027224 */ /* 0x000fde00078e0011 */
[----:B------:R0:W-:Y:S04]  /*14460*/  STL.64 [R1+0x100], R12 ;  /* 0x0001000c01007387 */ /* 0x0001e80000100a00 */
[----:B------:R1:W-:Y:S04]  /*14470*/  STL.64 [R1+0x108], R14 ;  /* 0x0001080e01007387 */ /* 0x0003e80000100a00 */
[----:B0-----:R-:W1:Y:S04]  /*14480*/  LDL.LU.64 R12, [R1+0xce0] ;  /* 0x000ce000010c7983 */ /* 0x001e680000300a00 */
[----:B------:R-:W1:Y:S04]  /*14490*/  LDL.LU.64 R18, [R1+0xcd8] ;  /* 0x000cd80001127983 */ /* 0x000e680000300a00 */
[----:B------:R-:W1:Y:S02]  /*144a0*/  LDL.LU.64 R16, [R1+0xcd0] ;  /* 0x000cd00001107983 */ /* 0x000e640000300a00 */
[----:B-1----:R-:W-:Y:S02]  /*144b0*/  HMMA.16816.F32 R12, R8, R12, R16 ;  /* 0x0000000c080c723c */ /* 0x002fe40000001810 */
[----:B------:R-:W2:Y:S04]  /*144c0*/  LDL.LU.64 R18, [R1+0xcc8] ;  /* 0x000cc80001127983 */ /* 0x000ea80000300a00 */
[----:B------:R-:W2:-:S15]  /*144d0*/  LDL.LU.64 R16, [R1+0xcc0] ;  /* 0x000cc00001107983 */ /* 0x000e9e0000300a00 */
[----:B------:R-:W-:-:S02]  /*144e0*/  NOP ;  /* 0x0000000000007918 */ /* 0x000fc40000000000 */
[----:B------:R-:W-:Y:S04]  /*144f0*/  STL.64 [R1+0xf0], R12 ;  /* 0x0000f00c01007387 */ /* 0x000fe80000100a00 */
[----:B------:R0:W-:Y:S04]  /*14500*/  STL.64 [R1+0xf8], R14 ;  /* 0x0000f80e01007387 */ /* 0x0001e80000100a00 */
[----:B0-----:R-:W3:Y:S04]  /*14510*/  LDL.LU.64 R14, [R1+0xcb8] ;  /* 0x000cb800010e7983 */ /* 0x001ee80000300a00 */
[----:B------:R-:W3:Y:S01]  /*14520*/  LDL.LU.64 R12, [R1+0xcb0] ;  /* 0x000cb000010c7983 */ /* 0x000ee20000300a00 */
[----:B------:R-:W-:-:S02]  /*14530*/  IMAD.MOV.U32 R20, RZ, RZ, R3 ;  /* 0x000000ffff147224 */ /* 0x000fc400078e0003 */
[----:B------:R-:W-:Y:S01]  /*14540*/  IMAD.MOV.U32 R21, RZ, RZ, R29 ;  /* 0x000000ffff157224 */ /* 0x000fe200078e001d */
[C---:B---3--:R-:W-:Y:S06]  /*14550*/  HMMA.16816.F32 R12, R8.reuse, R24, R12 ;  /* 0x00000018080c723c */ /* 0x048fec000000180c */
[----:B--2---:R-:W-:-:S15]  /*14560*/  HMMA.16816.F32 R8, R8, R4, R16 ;  /* 0x000000040808723c */ /* 0x004fde0000001810 */
[----:B------:R-:W-:-:S02]  /*14570*/  NOP ;  /* 0x0000000000007918 */ /* 0x000fc40000000000 */
[----:B------:R-:W-:Y:S04]  /*14580*/  STL.64 [R1+0xe0], R12 ;  /* 0x0000e00c01007387 */ /* 0x000fe80000100a00 */
[----:B------:R0:W-:Y:S04]  /*14590*/  STL.64 [R1+0xe8], R14 ;  /* 0x0000e80e01007387 */ /* 0x0001e80000100a00 */
[----:B0-----:R-:W2:Y:S04]  /*145a0*/  LDL.LU R15, [R1+0x1d0] ;  /* 0x0001d000010f7983 */ /* 0x001ea80000300800 */
[----:B------:R0:W-:Y:S04]  /*145b0*/  STL.64 [R1+0xc78], R24 ;  /* 0x000c781801007387 */ /* 0x0001e80000100a00 */
[----:B------:R-:W3:Y:S04]  /*145c0*/  LDL.LU R3, [R1+0xca8] ;  /* 0x000ca80001037983 */ /* 0x000ee80000300800 */
[----:B------:R-:W-:Y:S04]  /*145d0*/  STL.64 [R1+0xc0], R8 ;  /* 0x0000c00801007387 */ /* 0x000fe80000100a00 */
[----:B------:R-:W-:Y:S04]  /*145e0*/  STL.64 [R1+0xc8], R10 ;  /* 0x0000c80a01007387 */ /* 0x000fe80000100a00 */
[----:B------:R-:W4:Y:S04]  /*145f0*/  LDL.LU R29, [R1+0xca4] ;  /* 0x000ca400011d7983 */ /* 0x000f280000300800 */
[----:B------:R1:W-:Y:S04]  /*14600*/  STL.64 [R1+0xc80], R20 ;  /* 0x000c801401007387 */ /* 0x0003e80000100a00 */
[----:B0-----:R-:W3:Y:S04]  /*14610*/  LDL.LU R24, [R1+0x1a0] ;  /* 0x0001a00001187983 */ /* 0x001ee80000300800 */
[----:B------:R-:W3:Y:S01]  /*14620*/  LDL.LU R25, [R1+0x1a4] ;  /* 0x0001a40001197983 */ /* 0x000ee20000300800 */
[----:B-1----:R-:W-:-:S02]  /*14630*/  IMAD.MOV.U32 R21, RZ, RZ, R26 ;  /* 0x000000ffff157224 */ /* 0x002fc400078e001a */
[----:B------:R-:W-:Y:S01]  /*14640*/  IMAD.MOV.U32 R20, RZ, RZ, R27 ;  /* 0x000000ffff147224 */ /* 0x000fe200078e001b */
[----:B------:R-:W4:Y:S04]  /*14650*/  LDL.LU R26, [R1+0x1a8] ;  /* 0x0001a800011a7983 */ /* 0x000f280000300800 */
[----:B------:R-:W4:Y:S04]  /*14660*/  LDL.LU R27, [R1+0x1ac] ;  /* 0x0001ac00011b7983 */ /* 0x000f280000300800 */
[----:B--2---:R-:W0:Y:S04]  /*14670*/  LDSM.16.MT88.4 R12, [R15+UR4+0x10c00] ;  /* 0x010c00040f0c783b */ /* 0x004e280008004200 */
[----:B----4-:R1:W-:Y:S04]  /*14680*/  STL.64 [R1+0xc90], R26 ;  /* 0x000c901a01007387 */ /* 0x0103e80000100a00 */
[----:B---3--:R2:W-:Y:S01]  /*14690*/  STL.64 [R1+0xc88], R24 ;  /* 0x000c881801007387 */ /* 0x0085e20000100a00 */
[----:B-1----:R-:W-:-:S03]  /*146a0*/  IMAD.MOV.U32 R27, RZ, RZ, R29 ;  /* 0x000000ffff1b7224 */ /* 0x002fc600078e001d */
[----:B--2---:R-:W2:Y:S04]  /*146b0*/  LDL.LU R24, [R1+0x1c0] ;  /* 0x0001c00001187983 */ /* 0x004ea80000300800 */
[----:B------:R-:W2:Y:S04]  /*146c0*/  LDL.LU R25, [R1+0x1c4] ;  /* 0x0001c40001197983 */ /* 0x000ea80000300800 */
[----:B------:R-:W2:Y:S04]  /*146d0*/  LDL.LU R26, [R1+0x1c8] ;  /* 0x0001c800011a7983 */ /* 0x000ea80000300800 */
[----:B------:R-:W3:Y:S04]  /*146e0*/  LDL.LU R29, [R1+0xca0] ;  /* 0x000ca000011d7983 */ /* 0x000ee80000300800 */
[----:B------:R-:W-:Y:S04]  /*146f0*/  STL.64 [R1+0xc40], R6 ;  /* 0x000c400601007387 */ /* 0x000fe80000100a00 */
[----:B------:R1:W-:Y:S04]  /*14700*/  STL.64 [R1+0xc38], R4 ;  /* 0x000c380401007387 */ /* 0x0003e80000100a00 */
[----:B-1----:R-:W4:Y:S04]  /*14710*/  LDL.LU R4, [R1+0x190] ;  /* 0x0001900001047983 */ /* 0x002f280000300800 */
[----:B------:R-:W4:Y:S04]  /*14720*/  LDL.LU R5, [R1+0x194] ;  /* 0x0001940001057983 */ /* 0x000f280000300800 */
[----:B------:R-:W4:Y:S04]  /*14730*/  LDL.LU R6, [R1+0x198] ;  /* 0x0001980001067983 */ /* 0x000f280000300800 */
[----:B------:R-:W4:Y:S04]  /*14740*/  LDL.LU R7, [R1+0x19c] ;  /* 0x00019c0001077983 */ /* 0x000f280000300800 */
[----:B0-----:R-:W-:Y:S04]  /*14750*/  STL.64 [R1+0xc28], R14 ;  /* 0x000c280e01007387 */ /* 0x001fe80000100a00 */
[----:B------:R0:W-:Y:S02]  /*14760*/  STL.64 [R1+0xc20], R12 ;  /* 0x000c200c01007387 */ /* 0x0001e40000100a00 */
[----:B0-----:R-:W-:-:S02]  /*14770*/  IMAD.MOV.U32 R12, RZ, RZ, R28 ;  /* 0x000000ffff0c7224 */ /* 0x001fc400078e001c */
[----:B------:R-:W-:Y:S01]  /*14780*/  IMAD.MOV.U32 R13, RZ, RZ, R2 ;  /* 0x000000ffff0d7224 */ /* 0x000fe200078e0002 */
[----:B------:R-:W4:Y:S04]  /*14790*/  LDL.LU R28, [R1+0xc9c] ;  /* 0x000c9c00011c7983 */ /* 0x000f280000300800 */
[----:B------:R-:W4:Y:S04]  /*147a0*/  LDL.LU R2, [R1+0xc98] ;  /* 0x000c980001027983 */ /* 0x000f280000300800 */
[----:B------:R-:W-:Y:S04]  /*147b0*/  STL.64 [R1+0xc58], R12 ;  /* 0x000c580c01007387 */ /* 0x000fe80000100a00 */
[----:B---3--:R-:W0:Y:S04]  /*147c0*/  LDSM.16.MT88.4 R16, [R29+UR4+0x10c00] ;  /* 0x010c00041d10783b */ /* 0x008e280008004200 */
[----:B------:R-:W2:Y:S04]  /*147d0*/  LDSM.16.MT88.4 R8, [R29+UR4+0x10800] ;  /* 0x010800041d08783b */ /* 0x000ea80008004200 */
[----:B0-----:R-:W-:Y:S04]  /*147e0*/  STL.64 [R1+0xba0], R18 ;  /* 0x000ba01201007387 */ /* 0x001fe80000100a00 */
[----:B------:R0:W-:Y:S04]  /*147f0*/  STL.64 [R1+0xb98], R16 ;  /* 0x000b981001007387 */ /* 0x0001e80000100a00 */
[----:B0-----:R-:W3:Y:S04]  /*14800*/  LDL.LU R16, [R1+0x170] ;  /* 0x0001700001107983 */ /* 0x001ee80000300800 */
[----:B------:R-:W3:Y:S04]  /*14810*/  LDL.LU R17, [R1+0x174] ;  /* 0x0001740001117983 */ /* 0x000ee80000300800 */
[----:B------:R-:W4:Y:S04]  /*14820*/  LDL.LU R18, [R1+0x178] ;  /* 0x0001780001127983 */ /* 0x000f280000300800 */
[----:B------:R-:W4:Y:S01]  /*14830*/  LDL.LU R19, [R1+0x17c] ;  /* 0x00017c0001137983 */ /* 0x000f220000300800 */
[----:B------:R-:W-:-:S02]  /*14840*/  IMAD.MOV.U32 R12, RZ, RZ, R23 ;  /* 0x000000ffff0c7224 */ /* 0x000fc400078e0017 */
[----:B------:R-:W-:Y:S02]  /*14850*/  IMAD.MOV.U32 R13, RZ, RZ, R22 ;  /* 0x000000ffff0d7224 */ /* 0x000fe400078e0016 */
[----:B--2---:R-:W-:Y:S01]  /*14860*/  HMMA.16816.F32 R20, R8, R20, R24 ;  /* 0x000000140814723c */ /* 0x004fe20000001818 */
[----:B----4-:R-:W-:Y:S04]  /*14870*/  STL.64 [R1+0xc68], R18 ;  /* 0x000c681201007387 */ /* 0x010fe80000100a00 */
[----:B---3--:R0:W-:Y:S04]  /*14880*/  STL.64 [R1+0xc60], R16 ;  /* 0x000c601001007387 */ /* 0x0081e80000100a00 */
[----:B0-----:R-:W2:Y:S04]  /*14890*/  LDL.LU R16, [R1+0x180] ;  /* 0x0001800001107983 */ /* 0x001ea80000300800 */
[----:B------:R-:W2:Y:S04]  /*148a0*/  LDL.LU R17, [R1+0x184] ;  /* 0x0001840001117983 */ /* 0x000ea80000300800 */
[----:B------:R-:W2:Y:S04]  /*148b0*/  LDL.LU R18, [R1+0x188] ;  /* 0x0001880001127983 */ /* 0x000ea80000300800 */
[----:B------:R-:W3:Y:S04]  /*148c0*/  LDL.LU.64 R26, [R1+0xc90] ;  /* 0x000c9000011a7983 */ /* 0x000ee80000300a00 */
[----:B------:R-:W3:Y:S04]  /*148d0*/  LDL.LU.64 R24, [R1+0xc88] ;  /* 0x000c880001187983 */ /* 0x000ee80000300a00 */
[----:B------:R0:W-:Y:S04]  /*148e0*/  STL.64 [R1+0xb0], R20 ;  /* 0x0000b01401007387 */ /* 0x0001e80000100a00 */
[----:B------:R3:W-:Y:S04]  /*148f0*/  STL [R1+0xb8], R22 ;  /* 0x0000b81601007387 */ /* 0x0007e80000100800 */
[----:B0-----:R-:W3:Y:S01]  /*14900*/  LDL.LU.64 R20, [R1+0xc80] ;  /* 0x000c800001147983 */ /* 0x001ee20000300a00 */
[----:B------:R-:W-:-:S02]  /*14910*/  IMAD.MOV.U32 R19, RZ, RZ, R2 ;  /* 0x000000ffff137224 */ /* 0x000fc400078e0002 */
[----:B------:R-:W-:-:S05]  /*14920*/  IMAD.MOV.U32 R2, RZ, RZ, R23 ;  /* 0x000000ffff027224 */ /* 0x000fca00078e0017 */
[----:B------:R-:W-:Y:S01]  /*14930*/  STL [R1+0xbc4], R2 ;  /* 0x000bc40201007387 */ /* 0x000fe20000100800 */
[----:B---3--:R-:W-:Y:S03]  /*14940*/  HMMA.16816.F32 R20, R8, R20, R24 ;  /* 0x000000140814723c */ /* 0x008fe60000001818 */
[----:B------:R-:W3:-:S15]  /*14950*/  LDL.LU.64 R24, [R1+0xc78] ;  /* 0x000c780001187983 */ /* 0x000ede0000300a00 */
[----:B------:R-:W-:-:S05]  /*14960*/  NOP ;  /* 0x0000000000007918 */ /* 0x000fca0000000000 */
[----:B------:R0:W-:Y:S04]  /*14970*/  STL.64 [R1+0xa0], R20 ;  /* 0x0000a01401007387 */ /* 0x0001e80000100a00 */
[----:B0-----:R-:W4:Y:S01]  /*14980*/  LDL.LU.64 R20, [R1+0xc70] ;  /* 0x000c700001147983 */ /* 0x001f220000300a00 */
[----:B------:R-:W-:Y:S02]  /*14990*/  IMAD.MOV.U32 R26, RZ, RZ, R22 ;  /* 0x000000ffff1a7224 */ /* 0x000fe400078e0016 */
[----:B------:R-:W-:-:S03]  /*149a0*/  IMAD.MOV.U32 R27, RZ, RZ, R23 ;  /* 0x000000ffff1b7224 */ /* 0x000fc600078e0017 */
[----:B------:R0:W-:Y:S04]  /*149b0*/  STL [R1+0xbcc], R26 ;  /* 0x000bcc1a01007387 */ /* 0x0001e80000100800 */
[----:B------:R-:W-:Y:S01]  /*149c0*/  STL [R1+0xbc8], R27 ;  /* 0x000bc81b01007387 */ /* 0x000fe20000100800 */
[----:B----4-:R-:W-:Y:S03]  /*149d0*/  HMMA.16816.F32 R4, R8, R20, R4 ;  /* 0x000000140804723c */ /* 0x010fe60000001804 */
[----:B------:R-:W4:-:S15]  /*149e0*/  LDL.LU R20, [R1+0x150] ;  /* 0x0001500001147983 */ /* 0x000f1e0000300800 */
[----:B------:R-:W-:-:S05]  /*149f0*/  NOP ;  /* 0x0000000000007918 */ /* 0x000fca0000000000 */
[----:B------:R1:W-:Y:S04]  /*14a00*/  STL.64 [R1+0x90], R4 ;  /* 0x0000900401007387 */ /* 0x0003e80000100a00 */
[----:B------:R-:W-:Y:S04]  /*14a10*/  STL.64 [R1+0x98], R6 ;  /* 0x0000980601007387 */ /* 0x000fe80000100a00 */
[----:B------:R-:W4:Y:S04]  /*14a20*/  LDL.LU R21, [R1+0x154] ;  /* 0x0001540001157983 */ /* 0x000f280000300800 */
[----:B------:R-:W3:Y:S04]  /*14a30*/  LDL.LU R22, [R1+0x158] ;  /* 0x0001580001167983 */ /* 0x000ee80000300800 */
[----:B------:R-:W3:Y:S01]  /*14a40*/  LDL.LU R23, [R1+0x15c] ;  /* 0x00015c0001177983 */ /* 0x000ee20000300800 */
[----:B--2---:R-:W-:-:S15]  /*14a50*/  HMMA.16816.F32 R12, R8, R12, R16 ;  /* 0x0000000c080c723c */ /* 0x004fde0000001810 */
[----:B------:R-:W-:-:S09]  /*14a60*/  NOP ;  /* 0x0000000000007918 */ /* 0x000fd20000000000 */
[----:B0-----:R-:W-:Y:S01]  /*14a70*/  MOV R26, R13 ;  /* 0x0000000d001a7202 */ /* 0x001fe20000000f00 */
[----:B---3--:R-:W-:Y:S04]  /*14a80*/  STL.64 [R1+0xc50], R22 ;  /* 0x000c501601007387 */ /* 0x008fe80000100a00 */
[----:B----4-:R0:W-:Y:S04]  /*14a90*/  STL.64 [R1+0xc48], R20 ;  /* 0x000c481401007387 */ /* 0x0101e80000100a00 */
[----:B-1----:R-:W2:Y:S04]  /*14aa0*/  LDL.LU R4, [R1] ;  /* 0x0000000001047983 */ /* 0x002ea80000300800 */
[----:B------:R-:W2:Y:S04]  /*14ab0*/  LDL.LU R5, [R1+0x4] ;  /* 0x0000040001057983 */ /* 0x000ea80000300800 */
[----:B0-----:R-:W2:Y:S04]  /*14ac0*/  LDL.LU R20, [R1+0x160] ;  /* 0x0001600001147983 */ /* 0x001ea80000300800 */
[----:B------:R-:W3:Y:S04]  /*14ad0*/  LDL.LU.64 R18, [R1+0xc68] ;  /* 0x000c680001127983 */ /* 0x000ee80000300a00 */
[----:B------:R-:W3:Y:S04]  /*14ae0*/  LDL.LU.64 R16, [R1+0xc60] ;  /* 0x000c600001107983 */ /* 0x000ee80000300a00 */
[----:B------:R0:W-:Y:S04]  /*14af0*/  STL [R1+0x80], R12 ;  /* 0x0000800c01007387 */ /* 0x0001e80000100800 */
[----:B0-----:R-:W3:Y:S01]  /*14b00*/  LDL.LU.64 R12, [R1+0xc58] ;  /* 0x000c5800010c7983 */ /* 0x001ee20000300a00 */
[----:B------:R-:W-:-:S02]  /*14b10*/  IMAD.MOV.U32 R27, RZ, RZ, R14 ;  /* 0x000000ffff1b7224 */ /* 0x000fc400078e000e */
[----:B------:R-:W-:Y:S02]  /*14b20*/  IMAD.MOV.U32 R2, RZ, RZ, R15 ;  /* 0x000000ffff027224 */ /* 0x000fe400078e000f */
[----:B------:R-:W-:Y:S02]  /*14b30*/  IMAD.MOV.U32 R21, RZ, RZ, R28 ;  /* 0x000000ffff157224 */ /* 0x000fe400078e001c */
[----:B------:R-:W-:Y:S01]  /*14b40*/  IMAD.MOV.U32 R22, RZ, RZ, R3 ;  /* 0x000000ffff167224 */ /* 0x000fe200078e0003 */
[----:B------:R-:W-:Y:S01]  /*14b50*/  STL [R1+0xbd8], R2 ;  /* 0x000bd80201007387 */ /* 0x000fe20000100800 */
[----:B------:R-:W-:Y:S01]  /*14b60*/  IMAD.MOV.U32 R23, RZ, RZ, R0 ;  /* 0x000000ffff177224 */ /* 0x000fe200078e0000 */
[----:B---3--:R-:W-:-:S15]  /*14b70*/  HMMA.16816.F32 R12, R8, R12, R16 ;  /* 0x0000000c080c723c */ /* 0x008fde0000001810 */
[----:B------:R-:W-:-:S09]  /*14b80*/  NOP ;  /* 0x0000000000007918 */ /* 0x000fd20000000000 */
[----:B------:R-:W-:Y:S02]  /*14b90*/  IMAD.MOV.U32 R29, RZ, RZ, R12 ;  /* 0x000000ffff1d7224 */ /* 0x000fe400078e000c */
[----:B------:R-:W-:Y:S01]  /*14ba0*/  IMAD.MOV.U32 R28, RZ, RZ, R13 ;  /* 0x000000ffff1c7224 */ /* 0x000fe200078e000d */
[----:B------:R-:W3:Y:S01]  /*14bb0*/  LDL.LU R12, [R1+0xd0] ;  /* 0x0000d000010c7983 */ /* 0x000ee20000300800 */
[----:B------:R-:W-:Y:S02]  /*14bc0*/  IMAD.MOV.U32 R3, RZ, RZ, R14 ;  /* 0x000000ffff037224 */ /* 0x000fe400078e000e */
[----:B------:R-:W-:Y:S01]  /*14bd0*/  IMAD.MOV.U32 R0, RZ, RZ, R15 ;  /* 0x000000ffff007224 */ /* 0x000fe200078e000f */
[----:B------:R-:W3:Y:S04]  /*14be0*/  LDL.LU R13, [R1+0xd4] ;  /* 0x0000d400010d7983 */ /* 0x000ee80000300800 */
[----:B------:R-:W3:Y:S04]  /*14bf0*/  LDL.LU R14, [R1+0xd8] ;  /* 0x0000d800010e7983 */ /* 0x000ee80000300800 */
        /* <DEDUP_REMOVED lines=8> */
[----:B--2---:R0:W-:Y:S04]  /*14c80*/  STL.64 [R1+0xbf0], R18 ;  /* 0x000bf01201007387 */ /* 0x0041e80000100a00 */
[----:B0-----:R-:W2:Y:S01]  /*14c90*/  LDL.LU.64 R18, [R1+0x38] ;  /* 0x0000380001127983 */ /* 0x001ea20000300a00 */
[C---:B------:R-:W-:Y:S03]  /*14ca0*/  HMMA.16816.F32 R4, R8.reuse, R4, R20 ;  /* 0x000000040804723c */ /* 0x040fe60000001814 */
[----:B--2---:R0:W-:Y:S04]  /*14cb0*/  STL.64 [R1+0xc00], R18 ;  /* 0x000c001201007387 */ /* 0x0041e80000100a00 */
[----:B------:R-:W2:Y:S04]  /*14cc0*/  LDL.LU R16, [R1+0x130] ;  /* 0x0001300001107983 */ /* 0x000ea80000300800 */
[----:B------:R-:W2:Y:S04]  /*14cd0*/  LDL.LU R17, [R1+0x134] ;  /* 0x0001340001117983 */ /* 0x000ea80000300800 */
[----:B0-----:R-:W4:Y:S04]  /*14ce0*/  LDL.LU R18, [R1+0x138] ;  /* 0x0001380001127983 */ /* 0x001f280000300800 */
[----:B------:R-:W4:Y:S04]  /*14cf0*/  LDL.LU R19, [R1+0x13c] ;  /* 0x00013c0001137983 */ /* 0x000f280000300800 */
[----:B----4-:R0:W-:Y:S04]  /*14d00*/  STL.64 [R1+0xc10], R18 ;  /* 0x000c101201007387 */ /* 0x0101e80000100a00 */
[----:B--2---:R-:W-:Y:S04]  /*14d10*/  STL.64 [R1+0xc08], R16 ;  /* 0x000c081001007387 */ /* 0x004fe80000100a00 */
[----:B0-----:R-:W2:Y:S04]  /*14d20*/  LDL.LU.64 R18, [R1+0x58] ;  /* 0x0000580001127983 */ /* 0x001ea80000300a00 */
[----:B------:R-:W-:Y:S04]  /*14d30*/  STL [R1+0xbdc], R29 ;  /* 0x000bdc1d01007387 */ /* 0x000fe80000100800 */
[----:B------:R-:W4:Y:S04]  /*14d40*/  LDL.LU.64 R22, [R1+0xc50] ;  /* 0x000c500001167983 */ /* 0x000f280000300a00 */
[----:B------:R-:W4:Y:S04]  /*14d50*/  LDL.LU.64 R20, [R1+0xc48] ;  /* 0x000c480001147983 */ /* 0x000f280000300a00 */
[----:B------:R-:W-:Y:S04]  /*14d60*/  STL.64 [R1+0x60], R4 ;  /* 0x0000600401007387 */ /* 0x000fe80000100a00 */
[----:B------:R0:W-:Y:S04]  /*14d70*/  STL.64 [R1+0x68], R6 ;  /* 0x0000680601007387 */ /* 0x0001e80000100a00 */
[----:B0-----:R-:W3:Y:S04]  /*14d80*/  LDL.LU.64 R6, [R1+0xc40] ;  /* 0x000c400001067983 */ /* 0x001ee80000300a00 */
[----:B------:R-:W2:Y:S04]  /*14d90*/  LDL.LU.64 R4, [R1+0xc38] ;  /* 0x000c380001047983 */ /* 0x000ea80000300a00 */
[----:B------:R0:W-:Y:S04]  /*14da0*/  STL.64 [R1+0xbd0], R26 ;  /* 0x000bd01a01007387 */ /* 0x0001e80000100a00 */
[----:B0-----:R-:W2:Y:S01]  /*14db0*/  LDL.LU.64 R26, [R1+0x48] ;  /* 0x00004800011a7983 */ /* 0x001ea20000300a00 */
[C---:B----4-:R-:W-:Y:S07]  /*14dc0*/  HMMA.16816.F32 R20, R8.reuse, R24, R20 ;  /* 0x000000180814723c */ /* 0x050fee0000001814 */
[----:B---3--:R-:W-:Y:S01]  /*14dd0*/  IMAD.MOV.U32 R25, RZ, RZ, R6 ;  /* 0x000000ffff197224 */ /* 0x008fe200078e0006 */
[----:B--2---:R-:W-:Y:S01]  /*14de0*/  HMMA.16816.F32 R8, R8, R4, R12 ;  /* 0x000000040808723c */ /* 0x004fe2000000180c */
[----:B------:R0:W-:Y:S04]  /*14df0*/  STL.64 [R1+0xc18], R26 ;  /* 0x000c181a01007387 */ /* 0x0001e80000100a00 */
[----:B------:R-:W2:Y:S04]  /*14e00*/  LDL.LU R24, [R1+0x140] ;  /* 0x0001400001187983 */ /* 0x000ea80000300800 */
[----:B------:R-:W3:Y:S01]  /*14e10*/  LDL.LU R6, [R1+0xc34] ;  /* 0x000c340001067983 */ /* 0x000ee20000300800 */
[----:B0-----:R-:W-:-:S03]  /*14e20*/  IMAD.MOV.U32 R26, RZ, RZ, R7 ;  /* 0x000000ffff1a7224 */ /* 0x001fc600078e0007 */
[----:B------:R-:W3:Y:S04]  /*14e30*/  LDL.LU R7, [R1+0xc30] ;  /* 0x000c300001077983 */ /* 0x000ee80000300800 */
[----:B------:R-:W2:Y:S04]  /*14e40*/  LDL.LU R27, [R1+0x14c] ;  /* 0x00014c00011b7983 */ /* 0x000ea80000300800 */
[----:B------:R0:W-:Y:S04]  /*14e50*/  STL.64 [R1+0xb30], R22 ;  /* 0x000b301601007387 */ /* 0x0001e80000100a00 */
[----:B------:R1:W-:Y:S04]  /*14e60*/  STL.64 [R1+0xb28], R20 ;  /* 0x000b281401007387 */ /* 0x0003e80000100a00 */
[----:B0-----:R-:W4:Y:S04]  /*14e70*/  LDL.LU R22, [R1+0x8] ;  /* 0x0000080001167983 */ /* 0x001f280000300800 */
[----:B------:R-:W4:Y:S04]  /*14e80*/  LDL.LU R23, [R1+0xc] ;  /* 0x00000c0001177983 */ /* 0x000f280000300800 */
[----:B------:R-:W2:Y:S04]  /*14e90*/  LDL.LU.64 R14, [R1+0xc28] ;  /* 0x000c2800010e7983 */ /* 0x000ea80000300a00 */
[----:B------:R-:W2:Y:S01]  /*14ea0*/  LDL.LU.64 R12, [R1+0xc20] ;  /* 0x000c2000010c7983 */ /* 0x000ea20000300a00 */
[----:B-1----:R-:W-:-:S02]  /*14eb0*/  IMAD.MOV.U32 R21, RZ, RZ, R18 ;  /* 0x000000ffff157224 */ /* 0x002fc400078e0012 */
[----:B------:R-:W-:Y:S01]  /*14ec0*/  IMAD.MOV.U32 R20, RZ, RZ, R19 ;  /* 0x000000ffff147224 */ /* 0x000fe200078e0013 */
[----:B---3--:R0:W-:Y:S04]  /*14ed0*/  STL.64 [R1+0xbf8], R6 ;  /* 0x000bf80601007387 */ /* 0x0081e80000100a00 */
[----:B------:R-:W3:Y:S04]  /*14ee0*/  LDL.LU R4, [R1+0x120] ;  /* 0x0001200001047983 */ /* 0x000ee80000300800 */
[----:B------:R-:W3:Y:S04]  /*14ef0*/  LDL.LU R5, [R1+0x124] ;  /* 0x0001240001057983 */ /* 0x000ee80000300800 */
[----:B0-----:R-:W3:Y:S04]  /*14f00*/  LDL.LU R6, [R1+0x128] ;  /* 0x0001280001067983 */ /* 0x001ee80000300800 */
[----:B------:R-:W3:Y:S01]  /*14f10*/  LDL.LU R7, [R1+0x12c] ;  /* 0x00012c0001077983 */ /* 0x000ee20000300800 */
[C---:B--2---:R-:W-:Y:S03]  /*14f20*/  HMMA.16816.F32 R24, R12.reuse, R18, R24 ;  /* 0x000000120c18723c */ /* 0x044fe60000001818 */
[----:B------:R0:W-:Y:S04]  /*14f30*/  STL.64 [R1+0xb40], R10 ;  /* 0x000b400a01007387 */ /* 0x0001e80000100a00 */
[----:B------:R-:W-:Y:S04]  /*14f40*/  STL.64 [R1+0xb38], R8 ;  /* 0x000b380801007387 */ /* 0x000fe80000100a00 */
[----:B0-----:R-:W2:Y:S04]  /*14f50*/  LDL.LU R10, [R1+0x18] ;  /* 0x00001800010a7983 */ /* 0x001ea80000300800 */
[----:B------:R-:W2:Y:S08]  /*14f60*/  LDL.LU R11, [R1+0x1c] ;  /* 0x00001c00010b7983 */ /* 0x000eb00000300800 */
[----:B------:R-:W-:Y:S04]  /*14f70*/  STL.64 [R1+0x670], R24 ;  /* 0x0006701801007387 */ /* 0x000fe80000100a00 */
[----:B------:R0:W-:Y:S04]  /*14f80*/  STL.64 [R1+0x678], R26 ;  /* 0x0006781a01007387 */ /* 0x0001e80000100a00 */
[----:B0-----:R-:W4:Y:S04]  /*14f90*/  LDL.LU.64 R26, [R1+0xc18] ;  /* 0x000c1800011a7983 */ /* 0x001f280000300a00 */
[----:B------:R-:W4:Y:S04]  /*14fa0*/  LDL.LU.64 R18, [R1+0xc10] ;  /* 0x000c100001127983 */ /* 0x000f280000300a00 */
[----:B------:R-:W4:Y:S02]  /*14fb0*/  LDL.LU.64 R16, [R1+0xc08] ;  /* 0x000c080001107983 */ /* 0x000f240000300a00 */
[----:B----4-:R-:W-:-:S15]  /*14fc0*/  HMMA.16816.F32 R16, R12, R26, R16 ;  /* 0x0000001a0c10723c */ /* 0x010fde0000001810 */
[----:B------:R-:W-:-:S08]  /*14fd0*/  NOP ;  /* 0x0000000000007918 */ /* 0x000fd00000000000 */
[----:B------:R-:W-:Y:S04]  /*14fe0*/  STL.64 [R1+0x660], R16 ;  /* 0x0006601001007387 */ /* 0x000fe80000100a00 */
[----:B------:R0:W-:Y:S04]  /*14ff0*/  STL.64 [R1+0x668], R18 ;  /* 0x0006681201007387 */ /* 0x0001e80000100a00 */
[----:B0-----:R-:W3:Y:S01]  /*15000*/  LDL.LU.64 R18, [R1+0xc00] ;  /* 0x000c000001127983 */ /* 0x001ee20000300a00 */
[----:B------:R-:W-:-:S03]  /*15010*/  IMAD.MOV.U32 R29, RZ, RZ, R26 ;  /* 0x000000ffff1d7224 */ /* 0x000fc600078e001a */
[----:B------:R-:W4:Y:S01]  /*15020*/  LDL.LU R24, [R1+0xf0] ;  /* 0x0000f00001187983 */ /* 0x000f220000300800 */
[----:B------:R-:W-:-:S03]  /*15030*/  IMAD.MOV.U32 R2, RZ, RZ, R27 ;  /* 0x000000ffff027224 */ /* 0x000fc600078e001b */
[----:B------:R-:W4:Y:S04]  /*15040*/  LDL.LU R25, [R1+0xf4] ;  /* 0x0000f40001197983 */ /* 0x000f280000300800 */
[----:B------:R-:W4:Y:S04]  /*15050*/  LDL.LU R26, [R1+0xf8] ;  /* 0x0000f800011a7983 */ /* 0x000f280000300800 */
[----:B------:R-:W4:Y:S01]  /*15060*/  LDL.LU R27, [R1+0xfc] ;  /* 0x0000fc00011b7983 */ /* 0x000f220000300800 */
[----:B---3--:R-:W-:-:S15]  /*15070*/  HMMA.16816.F32 R4, R12, R18, R4 ;  /* 0x000000120c04723c */ /* 0x008fde0000001804 */
[----:B------:R-:W-:-:S08]  /*15080*/  NOP ;  /* 0x0000000000007918 */ /* 0x000fd00000000000 */
[----:B------:R-:W-:Y:S04]  /*15090*/  STL.64 [R1+0x650], R4 ;  /* 0x0006500401007387 */ /* 0x000fe80000100a00 */
[----:B------:R0:W-:Y:S04]  /*150a0*/  STL.64 [R1+0x658], R6 ;  /* 0x0006580601007387 */ /* 0x0001e80000100a00 */
[----:B0-----:R-:W3:Y:S01]  /*150b0*/  LDL.LU.64 R6, [R1+0xbf8] ;  /* 0x000bf80001067983 */ /* 0x001ee20000300a00 */
[----:B------:R-:W-:Y:S02]  /*150c0*/  IMAD.MOV.U32 R5, RZ, RZ, R18 ;  /* 0x000000ffff057224 */ /* 0x000fe400078e0012 */
[----:B------:R-:W-:-:S02]  /*150d0*/  IMAD.MOV.U32 R4, RZ, RZ, R19 ;  /* 0x000000ffff047224 */ /* 0x000fc400078e0013 */
[----:B------:R-:W2:Y:S04]  /*150e0*/  LDL.LU.64 R18, [R1+0xbf0] ;  /* 0x000bf00001127983 */ /* 0x000ea80000300a00 */
[----:B---3--:R-:W-:Y:S04]  /*150f0*/  STL.64 [R1+0xbb0], R6 ;  /* 0x000bb00601007387 */ /* 0x008fe80000100a00 */
[----:B------:R0:W-:Y:S04]  /*15100*/  STL.64 [R1+0xba8], R4 ;  /* 0x000ba80401007387 */ /* 0x0001e80000100a00 */
[----:B0-----:R-:W2:Y:S04]  /*15110*/  LDL.LU R4, [R1+0x110] ;  /* 0x0001100001047983 */ /* 0x001ea80000300800 */
[----:B------:R-:W2:Y:S04]  /*15120*/  LDL.LU R5, [R1+0x114] ;  /* 0x0001140001057983 */ /* 0x000ea80000300800 */
[----:B------:R-:W2:Y:S04]  /*15130*/  LDL.LU R6, [R1+0x118] ;  /* 0x0001180001067983 */ /* 0x000ea80000300800 */
[----:B------:R-:W2:Y:S02]  /*15140*/  LDL.LU R7, [R1+0x11c] ;  /* 0x00011c0001077983 */ /* 0x000ea40000300800 */
[----:B--2---:R-:W-:-:S15]  /*15150*/  HMMA.16816.F32 R4, R12, R18, R4 ;  /* 0x000000120c04723c */ /* 0x004fde0000001804 */
[----:B------:R-:W-:-:S08]  /*15160*/  NOP ;  /* 0x0000000000007918 */ /* 0x000fd00000000000 */
[----:B------:R0:W-:Y:S04]  /*15170*/  STL.64 [R1+0x640], R4 ;  /* 0x0006400401007387 */ /* 0x0001e80000100a00 */
[----:B------:R-:W-:Y:S01]  /*15180*/  STL.64 [R1+0x648], R6 ;  /* 0x0006480601007387 */ /* 0x000fe20000100a00 */
[----:B0-----:R-:W-:Y:S02]  /*15190*/  IMAD.MOV.U32 R5, RZ, RZ, R18 ;  /* 0x000000ffff057224 */ /* 0x001fe400078e0012 */
[----:B------:R-:W-:Y:S02]  /*151a0*/  IMAD.MOV.U32 R4, RZ, RZ, R19 ;  /* 0x000000ffff047224 */ /* 0x000fe400078e0013 */
[----:B------:R-:W2:Y:S04]  /*151b0*/  LDL.LU.64 R18, [R1+0xbe8] ;  /* 0x000be80001127983 */ /* 0x000ea80000300a00 */
[----:B------:R-:W2:Y:S04]  /*151c0*/  LDL.LU.64 R16, [R1+0xbe0] ;  /* 0x000be00001107983 */ /* 0x000ea80000300a00 */
[----:B------:R0:W-:Y:S01]  /*151d0*/  STL.64 [R1+0xb48], R10 ;  /* 0x000b480a01007387 */ /* 0x0001e20000100a00 */
[----:B--2---:R-:W-:Y:S07]  /*151e0*/  HMMA.16816.F32 R16, R12, R10, R16 ;  /* 0x0000000a0c10723c */ /* 0x004fee0000001810 */
[----:B0-----:R-:W-:-:S02]  /*151f0*/  IMAD.MOV.U32 R10, RZ, RZ, R5 ;  /* 0x000000ffff0a7224 */ /* 0x001fc400078e0005 */
[----:B------:R-:W-:-:S14]  /*15200*/  IMAD.MOV.U32 R11, RZ, RZ, R4 ;  /* 0x000000ffff0b7224 */ /* 0x000fdc00078e0004 */
[----:B------:R0:W-:Y:S04]  /*15210*/  STL.64 [R1+0x630], R16 ;  /* 0x0006301001007387 */ /* 0x0001e80000100a00 */
[----:B------:R1:W-:Y:S04]  /*15220*/  STL.64 [R1+0x638], R18 ;  /* 0x0006381201007387 */ /* 0x0003e80000100a00 */
[----:B0-----:R-:W2:Y:S04]  /*15230*/  LDL.LU R16, [R1+0xc0] ;  /* 0x0000c00001107983 */ /* 0x001ea80000300800 */
[----:B------:R-:W2:Y:S04]  /*15240*/  LDL.LU R17, [R1+0xc4] ;  /* 0x0000c40001117983 */ /* 0x000ea80000300800 */
[----:B-1----:R-:W2:Y:S04]  /*15250*/  LDL.LU R18, [R1+0xc8] ;  /* 0x0000c80001127983 */ /* 0x002ea80000300800 */
[----:B------:R-:W2:Y:S04]  /*15260*/  LDL.LU R19, [R1+0xcc] ;  /* 0x0000cc0001137983 */ /* 0x000ea80000300800 */
[----:B------:R-:W3:Y:S04]  /*15270*/  LDL.LU R4, [R1+0xe0] ;  /* 0x0000e00001047983 */ /* 0x000ee80000300800 */
[----:B------:R-:W3:Y:S04]  /*15280*/  LDL.LU R5, [R1+0xe4] ;  /* 0x0000e40001057983 */ /* 0x000ee80000300800 */
[----:B------:R-:W3:Y:S04]  /*15290*/  LDL.LU R6, [R1+0xe8] ;  /* 0x0000e80001067983 */ /* 0x000ee80000300800 */
[----:B------:R-:W3:Y:S04]  /*152a0*/  LDL.LU R7, [R1+0xec] ;  /* 0x0000ec0001077983 */ /* 0x000ee80000300800 */
[----:B------:R0:W-:Y:S04]  /*152b0*/  STL.64 [R1+0xb58], R10 ;  /* 0x000b580a01007387 */ /* 0x0001e80000100a00 */
[----:B------:R-:W2:Y:S04]  /*152c0*/  LDL.LU R8, [R1+0x90] ;  /* 0x0000900001087983 */ /* 0x000ea80000300800 */
[----:B------:R-:W2:Y:S04]  /*152d0*/  LDL.LU R9, [R1+0x94] ;  /* 0x0000940001097983 */ /* 0x000ea80000300800 */
[----:B0-----:R-:W3:Y:S04]  /*152e0*/  LDL.LU R10, [R1+0x98] ;  /* 0x00009800010a7983 */ /* 0x001ee80000300800 */
[----:B------:R-:W3:Y:S01]  /*152f0*/  LDL.LU R11, [R1+0x9c] ;  /* 0x00009c00010b7983 */ /* 0x000ee20000300800 */
[----:B----4-:R-:W-:Y:S03]  /*15300*/  HMMA.16816.F32 R24, R12, R22, R24 ;  /* 0x000000160c18723c */ /* 0x010fe60000001818 */
[----:B---3--:R0:W-:Y:S04]  /*15310*/  STL.64 [R1+0xb68], R10 ;  /* 0x000b680a01007387 */ /* 0x0081e80000100a00 */
[----:B--2---:R-:W-:Y:S01]  /*15320*/  STL.64 [R1+0xb60], R8 ;  /* 0x000b600801007387 */ /* 0x004fe20000100a00 */
[----:B0-----:R-:W-:-:S02]  /*15330*/  IMAD.MOV.U32 R10, RZ, RZ, R29 ;  /* 0x000000ffff0a7224 */ /* 0x001fc400078e001d */
[----:B------:R-:W-:Y:S01]  /*15340*/  IMAD.MOV.U32 R11, RZ, RZ, R2 ;  /* 0x000000ffff0b7224 */ /* 0x000fe200078e0002 */
[----:B------:R-:W2:Y:S04]  /*15350*/  LDL.LU R29, [R1+0xbdc] ;  /* 0x000bdc00011d7983 */ /* 0x000ea80000300800 */
[----:B------:R-:W3:Y:S04]  /*15360*/  LDL.LU R2, [R1+0xbd8] ;  /* 0x000bd80001027983 */ /* 0x000ee80000300800 */
[----:B------:R-:W-:Y:S04]  /*15370*/  STL.64 [R1+0xb80], R10 ;  /* 0x000b800a01007387 */ /* 0x000fe80000100a00 */
[----:B------:R-:W-:Y:S04]  /*15380*/  STL.64 [R1+0x620], R24 ;  /* 0x0006201801007387 */ /* 0x000fe80000100a00 */
[----:B------:R0:W-:Y:S04]  /*15390*/  STL.64 [R1+0x628], R26 ;  /* 0x0006281a01007387 */ /* 0x0001e80000100a00 */
[----:B0-----:R-:W4:Y:S01]  /*153a0*/  LDL.LU.64 R26, [R1+0xbd0] ;  /* 0x000bd000011a7983 */ /* 0x001f220000300a00 */
[----:B------:R-:W-:-:S03]  /*153b0*/  IMAD.MOV.U32 R11, RZ, RZ, R20 ;  /* 0x000000ffff0b7224 */ /* 0x000fc600078e0014 */
[----:B------:R0:W-:Y:S01]  /*153c0*/  STL.64 [R1+0xb50], R22 ;  /* 0x000b501601007387 */ /* 0x0001e20000100a00 */
[----:B------:R-:W-:-:S03]  /*153d0*/  IMAD.MOV.U32 R10, RZ, RZ, R21 ;  /* 0x000000ffff0a7224 */ /* 0x000fc600078e0015 */
[----:B------:R-:W2:Y:S01]  /*153e0*/  LDL.LU R20, [R1+0x80] ;  /* 0x0000800001147983 */ /* 0x000ea20000300800 */
[----:B----4-:R-:W-:Y:S01]  /*153f0*/  IMAD.MOV.U32 R21, RZ, RZ, R26 ;  /* 0x000000ffff157224 */ /* 0x010fe200078e001a */
[----:B0-----:R-:W-:Y:S02]  /*15400*/  MOV R22, R27 ;  /* 0x0000001b00167202 */ /* 0x001fe40000000f00 */
[----:B------:R-:W4:Y:S04]  /*15410*/  LDL.LU R26, [R1+0xbcc] ;  /* 0x000bcc00011a7983 */ /* 0x000f280000300800 */
[----:B------:R-:W4:Y:S01]  /*15420*/  LDL.LU R27, [R1+0xbc8] ;  /* 0x000bc800011b7983 */ /* 0x000f220000300800 */
[----:B---3--:R-:W-:-:S03]  /*15430*/  IMAD.MOV.U32 R23, RZ, RZ, R2 ;  /* 0x000000ffff177224 */ /* 0x008fc600078e0002 */
[----:B------:R-:W3:Y:S04]  /*15440*/  LDL.LU R2, [R1+0xbc4] ;  /* 0x000bc40001027983 */ /* 0x000ee80000300800 */
[----:B------:R-:W-:Y:S04]  /*15450*/  STL.64 [R1+0xb78], R22 ;  /* 0x000b781601007387 */ /* 0x000fe80000100a00 */
[----:B--2---:R0:W-:Y:S04]  /*15460*/  STL.64 [R1+0xb70], R20 ;  /* 0x000b701401007387 */ /* 0x0041e80000100a00 */
[----:B0-----:R-:W2:Y:S04]  /*15470*/  LDL.LU R20, [R1+0xa0] ;  /* 0x0000a00001147983 */ /* 0x001ea80000300800 */
[----:B------:R-:W2:Y:S01]  /*15480*/  LDL.LU R21, [R1+0xa4] ;  /* 0x0000a40001157983 */ /* 0x000ea20000300800 */
[----:B----4-:R-:W-:-:S02]  /*15490*/  IMAD.MOV.U32 R22, RZ, RZ, R26 ;  /* 0x000000ffff167224 */ /* 0x010fc400078e001a */
[----:B------:R-:W-:Y:S01]  /*154a0*/  IMAD.MOV.U32 R23, RZ, RZ, R27 ;  /* 0x000000ffff177224 */ /* 0x000fe200078e001b */
[----:B------:R-:W4:Y:S04]  /*154b0*/  LDL.LU R26, [R1+0xbc0] ;  /* 0x000bc000011a7983 */ /* 0x000f280000300800 */
[----:B------:R-:W4:Y:S04]  /*154c0*/  LDL.LU R27, [R1+0xbbc] ;  /* 0x000bbc00011b7983 */ /* 0x000f280000300800 */
[----:B------:R3:W-:Y:S04]  /*154d0*/  STL.64 [R1+0xb90], R22 ;  /* 0x000b901601007387 */ /* 0x0007e80000100a00 */
[----:B--2---:R0:W-:Y:S01]  /*154e0*/  STL.64 [R1+0xb88], R20 ;  /* 0x000b881401007387 */ /* 0x0041e20000100a00 */
[----:B---3--:R-:W-:-:S03]  /*154f0*/  IMAD.MOV.U32 R23, RZ, RZ, R2 ;  /* 0x000000ffff177224 */ /* 0x008fc600078e0002 */
[----:B0-----:R-:W2:Y:S04]  /*15500*/  LDL.LU R20, [R1+0xb0] ;  /* 0x0000b00001147983 */ /* 0x001ea80000300800 */
[----:B------:R-:W2:Y:S04]  /*15510*/  LDL.LU R21, [R1+0xb4] ;  /* 0x0000b40001157983 */ /* 0x000ea80000300800 */
[----:B------:R-:W2:Y:S04]  /*15520*/  LDL.LU R22, [R1+0xb8] ;  /* 0x0000b80001167983 */ /* 0x000ea80000300800 */
[----:B------:R-:W3:Y:S01]  /*15530*/  LDL.LU R2, [R1+0xbb8] ;  /* 0x000bb80001027983 */ /* 0x000ee20000300800 */
[----:B----4-:R-:W-:-:S15]  /*15540*/  HMMA.16816.F32 R4, R12, R26, R4 ;  /* 0x0000001a0c04723c */ /* 0x010fde0000001804 */
[----:B------:R-:W-:-:S08]  /*15550*/  NOP ;  /* 0x0000000000007918 */ /* 0x000fd00000000000 */
[----:B------:R-:W-:Y:S04]  /*15560*/  STL.64 [R1+0x610], R4 ;  /* 0x0006100401007387 */ /* 0x000fe80000100a00 */
[----:B------:R0:W-:Y:S04]  /*15570*/  STL.64 [R1+0x618], R6 ;  /* 0x0006180601007387 */ /* 0x0001e80000100a00 */
[----:B0-----:R-:W4:Y:S04]  /*15580*/  LDL.LU.64 R6, [R1+0xbb0] ;  /* 0x000bb00001067983 */ /* 0x001f280000300a00 */
[----:B------:R-:W3:Y:S01]  /*15590*/  LDL.LU.64 R4, [R1+0xba8] ;  /* 0x000ba80001047983 */ /* 0x000ee20000300a00 */
[----:B----4-:R-:W-:Y:S03]  /*155a0*/  HMMA.16816.F32 R12, R12, R6, R16 ;  /* 0x000000060c0c723c */ /* 0x010fe60000001810 */
[----:B------:R-:W2:Y:S04]  /*155b0*/  LDL.LU.64 R18, [R1+0xba0] ;  /* 0x000ba00001127983 */ /* 0x000ea80000300a00 */
[----:B------:R-:W2:-:S15]  /*155c0*/  LDL.LU.64 R16, [R1+0xb98] ;  /* 0x000b980001107983 */ /* 0x000e9e0000300a00 */
[----:B------:R-:W-:-:S01]  /*155d0*/  NOP ;  /* 0x0000000000007918 */ /* 0x000fc20000000000 */
[----:B------:R-:W-:Y:S04]  /*155e0*/  STL.64 [R1+0x600], R12 ;  /* 0x0006000c01007387 */ /* 0x000fe80000100a00 */
[----:B------:R-:W-:Y:S01]  /*155f0*/  STL.64 [R1+0x608], R14 ;  /* 0x0006080e01007387 */ /* 0x000fe20000100a00 */
[----:B--2---:R-:W-:Y:S03]  /*15600*/  HMMA.16816.F32 R8, R16, R10, R20 ;  /* 0x0000000a1008723c */ /* 0x004fe60000001814 */
[----:B------:R-:W2:Y:S04]  /*15610*/  LDL.LU.64 R22, [R1+0xb90] ;  /* 0x000b900001167983 */ /* 0x000ea80000300a00 */
[----:B------:R-:W2:-:S15]  /*15620*/  LDL.LU.64 R20, [R1+0xb88] ;  /* 0x000b880001147983 */ /* 0x000e9e0000300a00 */
[----:B------:R-:W-:-:S01]  /*15630*/  NOP ;  /* 0x0000000000007918 */ /* 0x000fc20000000000 */
[----:B------:R-:W-:Y:S04]  /*15640*/  STL.64 [R1+0x5e0], R8 ;  /* 0x0005e00801007387 */ /* 0x000fe80000100a00 */
[----:B------:R0:W-:Y:S04]  /*15650*/  STL.64 [R1+0x5e8], R10 ;  /* 0x0005e80a01007387 */ /* 0x0001e80000100a00 */
[----:B0-----:R-:W2:Y:S02]  /*15660*/  LDL.LU.64 R10, [R1+0xb80] ;  /* 0x000b8000010a7983 */ /* 0x001ea40000300a00 */
[----:B--2---:R-:W-:Y:S02]  /*15670*/  HMMA.16816.F32 R8, R16, R10, R20 ;  /* 0x0000000a1008723c */ /* 0x004fe40000001814 */
[----:B------:R-:W2:Y:S04]  /*15680*/  LDL.LU.64 R22, [R1+0xb78] ;  /* 0x000b780001167983 */ /* 0x000ea80000300a00 */
[----:B------:R-:W2:-:S15]  /*15690*/  LDL.LU.64 R20, [R1+0xb70] ;  /* 0x000b700001147983 */ /* 0x000e9e0000300a00 */
[----:B------:R-:W-:-:S02]  /*156a0*/  NOP ;  /* 0x0000000000007918 */ /* 0x000fc40000000000 */
[----:B------:R-:W-:Y:S04]  /*156b0*/  STL.64 [R1+0x5f0], R8 ;  /* 0x0005f00801007387 */ /* 0x000fe80000100a00 */
[----:B------:R0:W-:Y:S04]  /*156c0*/  STL.64 [R1+0x5f8], R10 ;  /* 0x0005f80a01007387 */ /* 0x0001e80000100a00 */
[----:B0-----:R-:W4:Y:S04]  /*156d0*/  LDL.LU.64 R10, [R1+0xb68] ;  /* 0x000b6800010a7983 */ /* 0x001f280000300a00 */
[----:B------:R-:W4:Y:S01]  /*156e0*/  LDL.LU.64 R8, [R1+0xb60] ;  /* 0x000b600001087983 */ /* 0x000f220000300a00 */
[----:B---3--:R-:W-:-:S02]  /*156f0*/  IMAD.MOV.U32 R14, RZ, RZ, R5 ;  /* 0x000000ffff0e7224 */ /* 0x008fc400078e0005 */
[----:B------:R-:W-:-:S07]  /*15700*/  IMAD.MOV.U32 R15, RZ, RZ, R4 ;  /* 0x000000ffff0f7224 */ /* 0x000fce00078e0004 */
[----:B----4-:R-:W-:Y:S01]  /*15710*/  HMMA.16816.F32 R12, R16, R14, R8 ;  /* 0x0000000e100c723c */ /* 0x010fe20000001808 */
[----:B------:R-:W2:-:S15]  /*15720*/  LDL.LU.64 R10, [R1+0xb58] ;  /* 0x000b5800010a7983 */ /* 0x000e9e0000300a00 */
[----:B------:R-:W-:-:S07]  /*15730*/  NOP ;  /* 0x0000000000007918 */ /* 0x000fce0000000000 */
[----:B------:R0:W-:Y:S04]  /*15740*/  STL.64 [R1+0x5d0], R12 ;  /* 0x0005d00c01007387 */ /* 0x0001e80000100a00 */
[----:B------:R1:W-:Y:S04]  /*15750*/  STL.64 [R1+0x5d8], R14 ;  /* 0x0005d80e01007387 */ /* 0x0003e80000100a00 */
[----:B0-----:R-:W3:Y:S04]  /*15760*/  LDL.LU R12, [R1+0x2fc] ;  /* 0x0002fc00010c7983 */ /* 0x001ee80000300800 */
[----:B------:R-:W3:Y:S04]  /*15770*/  LDL.LU R13, [R1+0x2f8] ;  /* 0x0002f800010d7983 */ /* 0x000ee80000300800 */
[----:B---3--:R0:W-:Y:S04]  /*15780*/  STL.64 [R1+0xac8], R12 ;  /* 0x000ac80c01007387 */ /* 0x0081e80000100a00 */
[----:B-1----:R-:W3:Y:S04]  /*15790*/  LDL.LU R14, [R1+0x2f4] ;  /* 0x0002f400010e7983 */ /* 0x002ee80000300800 */
[----:B------:R-:W3:Y:S04]  /*157a0*/  LDL.LU R15, [R1+0x2f0] ;  /* 0x0002f000010f7983 */ /* 0x000ee80000300800 */
[----:B---3--:R1:W-:Y:S04]  /*157b0*/  STL.64 [R1+0xad0], R14 ;  /* 0x000ad00e01007387 */ /* 0x0083e80000100a00 */
[----:B------:R-:W3:Y:S04]  /*157c0*/  LDL.LU R4, [R1+0x2ec] ;  /* 0x0002ec0001047983 */ /* 0x000ee80000300800 */
[----:B------:R-:W3:Y:S04]  /*157d0*/  LDL.LU R5, [R1+0x2e8] ;  /* 0x0002e80001057983 */ /* 0x000ee80000300800 */
[----:B---3--:R-:W-:Y:S04]  /*157e0*/  STL.64 [R1+0xad8], R4 ;  /* 0x000ad80401007387 */ /* 0x008fe80000100a00 */
[----:B------:R-:W3:Y:S04]  /*157f0*/  LDL.LU R24, [R1+0x2e4] ;  /* 0x0002e40001187983 */ /* 0x000ee80000300800 */
[----:B------:R-:W3:Y:S01]  /*15800*/  LDL.LU R25, [R1+0x2e0] ;  /* 0x0002e00001197983 */ /* 0x000ee20000300800 */
[----:B0-----:R-:W-:-:S02]  /*15810*/  IMAD.MOV.U32 R12, RZ, RZ, R29 ;  /* 0x000000ffff0c7224 */ /* 0x001fc400078e001d */
[----:B-1----:R-:W-:Y:S01]  /*15820*/  IMAD.MOV.U32 R14, RZ, RZ, R3 ;  /* 0x000000ffff0e7224 */ /* 0x002fe200078e0003 */
[----:B---3--:R-:W-:Y:S04]  /*15830*/  STL.64 [R1+0xae0], R24 ;  /* 0x000ae01801007387 */ /* 0x008fe80000100a00 */
[----:B------:R-:W3:Y:S04]  /*15840*/  LDL.LU R29, [R1+0x2dc] ;  /* 0x0002dc00011d7983 */ /* 0x000ee80000300800 */
[----:B------:R-:W4:Y:S01]  /*15850*/  LDL.LU R3, [R1+0x2d8] ;  /* 0x0002d80001037983 */ /* 0x000f220000300800 */
[----:B------:R-:W-:Y:S01]  /*15860*/  IMAD.MOV.U32 R13, RZ, RZ, R28 ;  /* 0x000000ffff0d7224 */ /* 0x000fe200078e001c */
[----:B--2---:R-:W-:Y:S02]  /*15870*/  HMMA.16816.F32 R8, R16, R10, R20 ;  /* 0x0000000a1008723c */ /* 0x004fe40000001814 */
[----:B----4-:R-:W-:Y:S04]  /*15880*/  STL.64 [R1+0xae8], R2 ;  /* 0x000ae80201007387 */ /* 0x010fe80000100a00 */
[----:B------:R-:W3:Y:S01]  /*15890*/  LDL.LU R28, [R1+0x2d4] ;  /* 0x0002d400011c7983 */ /* 0x000ee20000300800 */
[----:B------:R-:W-:-:S03]  /*158a0*/  IMAD.MOV.U32 R15, RZ, RZ, R0 ;  /* 0x000000ffff0f7224 */ /* 0x000fc600078e0000 */
[----:B---3--:R-:W-:Y:S04]  /*158b0*/  STL.64 [R1+0xaf0], R28 ;  /* 0x000af01c01007387 */ /* 0x008fe80000100a00 */
[----:B------:R-:W2:Y:S04]  /*158c0*/  LDL.LU R0, [R1+0x2d0] ;  /* 0x0002d00001007983 */ /* 0x000ea80000300800 */
[----:B------:R-:W3:Y:S05]  /*158d0*/  LDL.LU.64 R22, [R1+0xb50] ;  /* 0x000b500001167983 */ /* 0x000eea0000300a00 */
[----:B------:R-:W-:Y:S04]  /*158e0*/  STL.64 [R1+0x5c0], R8 ;  /* 0x0005c00801007387 */ /* 0x000fe80000100a00 */
[----:B------:R0:W-:Y:S04]  /*158f0*/  STL.64 [R1+0x5c8], R10 ;  /* 0x0005c80a01007387 */ /* 0x0001e80000100a00 */
[----:B0-----:R-:W4:Y:S04]  /*15900*/  LDL.LU.64 R10, [R1+0xb48] ;  /* 0x000b4800010a7983 */ /* 0x001f280000300a00 */
[----:B------:R-:W3:Y:S01]  /*15910*/  LDL.LU R8, [R1+0x60] ;  /* 0x0000600001087983 */ /* 0x000ee20000300800 */
[----:B----4-:R-:W-:-:S15]  /*15920*/  HMMA.16816.F32 R12, R16, R10, R12 ;  /* 0x0000000a100c723c */ /* 0x010fde000000180c */
[----:B------:R-:W-:-:S08]  /*15930*/  NOP ;  /* 0x0000000000007918 */ /* 0x000fd00000000000 */
[----:B------:R-:W-:Y:S04]  /*15940*/  STL.64 [R1+0x5b0], R12 ;  /* 0x0005b00c01007387 */ /* 0x000fe80000100a00 */
[----:B------:R-:W-:Y:S04]  /*15950*/  STL.64 [R1+0x5b8], R14 ;  /* 0x0005b80e01007387 */ /* 0x000fe80000100a00 */
[----:B------:R-:W3:Y:S04]  /*15960*/  LDL.LU R9, [R1+0x64] ;  /* 0x0000640001097983 */ /* 0x000ee80000300800 */
[----:B------:R-:W3:Y:S04]  /*15970*/  LDL.LU R10, [R1+0x68] ;  /* 0x00006800010a7983 */ /* 0x000ee80000300800 */
[----:B------:R-:W3:Y:S04]  /*15980*/  LDL.LU R11, [R1+0x6c] ;  /* 0x00006c00010b7983 */ /* 0x000ee80000300800 */
[----:B------:R-:W4:Y:S04]  /*15990*/  LDL.LU R28, [R1+0x36c] ;  /* 0x00036c00011c7983 */ /* 0x000f280000300800 */
[----:B------:R-:W4:Y:S04]  /*159a0*/  LDL.LU R29, [R1+0x368] ;  /* 0x00036800011d7983 */ /* 0x000f280000300800 */
[----:B----4-:R0:W-:Y:S04]  /*159b0*/  STL.64 [R1+0xaf8], R28 ;  /* 0x000af81c01007387 */ /* 0x0101e80000100a00 */
[----:B0-----:R-:W4:Y:S04]  /*159c0*/  LDL.LU R28, [R1+0x374] ;  /* 0x00037400011c7983 */ /* 0x001f280000300800 */
        /* <DEDUP_REMOVED lines=9> */
[----:B------:R-:W4:Y:S01]  /*15a60*/  LDL.LU R29, [R1+0x388] ;  /* 0x00038800011d7983 */ /* 0x000f220000300800 */
[C---:B---3--:R-:W-:Y:S03]  /*15a70*/  HMMA.16816.F32 R20, R16.reuse, R22, R8 ;  /* 0x000000161014723c */ /* 0x048fe60000001808 */
[----:B----4-:R0:W-:Y:S04]  /*15a80*/  STL.64 [R1+0xb18], R28 ;  /* 0x000b181c01007387 */ /* 0x0101e80000100a00 */
[----:B0-----:R-:W3:Y:S04]  /*15a90*/  LDL.LU R28, [R1+0x6d0] ;  /* 0x0006d000011c7983 */ /* 0x001ee80000300800 */
[----:B------:R-:W3:Y:S04]  /*15aa0*/  LDL.LU R29, [R1+0x390] ;  /* 0x00039000011d7983 */ /* 0x000ee80000300800 */
[----:B---3--:R0:W-:Y:S04]  /*15ab0*/  STL.64 [R1+0xb20], R28 ;  /* 0x000b201c01007387 */ /* 0x0081e80000100a00 */
[----:B0-----:R-:W3:Y:S04]  /*15ac0*/  LDL.LU R28, [R1+0x6d4] ;  /* 0x0006d400011c7983 */ /* 0x001ee80000300800 */
[----:B------:R-:W3:Y:S04]  /*15ad0*/  LDL.LU R29, [R1+0x398] ;  /* 0x00039800011d7983 */ /* 0x000ee80000300800 */
[----:B------:R-:W4:Y:S04]  /*15ae0*/  LDL.LU R2, [R1+0x364] ;  /* 0x0003640001027983 */ /* 0x000f280000300800 */
[----:B------:R-:W4:Y:S04]  /*15af0*/  LDL.LU R3, [R1+0x360] ;  /* 0x0003600001037983 */ /* 0x000f280000300800 */
        /* <DEDUP_REMOVED lines=8> */
[----:B------:R-:W3:Y:S04]  /*15b80*/  LDL.LU.64 R10, [R1+0xb40] ;  /* 0x000b4000010a7983 */ /* 0x000ee80000300a00 */
[----:B------:R-:W3:Y:S04]  /*15b90*/  LDL.LU.64 R8, [R1+0xb38] ;  /* 0x000b380001087983 */ /* 0x000ee80000300a00 */
[----:B------:R-:W-:Y:S04]  /*15ba0*/  STL.64 [R1+0x5a0], R20 ;  /* 0x0005a01401007387 */ /* 0x000fe80000100a00 */
[----:B------:R0:W-:Y:S04]  /*15bb0*/  STL.64 [R1+0x5a8], R22 ;  /* 0x0005a81601007387 */ /* 0x0001e80000100a00 */
[----:B0-----:R-:W4:Y:S04]  /*15bc0*/  LDL.LU.64 R22, [R1+0xb30] ;  /* 0x000b300001167983 */ /* 0x001f280000300a00 */
[----:B------:R-:W4:Y:S01]  /*15bd0*/  LDL.LU.64 R20, [R1+0xb28] ;  /* 0x000b280001147983 */ /* 0x000f220000300a00 */
[C---:B---3--:R-:W-:Y:S06]  /*15be0*/  HMMA.16816.F32 R8, R16.reuse, R6, R8 ;  /* 0x000000061008723c */ /* 0x048fec0000001808 */
[----:B----4-:R-:W-:Y:S01]  /*15bf0*/  HMMA.16816.F32 R20, R16, R26, R20 ;  /* 0x0000001a1014723c */ /* 0x010fe20000001814 */
[----:B------:R-:W3:Y:S04]  /*15c00*/  LDL.LU R26, [R1+0x314] ;  /* 0x00031400011a7983 */ /* 0x000ee80000300800 */
[----:B------:R-:W4:Y:S01]  /*15c10*/  LDL.LU R27, [R1+0x310] ;  /* 0x00031000011b7983 */ /* 0x000f220000300800 */
[----:B------:R-:W-:-:S04]  /*15c20*/  LOP3.LUT R29, R29, R28, RZ, 0x3c, !PT ;  /* 0x0000001c1d1d7212 */ /* 0x000fc800078e3cff */
[----:B------:R-:W-:-:S13]  /*15c30*/  LOP3.LUT R28, R29, R28, RZ, 0x3c, !PT ;  /* 0x0000001c1d1c7212 */ /* 0x000fda00078e3cff */
[----:B------:R0:W-:Y:S04]  /*15c40*/  STL.64 [R1+0x590], R20 ;  /* 0x0005901401007387 */ /* 0x0001e80000100a00 */
[----:B------:R1:W-:Y:S04]  /*15c50*/  STL.64 [R1+0x598], R22 ;  /* 0x0005981601007387 */ /* 0x0003e80000100a00 */
[----:B0-----:R-:W3:Y:S04]  /*15c60*/  LDL.LU R20, [R1+0x30c] ;  /* 0x00030c0001147983 */ /* 0x001ee80000300800 */
[----:B------:R-:W3:Y:S04]  /*15c70*/  LDL.LU R21, [R1+0x308] ;  /* 0x0003080001157983 */ /* 0x000ee80000300800 */
[----:B-1----:R-:W3:Y:S04]  /*15c80*/  LDL.LU R22, [R1+0x304] ;  /* 0x0003040001167983 */ /* 0x002ee80000300800 */
[----:B------:R-:W3:Y:S04]  /*15c90*/  LDL.LU R23, [R1+0x300] ;  /* 0x0003000001177983 */ /* 0x000ee80000300800 */
[----:B------:R-:W4:Y:S04]  /*15ca0*/  LDL.LU R16, [R1+0x33c] ;  /* 0x00033c0001107983 */ /* 0x000f280000300800 */
[----:B------:R-:W4:Y:S04]  /*15cb0*/  LDL.LU R17, [R1+0x338] ;  /* 0x0003380001117983 */ /* 0x000f280000300800 */
[----:B------:R0:W-:Y:S04]  /*15cc0*/  STL.64 [R1+0x580], R8 ;  /* 0x0005800801007387 */ /* 0x0001e80000100a00 */
[----:B------:R1:W-:Y:S04]  /*15cd0*/  STL.64 [R1+0x588], R10 ;  /* 0x0005880a01007387 */ /* 0x0003e80000100a00 */
[----:B------:R-:W3:Y:S04]  /*15ce0*/  LDL.LU R18, [R1+0x334] ;  /* 0x0003340001127983 */ /* 0x000ee80000300800 */
[----:B------:R-:W3:Y:S04]  /*15cf0*/  LDL.LU R19, [R1+0x330] ;  /* 0x0003300001137983 */ /* 0x000ee80000300800 */
[----:B------:R-:W3:Y:S04]  /*15d00*/  LDL.LU R6, [R1+0x32c] ;  /* 0x00032c0001067983 */ /* 0x000ee80000300800 */
[----:B------:R-:W3:Y:S01]  /*15d10*/  LDL.LU R7, [R1+0x328] ;  /* 0x0003280001077983 */ /* 0x000ee20000300800 */
[----:B------:R-:W-:-:S03]  /*15d20*/  LOP3.LUT R29, R29, R28, RZ, 0x3c, !PT ;  /* 0x0000001c1d1d7212 */ /* 0x000fc600078e3cff */
[----:B0-----:R-:W3:Y:S04]  /*15d30*/  LDL.LU R8, [R1+0x324] ;  /* 0x0003240001087983 */ /* 0x001ee80000300800 */
[----:B------:R-:W3:Y:S04]  /*15d40*/  LDL.LU R9, [R1+0x320] ;  /* 0x0003200001097983 */ /* 0x000ee80000300800 */
[----:B-1----:R-:W3:Y:S04]  /*15d50*/  LDL.LU R10, [R1+0x31c] ;  /* 0x00031c00010a7983 */ /* 0x002ee80000300800 */
[----:B------:R-:W3:Y:S04]  /*15d60*/  LDL.LU R11, [R1+0x318] ;  /* 0x00031800010b7983 */ /* 0x000ee80000300800 */
[----:B------:R0:W-:Y:S04]  /*15d70*/  STL.64 [R1+0x128], R28 ;  /* 0x0001281c01007387 */ /* 0x0001e80000100a00 */
[----:B0-----:R-:W2:Y:S02]  /*15d80*/  LDL.LU.64 R28, [R1+0xb20] ;  /* 0x000b2000011c7983 */ /* 0x001ea40000300a00 */
[----:B--2---:R-:W-:-:S04]  /*15d90*/  LOP3.LUT R29, R29, R28, RZ, 0x3c, !PT ;  /* 0x0000001c1d1d7212 */ /* 0x004fc800078e3cff */
[----:B------:R-:W-:-:S04]  /*15da0*/  LOP3.LUT R28, R29, R28, RZ, 0x3c, !PT ;  /* 0x0000001c1d1c7212 */ /* 0x000fc800078e3cff */
[----:B------:R-:W-:-:S05]  /*15db0*/  LOP3.LUT R29, R29, R28, RZ, 0x3c, !PT ;  /* 0x0000001c1d1d7212 */ /* 0x000fca00078e3cff */
        /* <DEDUP_REMOVED lines=21> */
[----:B0-----:R-:W2:Y:S01]  /*15f10*/  LDL.LU.64 R28, [R1+0xaf8] ;  /* 0x000af800011c7983 */ /* 0x001ea20000300a00 */
[----:B------:R-:W-:Y:S02]  /*15f20*/  LOP3.LUT R3, R3, R2, RZ, 0x3c, !PT ;  /* 0x0000000203037212 */ /* 0x000fe400078e3cff */
[----:B------:R-:W-:Y:S02]  /*15f30*/  LOP3.LUT R25, R25, R24, RZ, 0x3c, !PT ;  /* 0x0000001819197212 */ /* 0x000fe400078e3cff */
[----:B------:R-:W-:Y:S02]  /*15f40*/  LOP3.LUT R5, R5, R4, RZ, 0x3c, !PT ;  /* 0x0000000405057212 */ /* 0x000fe400078e3cff */
[----:B------:R-:W-:-:S02]  /*15f50*/  LOP3.LUT R2, R3, R2, RZ, 0x3c, !PT ;  /* 0x0000000203027212 */ /* 0x000fc400078e3cff */
[----:B------:R-:W-:Y:S02]  /*15f60*/  LOP3.LUT R24, R25, R24, RZ, 0x3c, !PT ;  /* 0x0000001819187212 */ /* 0x000fe400078e3cff */
[----:B------:R-:W-:Y:S02]  /*15f70*/  LOP3.LUT R15, R15, R14, RZ, 0x3c, !PT ;  /* 0x0000000e0f0f7212 */ /* 0x000fe400078e3cff */
        /* <DEDUP_REMOVED lines=9> */
[----:B--2---:R-:W-:-:S04]  /*16010*/  LOP3.LUT R29, R29, R28, RZ, 0x3c, !PT ;  /* 0x0000001c1d1d7212 */ /* 0x004fc800078e3cff */
[----:B------:R-:W-:-:S04]  /*16020*/  LOP3.LUT R28, R29, R28, RZ, 0x3c, !PT ;  /* 0x0000001c1d1c7212 */ /* 0x000fc800078e3cff */
[----:B------:R-:W-:-:S05]  /*16030*/  LOP3.LUT R29, R29, R28, RZ, 0x3c, !PT ;  /* 0x0000001c1d1d7212 */ /* 0x000fca00078e3cff */
[----:B------:R0:W-:Y:S04]  /*16040*/  STL.64 [R1+0xf8], R28 ;  /* 0x0000f81c01007387 */ /* 0x0001e80000100a00 */
[----:B0-----:R-:W2:Y:S04]  /*16050*/  LDL.LU.64 R28, [R1+0xaf0] ;  /* 0x000af000011c7983 */ /* 0x001ea80000300a00 */
        /* <DEDUP_REMOVED lines=9> */
[----:B0-----:R-:W2:Y:S01]  /*160f0*/  LDL.LU.64 R12, [R1+0xac8] ;  /* 0x000ac800010c7983 */ /* 0x001ea20000300a00 */
[----:B----4-:R-:W-:-:S02]  /*16100*/  LOP3.LUT R17, R17, R16, RZ, 0x3c, !PT ;  /* 0x0000001011117212 */ /* 0x010fc400078e3cff */
[----:B---3--:R-:W-:Y:S02]  /*16110*/  LOP3.LUT R19, R19, R18, RZ, 0x3c, !PT ;  /* 0x0000001213137212 */ /* 0x008fe400078e3cff */
[----:B------:R-:W-:Y:S02]  /*16120*/  LOP3.LUT R16, R17, R16, RZ, 0x3c, !PT ;  /* 0x0000001011107212 */ /* 0x000fe400078e3cff */
[----:B------:R-:W-:Y:S02]  /*16130*/  LOP3.LUT R18, R19, R18, RZ, 0x3c, !PT ;  /* 0x0000001213127212 */ /* 0x000fe400078e3cff */
[----:B------:R-:W-:Y:S02]  /*16140*/  LOP3.LUT R11, R11, R10, RZ, 0x3c, !PT ;  /* 0x0000000a0b0b7212 */ /* 0x000fe400078e3cff */
[----:B------:R-:W-:Y:S02]  /*16150*/  LOP3.LUT R17, R17, R16, RZ, 0x3c, !PT ;  /* 0x0000001011117212 */ /* 0x000fe400078e3cff */
[----:B------:R-:W-:-:S02]  /*16160*/  LOP3.LUT R19, R19, R18, RZ, 0x3c, !PT ;  /* 0x0000001213137212 */ /* 0x000fc400078e3cff */
[C---:B------:R-:W-:Y:S01]  /*16170*/  LOP3.LUT R10, R11.reuse, R10, RZ, 0x3c, !PT ;  /* 0x0000000a0b0a7212 */ /* 0x040fe200078e3cff */
[----:B------:R0:W-:Y:S04]  /*16180*/  STL.64 [R1+0xc8], R16 ;  /* 0x0000c81001007387 */ /* 0x0001e80000100a00 */
[----:B------:R-:W-:Y:S01]  /*16190*/  STL.64 [R1+0xc0], R18 ;  /* 0x0000c01201007387 */ /* 0x000fe20000100a00 */
[----:B------:R-:W-:Y:S01]  /*161a0*/  LOP3.LUT R11, R11, R10, RZ, 0x3c, !PT ;  /* 0x0000000a0b0b7212 */ /* 0x000fe200078e3cff */
[----:B0-----:R-:W-:Y:S02]  /*161b0*/  IMAD.MOV.U32 R16, RZ, RZ, R7 ;  /* 0x000000ffff107224 */ /* 0x001fe400078e0007 */
[----:B------:R-:W-:Y:S02]  /*161c0*/  IMAD.MOV.U32 R17, RZ, RZ, R6 ;  /* 0x000000ffff117224 */ /* 0x000fe400078e0006 */
[----:B------:R-:W-:-:S02]  /*161d0*/  IMAD.MOV.U32 R6, RZ, RZ, R9 ;  /* 0x000000ffff067224 */ /* 0x000fc400078e0009 */
[----:B------:R-:W-:Y:S02]  /*161e0*/  IMAD.MOV.U32 R7, RZ, RZ, R8 ;  /* 0x000000ffff077224 */ /* 0x000fe400078e0008 */
[----:B------:R-:W-:Y:S02]  /*161f0*/  IMAD.MOV.U32 R8, RZ, RZ, R27 ;  /* 0x000000ffff087224 */ /* 0x000fe400078e001b */
[----:B------:R-:W-:Y:S01]  /*16200*/  IMAD.MOV.U32 R9, RZ, RZ, R26 ;  /* 0x000000ffff097224 */ /* 0x000fe200078e001a */
[----:B------:R-:W-:Y:S04]  /*16210*/  STL.64 [R1+0xb8], R16 ;  /* 0x0000b81001007387 */ /* 0x000fe80000100a00 */
[----:B------:R0:W-:Y:S04]  /*16220*/  STL.64 [R1+0xb0], R6 ;  /* 0x0000b00601007387 */ /* 0x0001e80000100a00 */
[----:B------:R1:W-:Y:S04]  /*16230*/  STL.64 [R1+0xa8], R10 ;  /* 0x0000a80a01007387 */ /* 0x0003e80000100a00 */
[----:B------:R-:W-:Y:S01]  /*16240*/  STL.64 [R1+0xa0], R8 ;  /* 0x0000a00801007387 */ /* 0x000fe20000100a00 */
[----:B0-----:R-:W-:-:S02]  /*16250*/  IMAD.MOV.U32 R6, RZ, RZ, R21 ;  /* 0x000000ffff067224 */ /* 0x001fc400078e0015 */
[----:B------:R-:W-:Y:S02]  /*16260*/  IMAD.MOV.U32 R7, RZ, RZ, R20 ;  /* 0x000000ffff077224 */ /* 0x000fe400078e0014 */
[----:B-1----:R-:W-:Y:S02]  /*16270*/  IMAD.MOV.U32 R10, RZ, RZ, R23 ;  /* 0x000000ffff0a7224 */ /* 0x002fe400078e0017 */
[----:B------:R-:W-:Y:S01]  /*16280*/  IMAD.MOV.U32 R11, RZ, RZ, R22 ;  /* 0x000000ffff0b7224 */ /* 0x000fe200078e0016 */
[----:B------:R0:W-:Y:S04]  /*16290*/  STL.64 [R1+0x98], R6 ;  /* 0x0000980601007387 */ /* 0x0001e80000100a00 */
[----:B------:R-:W-:Y:S01]  /*162a0*/  STL.64 [R1+0x90], R10 ;  /* 0x0000900a01007387 */ /* 0x000fe20000100a00 */
[----:B--2---:R-:W-:-:S04]  /*162b0*/  LOP3.LUT R5, R5, R4, RZ, 0x3c, !PT ;  /* 0x0000000405057212 */ /* 0x004fc800078e3cff */
[----:B------:R-:W-:-:S04]  /*162c0*/  LOP3.LUT R4, R5, R4, RZ, 0x3c, !PT ;  /* 0x0000000405047212 */ /* 0x000fc800078e3cff */
[----:B------:R-:W-:Y:S01]  /*162d0*/  LOP3.LUT R5, R5, R4, RZ, 0x3c, !PT ;  /* 0x0000000405057212 */ /* 0x000fe200078e3cff */
[----:B0-----:R-:W-:Y:S01]  /*162e0*/  IMAD.MOV.U32 R6, RZ, RZ, R15 ;  /* 0x000000ffff067224 */ /* 0x001fe200078e000f */
[----:B------:R-:W-:Y:S01]  /*162f0*/  MOV R7, R14 ;  /* 0x0000000e00077202 */ /* 0x000fe20000000f00 */
[----:B------:R-:W-:Y:S02]  /*16300*/  IMAD.MOV.U32 R8, RZ, RZ, R13 ;  /* 0x000000ffff087224 */ /* 0x000fe400078e000d */
[----:B------:R-:W-:-:S05]  /*16310*/  IMAD.MOV.U32 R9, RZ, RZ, R12 ;  /* 0x000000ffff097224 */ /* 0x000fca00078e000c */
[----:B------:R0:W-:Y:S04]  /*16320*/  STL.64 [R1+0x88], R8 ;  /* 0x0000880801007387 */ /* 0x0001e80000100a00 */
[----:B------:R1:W-:Y:S04]  /*16330*/  STL.64 [R1+0x80], R6 ;  /* 0x0000800601007387 */ /* 0x0003e80000100a00 */
[----:B------:R2:W-:Y:S01]  /*16340*/  STL.64 [R1+0x78], R4 ;  /* 0x0000780401007387 */ /* 0x0005e20000100a00 */
[----:B0-----:R-:W-:Y:S02]  /*16350*/  IMAD.MOV.U32 R8, RZ, RZ, R25 ;  /* 0x000000ffff087224 */ /* 0x001fe400078e0019 */
[----:B------:R-:W-:-:S02]  /*16360*/  IMAD.MOV.U32 R9, RZ, RZ, R24 ;  /* 0x000000ffff097224 */ /* 0x000fc400078e0018 */
[----:B-1----:R-:W-:Y:S02]  /*16370*/  IMAD.MOV.U32 R6, RZ, RZ, R3 ;  /* 0x000000ffff067224 */ /* 0x002fe400078e0003 */
[----:B------:R-:W-:Y:S01]  /*16380*/  IMAD.MOV.U32 R7, RZ, RZ, R29 ;  /* 0x000000ffff077224 */ /* 0x000fe200078e001d */
[----:B------:R-:W-:Y:S04]  /*16390*/  STL.64 [R1+0x70], R8 ;  /* 0x0000700801007387 */ /* 0x000fe80000100a00 */
[----:B------:R-:W3:Y:S04]  /*163a0*/  LDL.LU R16, [R1+0x284] ;  /* 0x0002840001107983 */ /* 0x000ee80000300800 */
[----:B------:R-:W-:Y:S04]  /*163b0*/  STL.64 [R1+0x68], R6 ;  /* 0x0000680601007387 */ /* 0x000fe80000100a00 */
[----:B------:R-:W3:Y:S01]  /*163c0*/  LDL.LU R17, [R1+0x280] ;  /* 0x0002800001117983 */ /* 0x000ee20000300800 */
[----:B--2---:R-:W-:-:S02]  /*163d0*/  IMAD.MOV.U32 R4, RZ, RZ, R0 ;  /* 0x000000ffff047224 */ /* 0x004fc400078e0000 */
[----:B------:R-:W-:-:S05]  /*163e0*/  IMAD.MOV.U32 R5, RZ, RZ, R28 ;  /* 0x000000ffff057224 */ /* 0x000fca00078e001c */
[----:B------:R-:W-:Y:S04]  /*163f0*/  STL.64 [R1+0x60], R4 ;  /* 0x0000600401007387 */ /* 0x000fe80000100a00 */
[----:B---3--:R0:W-:Y:S04]  /*16400*/  STL.64 [R1+0xa88], R16 ;  /* 0x000a881001007387 */ /* 0x0081e80000100a00 */
[----:B0-----:R-:W2:Y:S04]  /*16410*/  LDL.LU R16, [R1+0x28c] ;  /* 0x00028c0001107983 */ /* 0x001ea80000300800 */
[----:B------:R-:W2:Y:S04]  /*16420*/  LDL.LU R17, [R1+0x288] ;  /* 0x0002880001117983 */ /* 0x000ea80000300800 */
[----:B--2---:R0:W-:Y:S04]  /*16430*/  STL.64 [R1+0xa90], R16 ;  /* 0x000a901001007387 */ /* 0x0041e80000100a00 */
        /* <DEDUP_REMOVED lines=20> */
[----:B------:R-:W3:Y:S04]  /*16580*/  LDL.LU R18, [R1+0x27c] ;  /* 0x00027c0001127983 */ /* 0x000ee80000300800 */
[----:B------:R-:W3:Y:S04]  /*16590*/  LDL.LU R19, [R1+0x278] ;  /* 0x0002780001137983 */ /* 0x000ee80000300800 */
        /* <DEDUP_REMOVED lines=23> */
[----:B------:R-:W4:Y:S01]  /*16710*/  LDL.LU R0, [R1+0x3bc] ;  /* 0x0003bc0001007983 */ /* 0x000f220000300800 */
        /* <DEDUP_REMOVED lines=40> */
[----:B---3--:R-:W-:-:S04]  /*169a0*/  LOP3.LUT R19, R19, R18, RZ, 0x3c, !PT ;  /* 0x0000001213137212 */ /* 0x008fc800078e3cff */
[----:B------:R-:W-:Y:S02]  /*169b0*/  LOP3.LUT R18, R19, R18, RZ, 0x3c, !PT ;  /* 0x0000001213127212 */ /* 0x000fe400078e3cff */
[----:B----4-:R-:W-:Y:S02]  /*169c0*/  LOP3.LUT R5, R5, R4, RZ, 0x3c, !PT ;  /* 0x0000000405057212 */ /* 0x010fe400078e3cff */
        /* <DEDUP_REMOVED lines=13> */
[----:B------:R1:W-:Y:S01]  /*16aa0*/  STL.64 [R1+0x10], R18 ;  /* 0x0000101201007387 */ /* 0x0003e20000100a00 */
[----:B0-----:R-:W-:Y:S02]  /*16ab0*/  IMAD.MOV.U32 R16, RZ, RZ, R7 ;  /* 0x000000ffff107224 */ /* 0x001fe400078e0007 */
[----:B------:R-:W-:Y:S02]  /*16ac0*/  IMAD.MOV.U32 R17, RZ, RZ, R6 ;  /* 0x000000ffff117224 */ /* 0x000fe400078e0006 */
[----:B------:R-:W-:Y:S02]  /*16ad0*/  IMAD.MOV.U32 R6, RZ, RZ, R9 ;  /* 0x000000ffff067224 */ /* 0x000fe400078e0009 */
[----:B------:R-:W-:Y:S01]  /*16ae0*/  IMAD.MOV.U32 R7, RZ, RZ, R8 ;  /* 0x000000ffff077224 */ /* 0x000fe200078e0008 */
[----:B------:R-:W-:Y:S04]  /*16af0*/  STL.64 [R1+0x8], R16 ;  /* 0x0000081001007387 */ /* 0x000fe80000100a00 */
[----:B------:R-:W-:Y:S04]  /*16b00*/  STL.64 [R1+0x838], R28 ;  /* 0x0008381c01007387 */ /* 0x000fe80000100a00 */
[----:B------:R0:W-:Y:S01]  /*16b10*/  STL.64 [R1], R6 ;  /* 0x0000000601007387 */ /* 0x0001e20000100a00 */
[----:B------:R-:W-:-:S02]  /*16b20*/  IMAD.MOV.U32 R8, RZ, RZ, R27 ;  /* 0x000000ffff087224 */ /* 0x000fc400078e001b */
[----:B------:R-:W-:Y:S01]  /*16b30*/  IMAD.MOV.U32 R9, RZ, RZ, R26 ;  /* 0x000000ffff097224 */ /* 0x000fe200078e001a */
[----:B------:R-:W-:Y:S01]  /*16b40*/  STL.64 [R1+0x840], R4 ;  /* 0x0008400401007387 */ /* 0x000fe20000100a00 */
[----:B-1----:R-:W-:Y:S02]  /*16b50*/  IMAD.MOV.U32 R18, RZ, RZ, R25 ;  /* 0x000000ffff127224 */ /* 0x002fe400078e0019 */
[----:B------:R-:W-:Y:S02]  /*16b60*/  IMAD.MOV.U32 R19, RZ, RZ, R24 ;  /* 0x000000ffff137224 */ /* 0x000fe400078e0018 */
[----:B0-----:R-:W-:Y:S02]  /*16b70*/  IMAD.MOV.U32 R6, RZ, RZ, R11 ;  /* 0x000000ffff067224 */ /* 0x001fe400078e000b */
[----:B------:R-:W-:Y:S02]  /*16b80*/  IMAD.MOV.U32 R7, RZ, RZ, R10 ;  /* 0x000000ffff077224 */ /* 0x000fe400078e000a */
[----:B------:R-:W-:-:S02]  /*16b90*/  IMAD.MOV.U32 R10, RZ, RZ, R21 ;  /* 0x000000ffff0a7224 */ /* 0x000fc400078e0015 */
[----:B------:R-:W-:Y:S02]  /*16ba0*/  IMAD.MOV.U32 R11, RZ, RZ, R20 ;  /* 0x000000ffff0b7224 */ /* 0x000fe400078e0014 */
[----:B------:R-:W-:Y:S02]  /*16bb0*/  IMAD.MOV.U32 R16, RZ, RZ, R23 ;  /* 0x000000ffff107224 */ /* 0x000fe400078e0017 */
[----:B------:R-:W-:Y:S01]  /*16bc0*/  IMAD.MOV.U32 R17, RZ, RZ, R22 ;  /* 0x000000ffff117224 */ /* 0x000fe200078e0016 */
[----:B------:R-:W-:Y:S04]  /*16bd0*/  STL.64 [R1+0x848], R6 ;  /* 0x0008480601007387 */ /* 0x000fe80000100a00 */
[----:B------:R-:W-:Y:S04]  /*16be0*/  STL.64 [R1+0x850], R8 ;  /* 0x0008500801007387 */ /* 0x000fe80000100a00 */
[----:B------:R-:W-:Y:S04]  /*16bf0*/  STL.64 [R1+0x858], R10 ;  /* 0x0008580a01007387 */ /* 0x000fe80000100a00 */
[----:B------:R-:W-:Y:S04]  /*16c00*/  STL.64 [R1+0x860], R12 ;  /* 0x0008600c01007387 */ /* 0x000fe80000100a00 */
[----:B------:R-:W-:Y:S04]  /*16c10*/  STL.64 [R1+0x868], R14 ;  /* 0x0008680e01007387 */ /* 0x000fe80000100a00 */
[----:B------:R-:W-:Y:S04]  /*16c20*/  STL.64 [R1+0x870], R16 ;  /* 0x0008701001007387 */ /* 0x000fe80000100a00 */
[----:B------:R0:W-:Y:S04]  /*16c30*/  STL.64 [R1+0x878], R18 ;  /* 0x0008781201007387 */ /* 0x0001e80000100a00 */
[----:B------:R-:W2:Y:S04]  /*16c40*/  LDL.LU R22, [R1+0x210] ;  /* 0x0002100001167983 */ /* 0x000ea80000300800 */
[----:B------:R-:W2:Y:S04]  /*16c50*/  LDL.LU R23, [R1+0x3c0] ;  /* 0x0003c00001177983 */ /* 0x000ea80000300800 */
[----:B------:R-:W3:Y:S04]  /*16c60*/  LDL.LU R24, [R1+0x208] ;  /* 0x0002080001187983 */ /* 0x000ee80000300800 */
[----:B------:R-:W3:Y:S04]  /*16c70*/  LDL.LU R25, [R1+0x3c4] ;  /* 0x0003c40001197983 */ /* 0x000ee80000300800 */
[----:B------:R-:W4:Y:S04]  /*16c80*/  LDL.LU R26, [R1+0x200] ;  /* 0x00020000011a7983 */ /* 0x000f280000300800 */
[----:B------:R-:W4:Y:S04]  /*16c90*/  LDL.LU R27, [R1+0x3c8] ;  /* 0x0003c800011b7983 */ /* 0x000f280000300800 */
        /* <DEDUP_REMOVED lines=31> */
[----:B------:R-:W2:Y:S01]  /*16e90*/  LDL.LU R19, [R1+0x3d0] ;  /* 0x0003d00001137983 */ /* 0x000ea20000300800 */
[----:B------:R-:W-:-:S02]  /*16ea0*/  LOP3.LUT R23, R23, R22, RZ, 0x3c, !PT ;  /* 0x0000001617177212 */ /* 0x000fc400078e3cff */
[----:B---3--:R-:W-:Y:S01]  /*16eb0*/  LOP3.LUT R25, R25, R24, RZ, 0x3c, !PT ;  /* 0x0000001819197212 */ /* 0x008fe200078e3cff */
[----:B--2---:R0:W-:Y:S04]  /*16ec0*/  STL.64 [R1+0xa80], R18 ;  /* 0x000a801201007387 */ /* 0x0041e80000100a00 */
[----:B0-----:R-:W2:Y:S04]  /*16ed0*/  LDL.LU R18, [R1+0x1f8] ;  /* 0x0001f80001127983 */ /* 0x001ea80000300800 */
[----:B------:R-:W2:Y:S04]  /*16ee0*/  LDL.LU R19, [R1+0x3cc] ;  /* 0x0003cc0001137983 */ /* 0x000ea80000300800 */
[----:B------:R-:W3:Y:S04]  /*16ef0*/  LDL.LU R16, [R1+0x37c] ;  /* 0x00037c0001107983 */ /* 0x000ee80000300800 */
        /* <DEDUP_REMOVED lines=11> */
[----:B------:R-:W3:Y:S01]  /*16fb0*/  LDL.LU R4, [R1+0x3e8] ;  /* 0x0003e80001047983 */ /* 0x000ee20000300800 */
[----:B------:R-:W-:Y:S01]  /*16fc0*/  LOP3.LUT R22, R23, R22, RZ, 0x3c, !PT ;  /* 0x0000001617167212 */ /* 0x000fe200078e3cff */
[----:B------:R-:W-:-:S02]  /*16fd0*/  IMAD.MOV.U32 R20, RZ, RZ, R0 ;  /* 0x000000ffff147224 */ /* 0x000fc400078e0000 */
[----:B------:R-:W-:Y:S01]  /*16fe0*/  IMAD.MOV.U32 R21, RZ, RZ, R3 ;  /* 0x000000ffff157224 */ /* 0x000fe200078e0003 */
[----:B------:R-:W3:Y:S04]  /*16ff0*/  LDL.LU R5, [R1+0x46c] ;  /* 0x00046c0001057983 */ /* 0x000ee80000300800 */
[----:B------:R-:W3:Y:S01]  /*17000*/  LDL.LU R28, [R1+0x3f0] ;  /* 0x0003f000011c7983 */ /* 0x000ee20000300800 */
[----:B----4-:R-:W-:-:S03]  /*17010*/  LOP3.LUT R27, R27, R26, RZ, 0x3c, !PT ;  /* 0x0000001a1b1b7212 */ /* 0x010fc600078e3cff */
[----:B------:R-:W4:Y:S01]  /*17020*/  LDL.LU R29, [R1+0x474] ;  /* 0x00047400011d7983 */ /* 0x000f220000300800 */
[----:B------:R-:W-:-:S03]  /*17030*/  LOP3.LUT R24, R25, R24, RZ, 0x3c, !PT ;  /* 0x0000001819187212 */ /* 0x000fc600078e3cff */
[----:B------:R-:W4:Y:S01]  /*17040*/  LDL.LU R3, [R1+0x3f8] ;  /* 0x0003f80001037983 */ /* 0x000f220000300800 */
[----:B------:R-:W-:-:S03]  /*17050*/  LOP3.LUT R23, R23, R22, RZ, 0x3c, !PT ;  /* 0x0000001617177212 */ /* 0x000fc600078e3cff */
[----:B------:R-:W4:Y:S04]  /*17060*/  LDL.LU R0, [R1+0x47c] ;  /* 0x00047c0001007983 */ /* 0x000f280000300800 */
[----:B------:R0:W-:Y:S01]  /*17070*/  STL.64 [R1+0x880], R20 ;  /* 0x0008801401007387 */ /* 0x0001e20000100a00 */
[----:B------:R-:W-:Y:S02]  /*17080*/  LOP3.LUT R26, R27, R26, RZ, 0x3c, !PT ;  /* 0x0000001a1b1a7212 */ /* 0x000fe400078e3cff */
[----:B------:R-:W-:Y:S02]  /*17090*/  LOP3.LUT R25, R25, R24, RZ, 0x3c, !PT ;  /* 0x0000001819197212 */ /* 0x000fe400078e3cff */
[----:B------:R-:W-:Y:S01]  /*170a0*/  LOP3.LUT R27, R27, R26, RZ, 0x3c, !PT ;  /* 0x0000001a1b1b7212 */ /* 0x000fe200078e3cff */
[----:B0-----:R-:W3:Y:S04]  /*170b0*/  LDL.LU R20, [R1+0x23c] ;  /* 0x00023c0001147983 */ /* 0x001ee80000300800 */
[----:B------:R-:W4:Y:S04]  /*170c0*/  LDL.LU R21, [R1+0x42c] ;  /* 0x00042c0001157983 */ /* 0x000f280000300800 */
[----:B------:R0:W-:Y:S04]  /*170d0*/  STL.64 [R1+0x888], R22 ;  /* 0x0008881601007387 */ /* 0x0001e80000100a00 */
[----:B0-----:R-:W3:Y:S04]  /*170e0*/  LDL.LU R22, [R1+0x234] ;  /* 0x0002340001167983 */ /* 0x001ee80000300800 */
[----:B------:R-:W4:Y:S04]  /*170f0*/  LDL.LU R23, [R1+0x424] ;  /* 0x0004240001177983 */ /* 0x000f280000300800 */
[----:B------:R0:W-:Y:S04]  /*17100*/  STL.64 [R1+0x890], R24 ;  /* 0x0008901801007387 */ /* 0x0001e80000100a00 */
[----:B0-----:R-:W3:Y:S04]  /*17110*/  LDL.LU R24, [R1+0x22c] ;  /* 0x00022c0001187983 */ /* 0x001ee80000300800 */
[----:B------:R-:W3:Y:S04]  /*17120*/  LDL.LU R25, [R1+0x41c] ;  /* 0x00041c0001197983 */ /* 0x000ee80000300800 */
[----:B------:R0:W-:Y:S04]  /*17130*/  STL.64 [R1+0x898], R26 ;  /* 0x0008981a01007387 */ /* 0x0001e80000100a00 */
[----:B0-----:R-:W4:Y:S04]  /*17140*/  LDL.LU R26, [R1+0x224] ;  /* 0x00022400011a7983 */ /* 0x001f280000300800 */
        /* <DEDUP_REMOVED lines=51> */
[----:B----4-:R-:W-:Y:S02]  /*17480*/  LOP3.LUT R27, R27, R26, RZ, 0x3c, !PT ;  /* 0x0000001a1b1b7212 */ /* 0x010fe400078e3cff */
[----:B--2---:R-:W-:-:S04]  /*17490*/  LOP3.LUT R19, R19, R18, RZ, 0x3c, !PT ;  /* 0x0000001213137212 */ /* 0x004fc800078e3cff */
[----:B------:R-:W-:-:S04]  /*174a0*/  LOP3.LUT R18, R19, R18, RZ, 0x3c, !PT ;  /* 0x0000001213127212 */ /* 0x000fc800078e3cff */
[----:B------:R-:W-:-:S05]  /*174b0*/  LOP3.LUT R19, R19, R18, RZ, 0x3c, !PT ;  /* 0x0000001213137212 */ /* 0x000fca00078e3cff */
[----:B------:R0:W-:Y:S04]  /*174c0*/  STL.64 [R1+0x180], R18 ;  /* 0x0001801201007387 */ /* 0x0001e80000100a00 */
[----:B0-----:R-:W2:Y:S01]  /*174d0*/  LDL.LU.64 R18, [R1+0xa30] ;  /* 0x000a300001127983 */ /* 0x001ea20000300a00 */
[----:B---3--:R-:W-:Y:S02]  /*174e0*/  LOP3.LUT R25, R25, R24, RZ, 0x3c, !PT ;  /* 0x0000001819197212 */ /* 0x008fe400078e3cff */
[----:B------:R-:W-:Y:S02]  /*174f0*/  LOP3.LUT R26, R27, R26, RZ, 0x3c, !PT ;  /* 0x0000001a1b1a7212 */ /* 0x000fe400078e3cff */
[----:B------:R-:W-:Y:S02]  /*17500*/  LOP3.LUT R24, R25, R24, RZ, 0x3c, !PT ;  /* 0x0000001819187212 */ /* 0x000fe400078e3cff */
[----:B------:R-:W-:-:S02]  /*17510*/  LOP3.LUT R27, R27, R26, RZ, 0x3c, !PT ;  /* 0x0000001a1b1b7212 */ /* 0x000fc400078e3cff */
[----:B------:R-:W-:-:S03]  /*17520*/  LOP3.LUT R25, R25, R24, RZ, 0x3c, !PT ;  /* 0x0000001819197212 */ /* 0x000fc600078e3cff */
[----:B------:R0:W-:Y:S04]  /*17530*/  STL.64 [R1+0x188], R26 ;  /* 0x0001881a01007387 */ /* 0x0001e80000100a00 */
[----:B------:R1:W-:Y:S01]  /*17540*/  STL.64 [R1+0x190], R24 ;  /* 0x0001901801007387 */ /* 0x0003e20000100a00 */
[----:B0-----:R-:W-:Y:S01]  /*17550*/  IMAD.MOV.U32 R26, RZ, RZ, R23 ;  /* 0x000000ffff1a7224 */ /* 0x001fe200078e0017 */
[----:B------:R-:W-:Y:S01]  /*17560*/  MOV R27, R22 ;  /* 0x00000016001b7202 */ /* 0x000fe20000000f00 */
[----:B-1----:R-:W-:Y:S02]  /*17570*/  IMAD.MOV.U32 R24, RZ, RZ, R21 ;  /* 0x000000ffff187224 */ /* 0x002fe400078e0015 */
[----:B------:R-:W-:Y:S02]  /*17580*/  IMAD.MOV.U32 R25, RZ, RZ, R20 ;  /* 0x000000ffff197224 */ /* 0x000fe400078e0014 */
[----:B------:R-:W-:-:S02]  /*17590*/  IMAD.MOV.U32 R20, RZ, RZ, R17 ;  /* 0x000000ffff147224 */ /* 0x000fc400078e0011 */
[----:B------:R-:W-:Y:S01]  /*175a0*/  IMAD.MOV.U32 R21, RZ, RZ, R16 ;  /* 0x000000ffff157224 */ /* 0x000fe200078e0010 */
[----:B------:R0:W-:Y:S01]  /*175b0*/  STL.64 [R1+0x3a0], R26 ;  /* 0x0003a01a01007387 */ /* 0x0001e20000100a00 */
[----:B------:R-:W-:Y:S02]  /*175c0*/  IMAD.MOV.U32 R16, RZ, RZ, R13 ;  /* 0x000000ffff107224 */ /* 0x000fe400078e000d */
[----:B------:R-:W-:Y:S01]  /*175d0*/  IMAD.MOV.U32 R17, RZ, RZ, R12 ;  /* 0x000000ffff117224 */ /* 0x000fe200078e000c */
[----:B------:R-:W-:Y:S01]  /*175e0*/  STL.64 [R1+0x3a8], R24 ;  /* 0x0003a81801007387 */ /* 0x000fe20000100a00 */
[----:B------:R-:W-:Y:S02]  /*175f0*/  IMAD.MOV.U32 R12, RZ, RZ, R9 ;  /* 0x000000ffff0c7224 */ /* 0x000fe400078e0009 */
[----:B------:R-:W-:Y:S02]  /*17600*/  IMAD.MOV.U32 R13, RZ, RZ, R8 ;  /* 0x000000ffff0d7224 */ /* 0x000fe400078e0008 */
[----:B------:R-:W-:-:S02]  /*17610*/  IMAD.MOV.U32 R8, RZ, RZ, R5 ;  /* 0x000000ffff087224 */ /* 0x000fc400078e0005 */
[----:B------:R-:W-:Y:S02]  /*17620*/  IMAD.MOV.U32 R9, RZ, RZ, R4 ;  /* 0x000000ffff097224 */ /* 0x000fe400078e0004 */
[----:B--2---:R-:W-:Y:S02]  /*17630*/  IMAD.MOV.U32 R22, RZ, RZ, R19 ;  /* 0x000000ffff167224 */ /* 0x004fe400078e0013 */
[----:B------:R-:W-:Y:S02]  /*17640*/  IMAD.MOV.U32 R23, RZ, RZ, R18 ;  /* 0x000000ffff177224 */ /* 0x000fe400078e0012 */
[----:B------:R-:W-:Y:S02]  /*17650*/  IMAD.MOV.U32 R18, RZ, RZ, R15 ;  /* 0x000000ffff127224 */ /* 0x000fe400078e000f */
[----:B------:R-:W-:Y:S02]  /*17660*/  IMAD.MOV.U32 R19, RZ, RZ, R14 ;  /* 0x000000ffff137224 */ /* 0x000fe400078e000e */
[----:B------:R-:W-:-:S02]  /*17670*/  IMAD.MOV.U32 R14, RZ, RZ, R11 ;  /* 0x000000ffff0e7224 */ /* 0x000fc400078e000b */
[----:B------:R-:W-:Y:S01]  /*17680*/  IMAD.MOV.U32 R15, RZ, RZ, R10 ;  /* 0x000000ffff0f7224 */ /* 0x000fe200078e000a */
[----:B------:R-:W-:Y:S04]  /*17690*/  STL.64 [R1+0x3b0], R22 ;  /* 0x0003b01601007387 */ /* 0x000fe80000100a00 */
[----:B------:R-:W-:Y:S01]  /*176a0*/  STL.64 [R1+0x3b8], R20 ;  /* 0x0003b81401007387 */ /* 0x000fe20000100a00 */
[----:B------:R-:W-:Y:S02]  /*176b0*/  IMAD.MOV.U32 R10, RZ, RZ, R7 ;  /* 0x000000ffff0a7224 */ /* 0x000fe400078e0007 */
[----:B------:R-:W-:Y:S01]  /*176c0*/  IMAD.MOV.U32 R11, RZ, RZ, R6 ;  /* 0x000000ffff0b7224 */ /* 0x000fe200078e0006 */
[----:B------:R-:W-:Y:S04]  /*176d0*/  STL.64 [R1+0x3c0], R18 ;  /* 0x0003c01201007387 */ /* 0x000fe80000100a00 */
[----:B------:R-:W-:Y:S04]  /*176e0*/  STL.64 [R1+0x3c8], R16 ;  /* 0x0003c81001007387 */ /* 0x000fe80000100a00 */
[----:B------:R-:W-:Y:S01]  /*176f0*/  STL.64 [R1+0x3d0], R14 ;  /* 0x0003d00e01007387 */ /* 0x000fe20000100a00 */
[----:B------:R-:W-:-:S02]  /*17700*/  IMAD.MOV.U32 R6, RZ, RZ, R29 ;  /* 0x000000ffff067224 */ /* 0x000fc400078e001d */
[----:B------:R-:W-:Y:S01]  /*17710*/  IMAD.MOV.U32 R7, RZ, RZ, R28 ;  /* 0x000000ffff077224 */ /* 0x000fe200078e001c */
[----:B------:R-:W-:Y:S04]  /*17720*/  STL.64 [R1+0x3d8], R12 ;  /* 0x0003d80c01007387 */ /* 0x000fe80000100a00 */
[----:B------:R-:W-:Y:S04]  /*17730*/  STL.64 [R1+0x3e0], R10 ;  /* 0x0003e00a01007387 */ /* 0x000fe80000100a00 */
[----:B------:R-:W-:Y:S04]  /*17740*/  STL.64 [R1+0x3e8], R8 ;  /* 0x0003e80801007387 */ /* 0x000fe80000100a00 */
[----:B0-----:R-:W2:Y:S04]  /*17750*/  LDL.LU R26, [R1+0x478] ;  /* 0x00047800011a7983 */ /* 0x001ea80000300800 */
[----:B------:R-:W-:Y:S04]  /*17760*/  STL.64 [R1+0x3f0], R6 ;  /* 0x0003f00601007387 */ /* 0x000fe80000100a00 */
[----:B------:R-:W2:Y:S01]  /*17770*/  LDL.LU R27, [R1+0x4fc] ;  /* 0x0004fc00011b7983 */ /* 0x000ea20000300800 */
[----:B------:R-:W-:-:S02]  /*17780*/  IMAD.MOV.U32 R4, RZ, RZ, R0 ;  /* 0x000000ffff047224 */ /* 0x000fc400078e0000 */
[----:B------:R-:W-:-:S05]  /*17790*/  IMAD.MOV.U32 R5, RZ, RZ, R3 ;  /* 0x000000ffff057224 */ /* 0x000fca00078e0003 */
[----:B------:R-:W-:Y:S04]  /*177a0*/  STL.64 [R1+0x3f8], R4 ;  /* 0x0003f80401007387 */ /* 0x000fe80000100a00 */
        /* <DEDUP_REMOVED lines=46> */
[----:B------:R-:W4:Y:S04]  /*17a90*/  LDL.LU R25, [R1+0x504] ;  /* 0x0005040001197983 */ /* 0x000f280000300800 */
        /* <DEDUP_REMOVED lines=102> */
[----:B------:R4:W-:Y:S02]  /*18100*/  STL.64 [R1+0x478], R26 ;  /* 0x0004781a01007387 */ /* 0x0009e40000100a00 */
[----:B----4-:R-:W-:Y:S02]  /*18110*/  IMAD.MOV.U32 R26, RZ, RZ, R25 ;  /* 0x000000ffff1a7224 */ /* 0x010fe400078e0019 */
[----:B---3--:R-:W-:Y:S02]  /*18120*/  IMAD.MOV.U32 R25, RZ, RZ, R22 ;  /* 0x000000ffff197224 */ /* 0x008fe400078e0016 */
[----:B------:R-:W-:Y:S02]  /*18130*/  IMAD.MOV.U32 R22, RZ, RZ, R21 ;  /* 0x000000ffff167224 */ /* 0x000fe400078e0015 */
[----:B------:R-:W-:Y:S02]  /*18140*/  IMAD.MOV.U32 R21, RZ, RZ, R18 ;  /* 0x000000ffff157224 */ /* 0x000fe400078e0012 */
[----:B------:R-:W-:-:S02]  /*18150*/  IMAD.MOV.U32 R18, RZ, RZ, R17 ;  /* 0x000000ffff127224 */ /* 0x000fc400078e0011 */
[----:B------:R-:W-:Y:S02]  /*18160*/  IMAD.MOV.U32 R17, RZ, RZ, R14 ;  /* 0x000000ffff117224 */ /* 0x000fe400078e000e */
[----:B------:R-:W-:Y:S02]  /*18170*/  IMAD.MOV.U32 R14, RZ, RZ, R13 ;  /* 0x000000ffff0e7224 */ /* 0x000fe400078e000d */
[----:B------:R-:W-:Y:S02]  /*18180*/  IMAD.MOV.U32 R13, RZ, RZ, R10 ;  /* 0x000000ffff0d7224 */ /* 0x000fe400078e000a */
[----:B------:R-:W-:Y:S02]  /*18190*/  IMAD.MOV.U32 R10, RZ, RZ, R3 ;  /* 0x000000ffff0a7224 */ /* 0x000fe400078e0003 */
[----:B------:R-:W0:Y:S01]  /*181a0*/  LDC R3, c[0x0][0x23c] ;  /* 0x00008f00ff037b82 */ /* 0x000e220000000800 */
[----:B------:R-:W-:Y:S01]  /*181b0*/  MOV R27, R24 ;  /* 0x00000018001b7202 */ /* 0x000fe20000000f00 */
[----:B------:R-:W-:-:S02]  /*181c0*/  IMAD.MOV.U32 R24, RZ, RZ, R23 ;  /* 0x000000ffff187224 */ /* 0x000fc400078e0017 */
[----:B------:R-:W-:Y:S02]  /*181d0*/  IMAD.MOV.U32 R23, RZ, RZ, R20 ;  /* 0x000000ffff177224 */ /* 0x000fe400078e0014 */
[----:B------:R-:W-:Y:S02]  /*181e0*/  IMAD.MOV.U32 R20, RZ, RZ, R19 ;  /* 0x000000ffff147224 */ /* 0x000fe400078e0013 */
[----:B------:R-:W-:Y:S01]  /*181f0*/  IMAD.MOV.U32 R19, RZ, RZ, R16 ;  /* 0x000000ffff137224 */ /* 0x000fe200078e0010 */
[----:B------:R-:W-:Y:S01]  /*18200*/  STL.64 [R1+0x480], R26 ;  /* 0x0004801a01007387 */ /* 0x000fe20000100a00 */
[----:B------:R-:W-:-:S03]  /*18210*/  IMAD.MOV.U32 R16, RZ, RZ, R15 ;  /* 0x000000ffff107224 */ /* 0x000fc600078e000f */
[----:B------:R-:W-:Y:S01]  /*18220*/  STL.64 [R1+0x488], R24 ;  /* 0x0004881801007387 */ /* 0x000fe20000100a00 */
[----:B------:R-:W-:-:S03]  /*18230*/  IMAD.MOV.U32 R15, RZ, RZ, R12 ;  /* 0x000000ffff0f7224 */ /* 0x000fc600078e000c */
[----:B------:R-:W-:Y:S01]  /*18240*/  STL.64 [R1+0x490], R22 ;  /* 0x0004901601007387 */ /* 0x000fe20000100a00 */
[----:B------:R-:W-:-:S03]  /*18250*/  IMAD.MOV.U32 R12, RZ, RZ, R11 ;  /* 0x000000ffff0c7224 */ /* 0x000fc600078e000b */
[----:B------:R-:W-:Y:S04]  /*18260*/  STL.64 [R1+0x498], R20 ;  /* 0x0004981401007387 */ /* 0x000fe80000100a00 */
[----:B------:R-:W-:Y:S04]  /*18270*/  STL.64 [R1+0x4a0], R18 ;  /* 0x0004a01201007387 */ /* 0x000fe80000100a00 */
[----:B------:R-:W-:Y:S04]  /*18280*/  STL.64 [R1+0x4a8], R16 ;  /* 0x0004a81001007387 */ /* 0x000fe80000100a00 */
[----:B------:R-:W-:Y:S01]  /*18290*/  STL.64 [R1+0x4b0], R14 ;  /* 0x0004b00e01007387 */ /* 0x000fe20000100a00 */
[----:B------:R-:W-:-:S03]  /*182a0*/  IMAD.MOV.U32 R11, RZ, RZ, R8 ;  /* 0x000000ffff0b7224 */ /* 0x000fc600078e0008 */
[----:B------:R-:W-:Y:S01]  /*182b0*/  STL.64 [R1+0x4b8], R12 ;  /* 0x0004b80c01007387 */ /* 0x000fe20000100a00 */
[----:B------:R-:W-:Y:S02]  /*182c0*/  IMAD.MOV.U32 R8, RZ, RZ, R6 ;  /* 0x000000ffff087224 */ /* 0x000fe400078e0006 */
[----:B------:R-:W-:Y:S01]  /*182d0*/  IMAD.MOV.U32 R6, RZ, RZ, R28 ;  /* 0x000000ffff067224 */ /* 0x000fe200078e001c */
[----:B0-----:R0:W-:Y:S04]  /*182e0*/  STL.64 [R1+0x930], R2 ;  /* 0x0009300201007387 */ /* 0x0011e80000100a00 */
[----:B------:R-:W-:Y:S04]  /*182f0*/  STL.64 [R1+0x4c0], R10 ;  /* 0x0004c00a01007387 */ /* 0x000fe80000100a00 */
[----:B------:R-:W-:Y:S01]  /*18300*/  STL.64 [R1+0x4c8], R8 ;  /* 0x0004c80801007387 */ /* 0x000fe20000100a00 */
[----:B0-----:R-:W-:-:S02]  /*18310*/  IMAD.MOV.U32 R2, RZ, RZ, R4 ;  /* 0x000000ffff027224 */ /* 0x001fc400078e0004 */
[----:B------:R-:W-:Y:S02]  /*18320*/  IMAD.MOV.U32 R3, RZ, RZ, R7 ;  /* 0x000000ffff037224 */ /* 0x000fe400078e0007 */
[----:B------:R-:W-:-:S03]  /*18330*/  IMAD.MOV.U32 R7, RZ, RZ, R5 ;  /* 0x000000ffff077224 */ /* 0x000fc600078e0005 */
[----:B------:R0:W-:Y:S04]  /*18340*/  STL.64 [R1+0x4d0], R2 ;  /* 0x0004d00201007387 */ /* 0x0001e80000100a00 */
[----:B0-----:R-:W2:Y:S04]  /*18350*/  LDL.LU R2, [R1+0x6ac] ;  /* 0x0006ac0001027983 */ /* 0x001ea80000300800 */
[----:B------:R-:W-:Y:S04]  /*18360*/  STL.64 [R1+0x4d8], R6 ;  /* 0x0004d80601007387 */ /* 0x000fe80000100a00 */
[----:B------:R-:W3:Y:S01]  /*18370*/  LDL.LU R3, [R1+0x1d4] ;  /* 0x0001d40001037983 */ /* 0x000ee20000300800 */
[----:B------:R-:W-:-:S02]  /*18380*/  IMAD.MOV.U32 R4, RZ, RZ, R0 ;  /* 0x000000ffff047224 */ /* 0x000fc400078e0000 */
[----:B------:R-:W-:-:S05]  /*18390*/  IMAD.MOV.U32 R5, RZ, RZ, R29 ;  /* 0x000000ffff057224 */ /* 0x000fca00078e001d */
[----:B------:R-:W-:Y:S04]  /*183a0*/  STL.64 [R1+0x4e0], R4 ;  /* 0x0004e00401007387 */ /* 0x000fe80000100a00 */
[----:B---3--:R0:W-:Y:S04]  /*183b0*/  STL [R1+0x938], R3 ;  /* 0x0009380301007387 */ /* 0x0081e80000100800 */
[----:B0-----:R-:W2:Y:S04]  /*183c0*/  LDL.LU R3, [R1+0x560] ;  /* 0x0005600001037983 */ /* 0x001ea80000300800 */
        /* <DEDUP_REMOVED lines=58> */
[----:B------:R-:W4:Y:S04]  /*18770*/  LDL.LU.64 R14, [R1+0x128] ;  /* 0x00012800010e7983 */ /* 0x000f280000300a00 */
[----:B------:R-:W4:Y:S04]  /*18780*/  LDL.LU.64 R12, [R1+0x120] ;  /* 0x00012000010c7983 */ /* 0x000f280000300a00 */
[----:B------:R-:W4:Y:S04]  /*18790*/  LDL.LU.64 R10, [R1+0x118] ;  /* 0x00011800010a7983 */ /* 0x000f280000300a00 */
[----:B------:R-:W4:Y:S04]  /*187a0*/  LDL.LU.64 R8, [R1+0x110] ;  /* 0x0001100001087983 */ /* 0x000f280000300a00 */
[----:B------:R-:W4:Y:S04]  /*187b0*/  LDL.LU.64 R6, [R1+0x108] ;  /* 0x0001080001067983 */ /* 0x000f280000300a00 */
[----:B------:R-:W4:Y:S04]  /*187c0*/  LDL.LU.64 R4, [R1+0x100] ;  /* 0x0001000001047983 */ /* 0x000f280000300a00 */
[----:B------:R-:W4:Y:S01]  /*187d0*/  LDL.LU.64 R28, [R1+0xf8] ;  /* 0x0000f800011c7983 */ /* 0x000f220000300a00 */
        /* <DEDUP_REMOVED lines=74> */
[----:B0-----:R-:W2:Y:S04]  /*18c80*/  LDL.LU.64 R2, [R1+0x940] ;  /* 0x0009400001027983 */ /* 0x001ea80000300a00 */
[----:B--2---:R0:W-:Y:S04]  /*18c90*/  STL.64 [R1+0x560], R2 ;  /* 0x0005600201007387 */ /* 0x0041e80000100a00 */
[----:B0-----:R-:W2:Y:S01]  /*18ca0*/  LDL.LU R3, [R1+0x938] ;  /* 0x0009380001037983 */ /* 0x001ea20000300800 */
[----:B---3--:R-:W-:Y:S01]  /*18cb0*/  MOV R2, R26 ;  /* 0x0000001a00027202 */ /* 0x008fe20000000f00 */
[----:B----4-:R-:W-:-:S04]  /*18cc0*/  IMAD.MOV.U32 R26, RZ, RZ, R24 ;  /* 0x000000ffff1a7224 */ /* 0x010fc800078e0018 */
[----:B--2---:R0:W-:Y:S04]  /*18cd0*/  STL.64 [R1+0x568], R2 ;  /* 0x0005680201007387 */ /* 0x0041e80000100a00 */
[----:B0-----:R-:W2:Y:S04]  /*18ce0*/  LDL.LU.64 R2, [R1+0x930] ;  /* 0x0009300001027983 */ /* 0x001ea80000300a00 */
[----:B------:R0:W-:Y:S01]  /*18cf0*/  STL.64 [R1+0x570], R26 ;  /* 0x0005701a01007387 */ /* 0x0001e20000100a00 */
[----:B------:R-:W-:Y:S02]  /*18d00*/  IMAD.MOV.U32 R24, RZ, RZ, R20 ;  /* 0x000000ffff187224 */ /* 0x000fe400078e0014 */
[----:B------:R-:W-:-:S02]  /*18d10*/  IMAD.MOV.U32 R20, RZ, RZ, R16 ;  /* 0x000000ffff147224 */ /* 0x000fc400078e0010 */
[----:B0-----:R-:W-:Y:S02]  /*18d20*/  IMAD.MOV.U32 R26, RZ, RZ, R22 ;  /* 0x000000ffff1a7224 */ /* 0x001fe400078e0016 */
[----:B------:R-:W-:Y:S02]  /*18d30*/  IMAD.MOV.U32 R27, RZ, RZ, R25 ;  /* 0x000000ffff1b7224 */ /* 0x000fe400078e0019 */
[----:B------:R-:W-:Y:S02]  /*18d40*/  IMAD.MOV.U32 R25, RZ, RZ, R23 ;  /* 0x000000ffff197224 */ /* 0x000fe400078e0017 */
[----:B------:R-:W-:Y:S02]  /*18d50*/  IMAD.MOV.U32 R22, RZ, RZ, R18 ;  /* 0x000000ffff167224 */ /* 0x000fe400078e0012 */
[----:B------:R-:W-:Y:S02]  /*18d60*/  IMAD.MOV.U32 R23, RZ, RZ, R21 ;  /* 0x000000ffff177224 */ /* 0x000fe400078e0015 */
[----:B------:R-:W-:-:S02]  /*18d70*/  IMAD.MOV.U32 R21, RZ, RZ, R19 ;  /* 0x000000ffff157224 */ /* 0x000fc400078e0013 */
[----:B------:R-:W-:Y:S02]  /*18d80*/  IMAD.MOV.U32 R18, RZ, RZ, R0 ;  /* 0x000000ffff127224 */ /* 0x000fe400078e0000 */
[----:B------:R-:W-:Y:S01]  /*18d90*/  IMAD.MOV.U32 R19, RZ, RZ, R17 ;  /* 0x000000ffff137224 */ /* 0x000fe200078e0011 */
[----:B------:R0:W-:Y:S04]  /*18da0*/  STL.64 [R1+0x578], R26 ;  /* 0x0005781a01007387 */ /* 0x0001e80000100a00 */
[----:B------:R-:W-:Y:S04]  /*18db0*/  STL.64 [R1+0x680], R24 ;  /* 0x0006801801007387 */ /* 0x000fe80000100a00 */
[----:B------:R-:W-:Y:S04]  /*18dc0*/  STL.64 [R1+0x688], R22 ;  /* 0x0006881601007387 */ /* 0x000fe80000100a00 */
[----:B------:R-:W-:Y:S04]  /*18dd0*/  STL.64 [R1+0x690], R20 ;  /* 0x0006901401007387 */ /* 0x000fe80000100a00 */
[----:B------:R-:W-:Y:S01]  /*18de0*/  STL.64 [R1+0x698], R18 ;  /* 0x0006981201007387 */ /* 0x000fe20000100a00 */
[----:B--2---:R-:W-:-:S04]  /*18df0*/  IMAD.SHL.U32 R3, R3, 0x40, RZ ;  /* 0x0000004003037824 */ /* 0x004fc800078e00ff */
[----:B------:R-:W-:-:S04]  /*18e00*/  IMAD.WIDE R16, R3, 0x2, R14 ;  /* 0x0000000203107825 */ /* 0x000fc800078e020e */
[----:B------:R-:W-:-:S04]  /*18e10*/  IMAD.WIDE R14, R3, 0x2, R12 ;  /* 0x00000002030e7825 */ /* 0x000fc800078e020c */
[----:B------:R-:W-:-:S04]  /*18e20*/  IMAD.WIDE R12, R3, 0x2, R10 ;  /* 0x00000002030c7825 */ /* 0x000fc800078e020a */
[----:B------:R-:W-:-:S04]  /*18e30*/  IMAD.WIDE R10, R3, 0x2, R8 ;  /* 0x00000002030a7825 */ /* 0x000fc800078e0208 */
[C---:B------:R-:W-:Y:S01]  /*18e40*/  IMAD.WIDE R8, R3.reuse, 0x2, R6 ;  /* 0x0000000203087825 */ /* 0x040fe200078e0206 */
[----:B------:R-:W-:Y:S04]  /*18e50*/  STL.64 [R1+0x398], R16 ;  /* 0x0003981001007387 */ /* 0x000fe80000100a00 */
[----:B------:R-:W-:Y:S04]  /*18e60*/  STL.64 [R1+0x390], R14 ;  /* 0x0003900e01007387 */ /* 0x000fe80000100a00 */
[----:B------:R-:W-:Y:S04]  /*18e70*/  STL.64 [R1+0x388], R12 ;  /* 0x0003880c01007387 */ /* 0x000fe80000100a00 */
[----:B------:R-:W-:Y:S04]  /*18e80*/  STL.64 [R1+0x380], R10 ;  /* 0x0003800a01007387 */ /* 0x000fe80000100a00 */
[----:B------:R-:W-:Y:S04]  /*18e90*/  STL.64 [R1+0x378], R8 ;  /* 0x0003780801007387 */ /* 0x000fe80000100a00 */
[----:B0-----:R-:W2:Y:S01]  /*18ea0*/  LDL.LU.64 R26, [R1+0x60] ;  /* 0x00006000011a7983 */ /* 0x001ea20000300a00 */
[----:B------:R-:W-:-:S04]  /*18eb0*/  IMAD.WIDE R6, R3, 0x2, R4 ;  /* 0x0000000203067825 */ /* 0x000fc800078e0204 */
[C---:B------:R-:W-:Y:S01]  /*18ec0*/  IMAD.WIDE R4, R3.reuse, 0x2, R28 ;  /* 0x0000000203047825 */ /* 0x040fe200078e021c */
[----:B------:R-:W-:Y:S04]  /*18ed0*/  STL.64 [R1+0x370], R6 ;  /* 0x0003700601007387 */ /* 0x000fe80000100a00 */
[----:B--2---:R0:W-:Y:S04]  /*18ee0*/  STL.64 [R1+0x8a0], R26 ;  /* 0x0008a01a01007387 */ /* 0x0041e80000100a00 */
[----:B------:R-:W-:Y:S04]  /*18ef0*/  STL.64 [R1+0x368], R4 ;  /* 0x0003680401007387 */ /* 0x000fe80000100a00 */
[----:B0-----:R-:W2:Y:S04]  /*18f00*/  LDL.LU.64 R26, [R1+0x68] ;  /* 0x00006800011a7983 */ /* 0x001ea80000300a00 */
[----:B--2---:R0:W-:Y:S04]  /*18f10*/  STL.64 [R1+0x8a8], R26 ;  /* 0x0008a81a01007387 */ /* 0x0041e80000100a00 */
        /* <DEDUP_REMOVED lines=33> */
[----:B------:R-:W3:Y:S04]  /*19130*/  LDL.LU.64 R24, [R1+0x58] ;  /* 0x0000580001187983 */ /* 0x000ee80000300a00 */
[----:B------:R-:W4:Y:S04]  /*19140*/  LDL.LU.64 R22, [R1+0x50] ;  /* 0x0000500001167983 */ /* 0x000f280000300a00 */
        /* <DEDUP_REMOVED lines=9> */
[----:B------:R-:W4:Y:S01]  /*191e0*/  LDL.LU.64 R28, [R1] ;  /* 0x00000000011c7983 */ /* 0x000f220000300a00 */
[----:B--2---:R-:W-:-:S05]  /*191f0*/  IMAD.WIDE R26, R3, 0x2, R26 ;  /* 0x00000002031a7825 */ /* 0x004fca00078e021a */
[----:B------:R0:W-:Y:S04]  /*19200*/  STL.64 [R1+0x360], R26 ;  /* 0x0003601a01007387 */ /* 0x0001e80000100a00 */
[----:B0-----:R-:W2:Y:S02]  /*19210*/  LDL.LU.64 R26, [R1+0x928] ;  /* 0x00092800011a7983 */ /* 0x001ea40000300a00 */
        /* <DEDUP_REMOVED lines=50> */
[----:B0-----:R-:W2:Y:S01]  /*19540*/  LDL.LU.64 R26, [R1+0x8a0] ;  /* 0x0008a000011a7983 */ /* 0x001ea20000300a00 */
[----:B---3--:R-:W-:-:S04]  /*19550*/  IMAD.WIDE R24, R3, 0x2, R24 ;  /* 0x0000000203187825 */ /* 0x008fc800078e0218 */
[----:B----4-:R-:W-:-:S04]  /*19560*/  IMAD.WIDE R22, R3, 0x2, R22 ;  /* 0x0000000203167825 */ /* 0x010fc800078e0216 */
[----:B------:R-:W-:-:S04]  /*19570*/  IMAD.WIDE R20, R3, 0x2, R20 ;  /* 0x0000000203147825 */ /* 0x000fc800078e0214 */
        /* <DEDUP_REMOVED lines=9> */
[----:B--2---:R-:W-:-:S05]  /*19610*/  IMAD.WIDE R26, R3, 0x2, R26 ;  /* 0x00000002031a7825 */ /* 0x004fca00078e021a */
[----:B------:R0:W-:Y:S04]  /*19620*/  STL.64 [R1+0x2d0], R26 ;  /* 0x0002d01a01007387 */ /* 0x0001e80000100a00 */
[----:B0-----:R-:W2:Y:S04]  /*19630*/  LDL.LU.64 R26, [R1+0x898] ;  /* 0x00089800011a7983 */ /* 0x001ea80000300a00 */
[----:B------:R0:W-:Y:S04]  /*19640*/  STL.64 [R1+0x2c8], R24 ;  /* 0x0002c81801007387 */ /* 0x0001e80000100a00 */
[----:B0-----:R-:W3:Y:S04]  /*19650*/  LDL.LU.64 R24, [R1+0x890] ;  /* 0x0008900001187983 */ /* 0x001ee80000300a00 */
[----:B------:R0:W-:Y:S04]  /*19660*/  STL.64 [R1+0x2c0], R22 ;  /* 0x0002c01601007387 */ /* 0x0001e80000100a00 */
[----:B0-----:R-:W4:Y:S04]  /*19670*/  LDL.LU.64 R22, [R1+0x888] ;  /* 0x0008880001167983 */ /* 0x001f280000300a00 */
        /* <DEDUP_REMOVED lines=20> */
[----:B---3--:R-:W-:-:S04]  /*197c0*/  IMAD.WIDE R24, R3, 0x2, R24 ;  /* 0x0000000203187825 */ /* 0x008fc800078e0218 */
[----:B----4-:R-:W-:-:S04]  /*197d0*/  IMAD.WIDE R22, R3, 0x2, R22 ;  /* 0x0000000203167825 */ /* 0x010fc800078e0216 */
[----:B--2---:R-:W-:-:S04]  /*197e0*/  IMAD.WIDE R20, R3, 0x2, R20 ;  /* 0x0000000203147825 */ /* 0x004fc800078e0214 */
        /* <DEDUP_REMOVED lines=8> */
[----:B------:R-:W-:-:S05]  /*19870*/  IMAD.WIDE R28, R3, 0x2, R28 ;  /* 0x00000002031c7825 */ /* 0x000fca00078e021c */
        /* <DEDUP_REMOVED lines=9> */
[----:B0-----:R-:W3:Y:S04]  /*19910*/  LDL.LU.64 R10, [R1+0x168] ;  /* 0x00016800010a7983 */ /* 0x001ee80000300a00 */
[----:B------:R0:W-:Y:S04]  /*19920*/  STL.64 [R1+0x238], R12 ;  /* 0x0002380c01007387 */ /* 0x0001e80000100a00 */
[----:B0-----:R-:W2:Y:S04]  /*19930*/  LDL.LU.64 R12, [R1+0x160] ;  /* 0x00016000010c7983 */ /* 0x001ea80000300a00 */
        /* <DEDUP_REMOVED lines=11> */
[----:B0-----:R-:W2:Y:S01]  /*199f0*/  LDL.LU.64 R24, [R1+0x130] ;  /* 0x0001300001187983 */ /* 0x001ea20000300a00 */
[----:B------:R-:W-:-:S05]  /*19a00*/  IMAD.WIDE R26, R3, 0x2, R26 ;  /* 0x00000002031a7825 */ /* 0x000fca00078e021a */
[----:B------:R4:W-:Y:S02]  /*19a10*/  STL.64 [R1+0x200], R26 ;  /* 0x0002001a01007387 */ /* 0x0009e40000100a00 */
[----:B----4-:R-:W-:-:S04]  /*19a20*/  IMAD.WIDE R26, R3, 0x2, R22 ;  /* 0x00000002031a7825 */ /* 0x010fc800078e0216 */
[----:B---3--:R-:W-:-:S04]  /*19a30*/  IMAD.WIDE R22, R3, 0x2, R18 ;  /* 0x0000000203167825 */ /* 0x008fc800078e0212 */
[----:B------:R-:W-:-:S04]  /*19a40*/  IMAD.WIDE R18, R3, 0x2, R14 ;  /* 0x0000000203127825 */ /* 0x000fc800078e020e */
[----:B--2---:R-:W-:-:S05]  /*19a50*/  IMAD.WIDE R24, R3, 0x2, R24 ;  /* 0x0000000203187825 */ /* 0x004fca00078e0218 */
[----:B------:R0:W-:Y:S04]  /*19a60*/  STL.64 [R1+0x1f8], R24 ;  /* 0x0001f81801007387 */ /* 0x0001e80000100a00 */
[----:B------:R-:W-:Y:S01]  /*19a70*/  STL.64 [R1+0x1f0], R26 ;  /* 0x0001f01a01007387 */ /* 0x000fe20000100a00 */
[----:B------:R-:W-:-:S04]  /*19a80*/  IMAD.WIDE R14, R3, 0x2, R10 ;  /* 0x00000002030e7825 */ /* 0x000fc800078e020a */
[----:B------:R-:W-:-:S04]  /*19a90*/  IMAD.WIDE R10, R3, 0x2, R6 ;  /* 0x00000002030a7825 */ /* 0x000fc800078e0206 */
[----:B0-----:R-:W-:-:S04]  /*19aa0*/  IMAD.WIDE R24, R3, 0x2, R20 ;  /* 0x0000000203187825 */ /* 0x001fc800078e0214 */
[----:B------:R-:W-:-:S04]  /*19ab0*/  IMAD.WIDE R20, R3, 0x2, R16 ;  /* 0x0000000203147825 */ /* 0x000fc800078e0210 */
[----:B------:R-:W-:-:S04]  /*19ac0*/  IMAD.WIDE R16, R3, 0x2, R12 ;  /* 0x0000000203107825 */ /* 0x000fc800078e020c */
[C---:B------:R-:W-:Y:S01]  /*19ad0*/  IMAD.WIDE R12, R3.reuse, 0x2, R8 ;  /* 0x00000002030c7825 */ /* 0x040fe200078e0208 */
[----:B------:R-:W-:Y:S04]  /*19ae0*/  STL.64 [R1+0x1e8], R24 ;  /* 0x0001e81801007387 */ /* 0x000fe80000100a00 */
[----:B------:R-:W-:Y:S04]  /*19af0*/  STL.64 [R1+0x1e0], R22 ;  /* 0x0001e01601007387 */ /* 0x000fe80000100a00 */
[----:B------:R-:W-:Y:S04]  /*19b00*/  STL.64 [R1+0x1d8], R20 ;  /* 0x0001d81401007387 */ /* 0x000fe80000100a00 */
[----:B------:R-:W-:Y:S04]  /*19b10*/  STL.64 [R1+0x1d0], R18 ;  /* 0x0001d01201007387 */ /* 0x000fe80000100a00 */
[----:B------:R-:W-:Y:S01]  /*19b20*/  STL.64 [R1+0x1c8], R16 ;  /* 0x0001c81001007387 */ /* 0x000fe20000100a00 */
[----:B------:R-:W-:-:S03]  /*19b30*/  IMAD.WIDE R8, R3, 0x2, R4 ;  /* 0x0000000203087825 */ /* 0x000fc600078e0204 */
[----:B------:R-:W-:Y:S04]  /*19b40*/  STL.64 [R1+0x1c0], R14 ;  /* 0x0001c00e01007387 */ /* 0x000fe80000100a00 */
[----:B------:R-:W-:Y:S04]  /*19b50*/  STL.64 [R1+0x1b8], R12 ;  /* 0x0001b80c01007387 */ /* 0x000fe80000100a00 */
[----:B------:R-:W-:Y:S04]  /*19b60*/  STL.64 [R1+0x1b0], R10 ;  /* 0x0001b00a01007387 */ /* 0x000fe80000100a00 */
[----:B------:R-:W2:Y:S04]  /*19b70*/  LDL.LU.64 R4, [R1+0x190] ;  /* 0x0001900001047983 */ /* 0x000ea80000300a00 */
[----:B------:R0:W-:Y:S04]  /*19b80*/  STL.64 [R1+0x1a8], R8 ;  /* 0x0001a80801007387 */ /* 0x0001e80000100a00 */
[----:B0-----:R-:W3:Y:S01]  /*19b90*/  LDL.LU.64 R8, [R1+0x3c8] ;  /* 0x0003c80001087983 */ /* 0x001ee20000300a00 */
[----:B------:R-:W-:-:S05]  /*19ba0*/  IMAD.WIDE R6, R3, 0x2, R28 ;  /* 0x0000000203067825 */ /* 0x000fca00078e021c */
[----:B------:R-:W-:Y:S04]  /*19bb0*/  STL.64 [R1+0x1a0], R6 ;  /* 0x0001a00601007387 */ /* 0x000fe80000100a00 */
[----:B---3--:R0:W-:Y:S04]  /*19bc0*/  STL.64 [R1+0x810], R8 ;  /* 0x0008100801007387 */ /* 0x0081e80000100a00 */
[----:B0-----:R-:W3:Y:S04]  /*19bd0*/  LDL.LU.64 R8, [R1+0x3c0] ;  /* 0x0003c00001087983 */ /* 0x001ee80000300a00 */
        /* <DEDUP_REMOVED lines=8> */
[----:B------:R-:W4:Y:S04]  /*19c60*/  LDL.LU.64 R10, [R1+0x3d0] ;  /* 0x0003d000010a7983 */ /* 0x000f280000300a00 */
[----:B------:R-:W2:Y:S04]  /*19c70*/  LDL.LU.64 R26, [R1+0x428] ;  /* 0x00042800011a7983 */ /* 0x000ea80000300a00 */
        /* <DEDUP_REMOVED lines=17> */
[----:B0-----:R-:W2:Y:S01]  /*19d90*/  LDL.LU.64 R26, [R1+0x3e0] ;  /* 0x0003e000011a7983 */ /* 0x001ea20000300a00 */
[----:B------:R-:W-:-:S04]  /*19da0*/  IMAD.WIDE R4, R3, 0x2, R4 ;  /* 0x0000000203047825 */ /* 0x000fc800078e0204 */
[C---:B---3--:R-:W-:Y:S01]  /*19db0*/  IMAD.WIDE R8, R3.reuse, 0x2, R8 ;  /* 0x0000000203087825 */ /* 0x048fe200078e0208 */
[----:B--2---:R0:W-:Y:S04]  /*19dc0*/  STL.64 [R1+0x808], R26 ;  /* 0x0008081a01007387 */ /* 0x0041e80000100a00 */
[----:B0-----:R-:W2:Y:S04]  /*19dd0*/  LDL.LU.64 R26, [R1+0x3d8] ;  /* 0x0003d800011a7983 */ /* 0x001ea80000300a00 */
[----:B------:R-:W3:Y:S04]  /*19de0*/  LDL.LU.64 R24, [R1+0x430] ;  /* 0x0004300001187983 */ /* 0x000ee80000300a00 */
        /* <DEDUP_REMOVED lines=8> */
[----:B------:R0:W-:Y:S04]  /*19e70*/  STL.64 [R1+0x198], R4 ;  /* 0x0001980401007387 */ /* 0x0001e80000100a00 */
[----:B0-----:R-:W3:Y:S04]  /*19e80*/  LDL.LU.64 R4, [R1+0x478] ;  /* 0x0004780001047983 */ /* 0x001ee80000300a00 */
[----:B------:R0:W-:Y:S04]  /*19e90*/  STL.64 [R1+0x190], R8 ;  /* 0x0001900801007387 */ /* 0x0001e80000100a00 */
[----:B0-----:R-:W4:Y:S02]  /*19ea0*/  LDL.LU.64 R8, [R1+0x830] ;  /* 0x0008300001087983 */ /* 0x001f240000300a00 */
[----:B----4-:R-:W-:-:S05]  /*19eb0*/  IMAD.WIDE R8, R3, 0x2, R8 ;  /* 0x0000000203087825 */ /* 0x010fca00078e0208 */
        /* <DEDUP_REMOVED lines=10> */
[----:B0-----:R-:W4:Y:S01]  /*19f60*/  LDL.LU.64 R8, [R1+0x810] ;  /* 0x0008100001087983 */ /* 0x001f220000300a00 */
[----:B------:R-:W-:-:S04]  /*19f70*/  IMAD.WIDE R10, R3, 0x2, R10 ;  /* 0x00000002030a7825 */ /* 0x000fc800078e020a */
[----:B--2---:R-:W-:-:S04]  /*19f80*/  IMAD.WIDE R26, R3, 0x2, R26 ;  /* 0x00000002031a7825 */ /* 0x004fc800078e021a */
[----:B----4-:R-:W-:-:S05]  /*19f90*/  IMAD.WIDE R8, R3, 0x2, R8 ;  /* 0x0000000203087825 */ /* 0x010fca00078e0208 */
[----:B------:R0:W-:Y:S04]  /*19fa0*/  STL.64 [R1+0x168], R8 ;  /* 0x0001680801007387 */ /* 0x0001e80000100a00 */
[----:B0-----:R-:W2:Y:S04]  /*19fb0*/  LDL.LU.64 R8, [R1+0x480] ;  /* 0x0004800001087983 */ /* 0x001ea80000300a00 */
[----:B------:R0:W-:Y:S04]  /*19fc0*/  STL.64 [R1+0x160], R10 ;  /* 0x0001600a01007387 */ /* 0x0001e80000100a00 */
[----:B0-----:R-:W4:Y:S04]  /*19fd0*/  LDL.LU.64 R10, [R1+0x488] ;  /* 0x00048800010a7983 */ /* 0x001f280000300a00 */
[----:B------:R0:W-:Y:S04]  /*19fe0*/  STL.64 [R1+0x158], R26 ;  /* 0x0001581a01007387 */ /* 0x0001e80000100a00 */
[----:B0-----:R-:W3:Y:S02]  /*19ff0*/  LDL.LU.64 R26, [R1+0x808] ;  /* 0x00080800011a7983 */ /* 0x001ee40000300a00 */
[----:B---3--:R-:W-:-:S05]  /*1a000*/  IMAD.WIDE R26, R3, 0x2, R26 ;  /* 0x00000002031a7825 */ /* 0x008fca00078e021a */
        /* <DEDUP_REMOVED lines=25> */
[----:B0-----:R-:W3:Y:S01]  /*1a1a0*/  LDL.LU.64 R26, [R1+0x7c0] ;  /* 0x0007c000011a7983 */ /* 0x001ee20000300a00 */
[----:B------:R-:W-:-:S04]  /*1a1b0*/  IMAD.WIDE R12, R3, 0x2, R12 ;  /* 0x00000002030c7825 */ /* 0x000fc800078e020c */
[----:B---3--:R-:W-:-:S05]  /*1a1c0*/  IMAD.WIDE R26, R3, 0x2, R26 ;  /* 0x00000002031a7825 */ /* 0x008fca00078e021a */
[----:B------:R0:W-:Y:S02]  /*1a1d0*/  STL.64 [R1+0x108], R26 ;  /* 0x0001081a01007387 */ /* 0x0001e40000100a00 */
[----:B0-----:R-:W-:-:S04]  /*1a1e0*/  IMAD.WIDE R26, R3, 0x2, R24 ;  /* 0x00000002031a7825 */ /* 0x001fc800078e0218 */
[----:B------:R-:W-:-:S04]  /*1a1f0*/  IMAD.WIDE R24, R3, 0x2, R22 ;  /* 0x0000000203187825 */ /* 0x000fc800078e0216 */
[----:B------:R-:W-:-:S04]  /*1a200*/  IMAD.WIDE R22, R3, 0x2, R20 ;  /* 0x0000000203167825 */ /* 0x000fc800078e0214 */
[----:B------:R-:W-:-:S04]  /*1a210*/  IMAD.WIDE R20, R3, 0x2, R18 ;  /* 0x0000000203147825 */ /* 0x000fc800078e0212 */
[C---:B------:R-:W-:Y:S01]  /*1a220*/  IMAD.WIDE R18, R3.reuse, 0x2, R16 ;  /* 0x0000000203127825 */ /* 0x040fe200078e0210 */
[----:B------:R-:W-:Y:S03]  /*1a230*/  STL.64 [R1+0x100], R26 ;  /* 0x0001001a01007387 */ /* 0x000fe60000100a00 */
[C---:B------:R-:W-:Y:S01]  /*1a240*/  IMAD.WIDE R16, R3.reuse, 0x2, R14 ;  /* 0x0000000203107825 */ /* 0x040fe200078e020e */
[----:B------:R-:W-:Y:S04]  /*1a250*/  STL.64 [R1+0xf8], R24 ;  /* 0x0000f81801007387 */ /* 0x000fe80000100a00 */
[----:B------:R-:W-:Y:S04]  /*1a260*/  STL.64 [R1+0xf0], R22 ;  /* 0x0000f01601007387 */ /* 0x000fe80000100a00 */
[----:B------:R-:W-:Y:S04]  /*1a270*/  STL.64 [R1+0xe8], R20 ;  /* 0x0000e81401007387 */ /* 0x000fe80000100a00 */
[----:B------:R-:W-:Y:S01]  /*1a280*/  STL.64 [R1+0xe0], R18 ;  /* 0x0000e01201007387 */ /* 0x000fe20000100a00 */
[----:B------:R-:W-:-:S03]  /*1a290*/  IMAD.WIDE R14, R3, 0x2, R28 ;  /* 0x00000002030e7825 */ /* 0x000fc600078e021c */
[----:B------:R-:W-:Y:S04]  /*1a2a0*/  STL.64 [R1+0xd8], R16 ;  /* 0x0000d81001007387 */ /* 0x000fe80000100a00 */
[----:B------:R-:W3:Y:S04]  /*1a2b0*/  LDL.LU.64 R28, [R1+0x490] ;  /* 0x00049000011c7983 */ /* 0x000ee80000300a00 */
[----:B------:R0:W-:Y:S04]  /*1a2c0*/  STL.64 [R1+0xd0], R12 ;  /* 0x0000d00c01007387 */ /* 0x0001e80000100a00 */
[----:B------:R-:W-:Y:S01]  /*1a2d0*/  STL.64 [R1+0xc8], R14 ;  /* 0x0000c80e01007387 */ /* 0x000fe20000100a00 */
[----:B0-----:R-:W-:-:S04]  /*1a2e0*/  IMAD.WIDE R12, R3, 0x2, R6 ;  /* 0x00000002030c7825 */ /* 0x001fc800078e0206 */
[C---:B------:R-:W-:Y:S02]  /*1a2f0*/  IMAD.WIDE R6, R3.reuse, 0x2, R4 ;  /* 0x0000000203067825 */ /* 0x040fe400078e0204 */
[----:B------:R-:W2:Y:S04]  /*1a300*/  LDL.LU.64 R4, [R1+0x4a0] ;  /* 0x0004a00001047983 */ /* 0x000ea80000300a00 */
[----:B------:R-:W-:Y:S04]  /*1a310*/  STL.64 [R1+0xc0], R12 ;  /* 0x0000c00c01007387 */ /* 0x000fe80000100a00 */
[----:B--2---:R0:W-:Y:S04]  /*1a320*/  STL.64 [R1+0x7b8], R4 ;  /* 0x0007b80401007387 */ /* 0x0041e80000100a00 */
[----:B------:R1:W-:Y:S04]  /*1a330*/  STL.64 [R1+0xb8], R6 ;  /* 0x0000b80601007387 */ /* 0x0003e80000100a00 */
[----:B0-----:R-:W2:Y:S04]  /*1a340*/  LDL.LU.64 R4, [R1+0x498] ;  /* 0x0004980001047983 */ /* 0x001ea80000300a00 */
[----:B-1----:R-:W3:Y:S01]  /*1a350*/  LDL.LU.64 R6, [R1+0x4b0] ;  /* 0x0004b00001067983 */ /* 0x002ee20000300a00 */
[----:B------:R-:W-:-:S04]  /*1a360*/  IMAD.WIDE R12, R3, 0x2, R8 ;  /* 0x00000002030c7825 */ /* 0x000fc800078e0208 */
[C---:B----4-:R-:W-:Y:S01]  /*1a370*/  IMAD.WIDE R14, R3.reuse, 0x2, R10 ;  /* 0x00000002030e7825 */ /* 0x050fe200078e020a */
[----:B---3--:R0:W-:Y:S04]  /*1a380*/  STL.64 [R1+0x7b0], R6 ;  /* 0x0007b00601007387 */ /* 0x0081e80000100a00 */
[----:B0-----:R-:W3:Y:S04]  /*1a390*/  LDL.LU.64 R6, [R1+0x4a8] ;  /* 0x0004a80001067983 */ /* 0x001ee80000300a00 */
[----:B------:R-:W4:Y:S04]  /*1a3a0*/  LDL.LU.64 R8, [R1+0x4b8] ;  /* 0x0004b80001087983 */ /* 0x000f280000300a00 */
[----:B------:R0:W-:Y:S04]  /*1a3b0*/  STL.64 [R1+0xb0], R12 ;  /* 0x0000b00c01007387 */ /* 0x0001e80000100a00 */
[----:B------:R-:W4:Y:S04]  /*1a3c0*/  LDL.LU.64 R10, [R1+0x4c0] ;  /* 0x0004c000010a7983 */ /* 0x000f280000300a00 */
[----:B0-----:R-:W4:Y:S04]  /*1a3d0*/  LDL.LU.64 R12, [R1+0x4c8] ;  /* 0x0004c800010c7983 */ /* 0x001f280000300a00 */
[----:B------:R0:W-:Y:S04]  /*1a3e0*/  STL.64 [R1+0xa8], R14 ;  /* 0x0000a80e01007387 */ /* 0x0001e80000100a00 */
[----:B0-----:R-:W4:Y:S04]  /*1a3f0*/  LDL.LU.64 R14, [R1+0x4d0] ;  /* 0x0004d000010e7983 */ /* 0x001f280000300a00 */
[----:B------:R-:W2:Y:S04]  /*1a400*/  LDL.LU.64 R16, [R1+0x4e0] ;  /* 0x0004e00001107983 */ /* 0x000ea80000300a00 */
[----:B--2---:R0:W-:Y:S04]  /*1a410*/  STL.64 [R1+0x7a8], R16 ;  /* 0x0007a81001007387 */ /* 0x0041e80000100a00 */
[----:B0-----:R-:W2:Y:S04]  /*1a420*/  LDL.LU.64 R16, [R1+0x4d8] ;  /* 0x0004d80001107983 */ /* 0x001ea80000300a00 */
[----:B------:R-:W3:Y:S04]  /*1a430*/  LDL.LU.64 R18, [R1+0x4f8] ;  /* 0x0004f80001127983 */ /* 0x000ee80000300a00 */
[----:B---3--:R0:W-:Y:S04]  /*1a440*/  STL.64 [R1+0x798], R18 ;  /* 0x0007981201007387 */ /* 0x0081e80000100a00 */
[----:B0-----:R-:W3:Y:S04]  /*1a450*/  LDL.LU.64 R18, [R1+0x4f0] ;  /* 0x0004f00001127983 */ /* 0x001ee80000300a00 */
[----:B---3--:R0:W-:Y:S04]  /*1a460*/  STL.64 [R1+0x7a0], R18 ;  /* 0x0007a01201007387 */ /* 0x0081e80000100a00 */
[----:B0-----:R-:W3:Y:S04]  /*1a470*/  LDL.LU.64 R18, [R1+0x4e8] ;  /* 0x0004e80001127983 */ /* 0x001ee80000300a00 */
[----:B------:R-:W4:Y:S04]  /*1a480*/  LDL.LU.64 R20, [R1+0x508] ;  /* 0x0005080001147983 */ /* 0x000f280000300a00 */
[----:B----4-:R0:W-:Y:S04]  /*1a490*/  STL.64 [R1+0x790], R20 ;  /* 0x0007901401007387 */ /* 0x0101e80000100a00 */
[----:B0-----:R-:W4:Y:S04]  /*1a4a0*/  LDL.LU.64 R20, [R1+0x500] ;  /* 0x0005000001147983 */ /* 0x001f280000300a00 */
[----:B------:R-:W2:Y:S04]  /*1a4b0*/  LDL.LU.64 R22, [R1+0x520] ;  /* 0x0005200001167983 */ /* 0x000ea80000300a00 */
[----:B--2---:R0:W-:Y:S04]  /*1a4c0*/  STL.64 [R1+0x780], R22 ;  /* 0x0007801601007387 */ /* 0x0041e80000100a00 */
[----:B0-----:R-:W2:Y:S01]  /*1a4d0*/  LDL.LU.64 R22, [R1+0x518] ;  /* 0x0005180001167983 */ /* 0x001ea20000300a00 */
[----:B------:R-:W-:-:S04]  /*1a4e0*/  IMAD.WIDE R28, R3, 0x2, R28 ;  /* 0x00000002031c7825 */ /* 0x000fc800078e021c */
[C---:B------:R-:W-:Y:S01]  /*1a4f0*/  IMAD.WIDE R4, R3.reuse, 0x2, R4 ;  /* 0x0000000203047825 */ /* 0x040fe200078e0204 */
[----:B--2---:R0:W-:Y:S04]  /*1a500*/  STL.64 [R1+0x788], R22 ;  /* 0x0007881601007387 */ /* 0x0041e80000100a00 */
[----:B0-----:R-:W2:Y:S04]  /*1a510*/  LDL.LU.64 R22, [R1+0x510] ;  /* 0x0005100001167983 */ /* 0x001ea80000300a00 */
[----:B------:R-:W2:Y:S04]  /*1a520*/  LDL.LU.64 R26, [R1+0x528] ;  /* 0x00052800011a7983 */ /* 0x000ea80000300a00 */
[----:B------:R-:W2:Y:S04]  /*1a530*/  LDL.LU.64 R24, [R1+0x530] ;  /* 0x0005300001187983 */ /* 0x000ea80000300a00 */
[----:B------:R0:W-:Y:S04]  /*1a540*/  STL.64 [R1+0xa0], R28 ;  /* 0x0000a01c01007387 */ /* 0x0001e80000100a00 */
[----:B0-----:R-:W2:Y:S04]  /*1a550*/  LDL.LU.64 R28, [R1+0x538] ;  /* 0x00053800011c7983 */ /* 0x001ea80000300a00 */
[----:B------:R0:W-:Y:S04]  /*1a560*/  STL.64 [R1+0x98], R4 ;  /* 0x0000980401007387 */ /* 0x0001e80000100a00 */
[----:B0-----:R-:W3:Y:S01]  /*1a570*/  LDL.LU.64 R4, [R1+0x7b8] ;  /* 0x0007b80001047983 */ /* 0x001ee20000300a00 */
[----:B------:R-:W-:-:S04]  /*1a580*/  IMAD.WIDE R6, R3, 0x2, R6 ;  /* 0x0000000203067825 */ /* 0x000fc800078e0206 */
[----:B---3--:R-:W-:-:S05]  /*1a590*/  IMAD.WIDE R4, R3, 0x2, R4 ;  /* 0x0000000203047825 */ /* 0x008fca00078e0204 */
[----:B------:R0:W-:Y:S04]  /*1a5a0*/  STL.64 [R1+0x90], R4 ;  /* 0x0000900401007387 */ /* 0x0001e80000100a00 */
[----:B0-----:R-:W3:Y:S04]  /*1a5b0*/  LDL.LU.64 R4, [R1+0x540] ;  /* 0x0005400001047983 */ /* 0x001ee80000300a00 */
[----:B------:R0:W-:Y:S04]  /*1a5c0*/  STL.64 [R1+0x88], R6 ;  /* 0x0000880601007387 */ /* 0x0001e80000100a00 */
[----:B0-----:R-:W4:Y:S01]  /*1a5d0*/  LDL.LU.64 R6, [R1+0x7b0] ;  /* 0x0007b00001067983 */ /* 0x001f220000300a00 */
[----:B------:R-:W-:-:S04]  /*1a5e0*/  IMAD.WIDE R8, R3, 0x2, R8 ;  /* 0x0000000203087825 */ /* 0x000fc800078e0208 */
[----:B------:R-:W-:-:S04]  /*1a5f0*/  IMAD.WIDE R10, R3, 0x2, R10 ;  /* 0x00000002030a7825 */ /* 0x000fc800078e020a */
[----:B------:R-:W-:-:S04]  /*1a600*/  IMAD.WIDE R12, R3, 0x2, R12 ;  /* 0x00000002030c7825 */ /* 0x000fc800078e020c */
[----:B------:R-:W-:-:S04]  /*1a610*/  IMAD.WIDE R14, R3, 0x2, R14 ;  /* 0x00000002030e7825 */ /* 0x000fc800078e020e */
[----:B------:R-:W-:-:S04]  /*1a620*/  IMAD.WIDE R16, R3, 0x2, R16 ;  /* 0x0000000203107825 */ /* 0x000fc800078e0210 */
[----:B----4-:R-:W-:-:S05]  /*1a630*/  IMAD.WIDE R6, R3, 0x2, R6 ;  /* 0x0000000203067825 */ /* 0x010fca00078e0206 */
[----:B------:R0:W-:Y:S04]  /*1a640*/  STL.64 [R1+0x80], R6 ;  /* 0x0000800601007387 */ /* 0x0001e80000100a00 */
[----:B0-----:R-:W4:Y:S04]  /*1a650*/  LDL.LU.64 R6, [R1+0x548] ;  /* 0x0005480001067983 */ /* 0x001f280000300a00 */
        /* <DEDUP_REMOVED lines=9> */
[----:B0-----:R-:W2:Y:S01]  /*1a6f0*/  LDL.LU.64 R16, [R1+0x7a8] ;  /* 0x0007a80001107983 */ /* 0x001ea20000300a00 */
[----:B------:R-:W-:-:S04]  /*1a700*/  IMAD.WIDE R18, R3, 0x2, R18 ;  /* 0x0000000203127825 */ /* 0x000fc800078e0212 */
[----:B--2---:R-:W-:-:S05]  /*1a710*/  IMAD.WIDE R16, R3, 0x2, R16 ;  /* 0x0000000203107825 */ /* 0x004fca00078e0210 */
[----:B------:R0:W-:Y:S04]  /*1a720*/  STL.64 [R1+0x50], R16 ;  /* 0x0000501001007387 */ /* 0x0001e80000100a00 */
[----:B0-----:R-:W2:Y:S04]  /*1a730*/  LDL.LU.64 R16, [R1+0x570] ;  /* 0x0005700001107983 */ /* 0x001ea80000300a00 */
[----:B------:R0:W-:Y:S04]  /*1a740*/  STL.64 [R1+0x48], R18 ;  /* 0x0000481201007387 */ /* 0x0001e80000100a00 */
[----:B0-----:R-:W3:Y:S02]  /*1a750*/  LDL.LU.64 R18, [R1+0x7a0] ;  /* 0x0007a00001127983 */ /* 0x001ee40000300a00 */
[----:B---3--:R-:W-:-:S05]  /*1a760*/  IMAD.WIDE R18, R3, 0x2, R18 ;  /* 0x0000000203127825 */ /* 0x008fca00078e0212 */
        /* <DEDUP_REMOVED lines=9> */
[----:B----4-:R-:W-:-:S05]  /*1a800*/  IMAD.WIDE R20, R3, 0x2, R20 ;  /* 0x0000000203147825 */ /* 0x010fca00078e0214 */
[----:B------:R0:W-:Y:S04]  /*1a810*/  STL.64 [R1+0x28], R20 ;  /* 0x0000281401007387 */ /* 0x0001e80000100a00 */
[----:B0-----:R-:W4:Y:S04]  /*1a820*/  LDL.LU.64 R20, [R1+0x680] ;  /* 0x0006800001147983 */ /* 0x001f280000300a00 */
[----:B------:R0:W-:Y:S04]  /*1a830*/  STL.64 [R1+0x20], R22 ;  /* 0x0000201601007387 */ /* 0x0001e80000100a00 */
[----:B0-----:R-:W2:Y:S02]  /*1a840*/  LDL.LU.64 R22, [R1+0x788] ;  /* 0x0007880001167983 */ /* 0x001ea40000300a00 */
[----:B--2---:R-:W-:-:S05]  /*1a850*/  IMAD.WIDE R22, R3, 0x2, R22 ;  /* 0x0000000203167825 */ /* 0x004fca00078e0216 */
[----:B------:R0:W-:Y:S04]  /*1a860*/  STL.64 [R1+0x18], R22 ;  /* 0x0000181601007387 */ /* 0x0001e80000100a00 */
[----:B0-----:R-:W2:Y:S01]  /*1a870*/  LDL.LU.64 R22, [R1+0x780] ;  /* 0x0007800001167983 */ /* 0x001ea20000300a00 */
        /* <DEDUP_REMOVED lines=11> */
[----:B------:R0:W-:Y:S02]  /*1a930*/  STL.64 [R1+0x8], R26 ;  /* 0x0000081a01007387 */ /* 0x0001e40000100a00 */
[----:B0-----:R-:W-:-:S02]  /*1a940*/  IMAD.WIDE R26, R3, 0x2, R24 ;  /* 0x00000002031a7825 */ /* 0x001fc400078e0218 */
[----:B------:R-:W2:Y:S04]  /*1a950*/  LDL.LU.64 R24, [R1+0x690] ;  /* 0x0006900001187983 */ /* 0x000ea80000300a00 */
[----:B------:R0:W-:Y:S04]  /*1a960*/  STL.64 [R1], R26 ;  /* 0x0000001a01007387 */ /* 0x0001e80000100a00 */
[----:B------:R-:W-:Y:S01]  /*1a970*/  STL.64 [R1+0x700], R28 ;  /* 0x0007001c01007387 */ /* 0x000fe20000100a00 */
[----:B------:R-:W-:-:S03]  /*1a980*/  IMAD.WIDE R16, R3, 0x2, R16 ;  /* 0x0000000203107825 */ /* 0x000fc600078e0210 */
[----:B0-----:R-:W2:Y:S04]  /*1a990*/  LDL.LU.64 R26, [R1+0x698] ;  /* 0x00069800011a7983 */ /* 0x001ea80000300a00 */
[----:B------:R-:W-:Y:S04]  /*1a9a0*/  STL.64 [R1+0x708], R4 ;  /* 0x0007080401007387 */ /* 0x000fe80000100a00 */
[----:B------:R-:W-:Y:S04]  /*1a9b0*/  STL.64 [R1+0x710], R6 ;  /* 0x0007100601007387 */ /* 0x000fe80000100a00 */
[----:B------:R-:W-:Y:S04]  /*1a9c0*/  STL.64 [R1+0x718], R8 ;  /* 0x0007180801007387 */ /* 0x000fe80000100a00 */
[----:B------:R-:W-:Y:S04]  /*1a9d0*/  STL.64 [R1+0x720], R10 ;  /* 0x0007200a01007387 */ /* 0x000fe80000100a00 */
[----:B------:R-:W-:Y:S04]  /*1a9e0*/  STL.64 [R1+0x728], R12 ;  /* 0x0007280c01007387 */ /* 0x000fe80000100a00 */
[----:B------:R0:W-:Y:S01]  /*1a9f0*/  STL.64 [R1+0x730], R14 ;  /* 0x0007300e01007387 */ /* 0x0001e20000100a00 */
[----:B---3--:R-:W-:-:S04]  /*1aa00*/  IMAD.WIDE R18, R3, 0x2, R18 ;  /* 0x0000000203127825 */ /* 0x008fc800078e0212 */
[C---:B----4-:R-:W-:Y:S01]  /*1aa10*/  IMAD.WIDE R20, R3.reuse, 0x2, R20 ;  /* 0x0000000203147825 */ /* 0x050fe200078e0214 */
[----:B0-----:R-:W3:Y:S04]  /*1aa20*/  LDL.LU.64 R14, [R1+0x390] ;  /* 0x00039000010e7983 */ /* 0x001ee80000300a00 */
[----:B------:R-:W4:Y:S04]  /*1aa30*/  LDL.LU.64 R12, [R1+0x378] ;  /* 0x00037800010c7983 */ /* 0x000f280000300a00 */
[----:B------:R0:W-:Y:S04]  /*1aa40*/  STL.64 [R1+0x738], R16 ;  /* 0x0007381001007387 */ /* 0x0001e80000100a00 */
[----:B0-----:R-:W3:Y:S04]  /*1aa50*/  LDL.LU.64 R16, [R1+0x398] ;  /* 0x0003980001107983 */ /* 0x001ee80000300a00 */
[----:B------:R0:W-:Y:S04]  /*1aa60*/  STL.64 [R1+0x740], R18 ;  /* 0x0007401201007387 */ /* 0x0001e80000100a00 */
[----:B0-----:R-:W4:Y:S04]  /*1aa70*/  LDL.LU.64 R18, [R1+0x370] ;  /* 0x0003700001127983 */ /* 0x001f280000300a00 */
[----:B------:R-:W4:Y:S04]  /*1aa80*/  LDL.LU.64 R10, [R1+0x368] ;  /* 0x00036800010a7983 */ /* 0x000f280000300a00 */
[----:B------:R0:W-:Y:S04]  /*1aa90*/  STL.64 [R1+0x748], R20 ;  /* 0x0007481401007387 */ /* 0x0001e80000100a00 */
[----:B0-----:R-:W4:Y:S04]  /*1aaa0*/  LDL.LU.64 R20, [R1+0x380] ;  /* 0x0003800001147983 */ /* 0x001f280000300a00 */
[----:B------:R-:W4:Y:S01]  /*1aab0*/  LDL.LU.64 R8, [R1+0x360] ;  /* 0x0003600001087983 */ /* 0x000f220000300a00 */
[----:B--2---:R-:W-:-:S05]  /*1aac0*/  IMAD.WIDE R22, R3, 0x2, R22 ;  /* 0x0000000203167825 */ /* 0x004fca00078e0216 */
[----:B------:R0:W-:Y:S04]  /*1aad0*/  STL.64 [R1+0x750], R22 ;  /* 0x0007501601007387 */ /* 0x0001e80000100a00 */
[----:B0-----:R-:W2:Y:S01]  /*1aae0*/  LDL.LU.64 R22, [R1+0x388] ;  /* 0x0003880001167983 */ /* 0x001ea20000300a00 */
[----:B------:R-:W-:-:S03]  /*1aaf0*/  IMAD.WIDE R24, R3, 0x2, R24 ;  /* 0x0000000203187825 */ /* 0x000fc600078e0218 */
[----:B------:R-:W4:Y:S04]  /*1ab00*/  LDL.LU.64 R6, [R1+0x358] ;  /* 0x0003580001067983 */ /* 0x000f280000300a00 */
[----:B------:R-:W-:Y:S04]  /*1ab10*/  STL.64 [R1+0x758], R24 ;  /* 0x0007581801007387 */ /* 0x000fe80000100a00 */
[----:B------:R-:W4:Y:S04]  /*1ab20*/  LDL.LU.64 R4, [R1+0x350] ;  /* 0x0003500001047983 */ /* 0x000f280000300a00 */
[----:B------:R-:W4:Y:S01]  /*1ab30*/  LDL.LU.64 R28, [R1+0x348] ;  /* 0x00034800011c7983 */ /* 0x000f220000300a00 */
[----:B------:R-:W-:-:S05]  /*1ab40*/  IMAD.WIDE R26, R3, 0x2, R26 ;  /* 0x00000002031a7825 */ /* 0x000fca00078e021a */
[----:B------:R-:W-:Y:S04]  /*1ab50*/  STL.64 [R1+0x768], R26 ;  /* 0x0007681a01007387 */ /* 0x000fe80000100a00 */
[----:B------:R-:W-:Y:S04]  /*1ab60*/  STL [R1+0x760], R2 ;  /* 0x0007600201007387 */ /* 0x000fe80000100800 */
[----:B---3--:R0:W-:Y:S01]  /*1ab70*/  STL [R1+0x398], R16 ;  /* 0x0003981001007387 */ /* 0x0081e20000100800 */
[----:B------:R-:W-:-:S03]  /*1ab80*/  IMAD.MOV.U32 R0, RZ, RZ, R17 ;  /* 0x000000ffff007224 */ /* 0x000fc600078e0011 */
[----:B0-----:R-:W3:Y:S04]  /*1ab90*/  LDL.LU.64 R16, [R1+0x340] ;  /* 0x0003400001107983 */ /* 0x001ee80000300a00 */
[----:B------:R0:W-:Y:S04]  /*1aba0*/  STL [R1+0x6d4], R0 ;  /* 0x0006d40001007387 */ /* 0x0001e80000100800 */
[----:B------:R1:W-:Y:S01]  /*1abb0*/  STL [R1+0x390], R14 ;  /* 0x0003900e01007387 */ /* 0x0003e20000100800 */
[----:B0-----:R-:W-:-:S03]  /*1abc0*/  IMAD.MOV.U32 R0, RZ, RZ, R15 ;  /* 0x000000ffff007224 */ /* 0x001fc600078e000f */
[----:B-1----:R-:W3:Y:S04]  /*1abd0*/  LDL.LU.64 R14, [R1+0x338] ;  /* 0x00033800010e7983 */ /* 0x002ee80000300a00 */
[----:B------:R0:W-:Y:S04]  /*1abe0*/  STL [R1+0x6d0], R0 ;  /* 0x0006d00001007387 */ /* 0x0001e80000100800 */
[----:B--2---:R1:W-:Y:S01]  /*1abf0*/  STL [R1+0x388], R22 ;  /* 0x0003881601007387 */ /* 0x0043e20000100800 */
[----:B0-----:R-:W-:-:S03]  /*1ac00*/  IMAD.MOV.U32 R0, RZ, RZ, R23 ;  /* 0x000000ffff007224 */ /* 0x001fc600078e0017 */
[----:B-1----:R-:W2:Y:S04]  /*1ac10*/  LDL.LU.64 R22, [R1+0x330] ;  /* 0x0003300001167983 */ /* 0x002ea80000300a00 */
[----:B------:R0:W-:Y:S04]  /*1ac20*/  STL [R1+0x6c0], R0 ;  /* 0x0006c00001007387 */ /* 0x0001e80000100800 */
[----:B----4-:R1:W-:Y:S01]  /*1ac30*/  STL [R1+0x380], R20 ;  /* 0x0003801401007387 */ /* 0x0103e20000100800 */
[----:B0-----:R-:W-:-:S03]  /*1ac40*/  IMAD.MOV.U32 R0, RZ, RZ, R21 ;  /* 0x000000ffff007224 */ /* 0x001fc600078e0015 */
[----:B-1----:R-:W4:Y:S04]  /*1ac50*/  LDL.LU.64 R20, [R1+0x328] ;  /* 0x0003280001147983 */ /* 0x002f280000300a00 */
[----:B------:R0:W-:Y:S04]  /*1ac60*/  STL [R1+0x3a4], R0 ;  /* 0x0003a40001007387 */ /* 0x0001e80000100800 */
[----:B------:R1:W-:Y:S01]  /*1ac70*/  STL [R1+0x378], R12 ;  /* 0x0003780c01007387 */ /* 0x0003e20000100800 */
        /* <DEDUP_REMOVED lines=27> */
[----:B---3--:R1:W-:Y:S01]  /*1ae30*/  STL [R1+0x340], R16 ;  /* 0x0003401001007387 */ /* 0x0083e20000100800 */
[----:B0-----:R-:W-:-:S03]  /*1ae40*/  MOV R0, R17 ;  /* 0x0000001100007202 */ /* 0x001fc60000000f00 */
[----:B-1----:R-:W3:Y:S04]  /*1ae50*/  LDL.LU.64 R16, [R1+0x2e8] ;  /* 0x0002e80001107983 */ /* 0x002ee80000300a00 */
        /* <DEDUP_REMOVED lines=42> */
[----:B0-----:R-:W-:-:S03]  /*1b100*/  IMAD.MOV.U32 R0, RZ, RZ, R17 ;  /* 0x000000ffff007224 */ /* 0x001fc600078e0011 */
        /* <DEDUP_REMOVED lines=51> */
[----:B0-----:R-:W-:-:S03]  /*1b440*/  MOV R0, R23 ;  /* 0x0000001700007202 */ /* 0x001fc60000000f00 */
        /* <DEDUP_REMOVED lines=54> */
[----:B------:R-:W-:Y:S04]  /*1b7b0*/  STL [R1+0x3c4], R18 ;  /* 0x0003c41201007387 */ /* 0x000fe80000100800 */
[----:B------:R-:W4:Y:S01]  /*1b7c0*/  LDL.LU.64 R24, [R1+0x1b0] ;  /* 0x0001b00001187983 */ /* 0x000f220000300a00 */
[----:B0-----:R-:W-:-:S05]  /*1b7d0*/  IMAD.MOV.U32 R0, RZ, RZ, R19 ;  /* 0x000000ffff007224 */ /* 0x001fca00078e0013 */
        /* <DEDUP_REMOVED lines=9> */
[----:B------:R1:W-:Y:S04]  /*1b870*/  STL [R1+0x3d0], R6 ;  /* 0x0003d00601007387 */ /* 0x0003e80000100800 */
[----:B------:R-:W4:Y:S01]  /*1b880*/  LDL.LU.64 R18, [R1+0x198] ;  /* 0x0001980001127983 */ /* 0x000f220000300a00 */
[----:B0-----:R-:W-:-:S05]  /*1b890*/  IMAD.MOV.U32 R0, RZ, RZ, R7 ;  /* 0x000000ffff007224 */ /* 0x001fca00078e0007 */
[----:B------:R0:W-:Y:S04]  /*1b8a0*/  STL [R1+0x1f0], R0 ;  /* 0x0001f00001007387 */ /* 0x0001e80000100800 */
[----:B------:R0:W-:Y:S04]  /*1b8b0*/  STL [R1+0x3d4], R4 ;  /* 0x0003d40401007387 */ /* 0x0001e80000100800 */
[----:B-1----:R-:W4:Y:S01]  /*1b8c0*/  LDL.LU.64 R6, [R1+0x190] ;  /* 0x0001900001067983 */ /* 0x002f220000300a00 */
[----:B0-----:R-:W-:-:S05]  /*1b8d0*/  IMAD.MOV.U32 R0, RZ, RZ, R5 ;  /* 0x000000ffff007224 */ /* 0x001fca00078e0005 */
[----:B------:R0:W-:Y:S04]  /*1b8e0*/  STL [R1+0x1e8], R0 ;  /* 0x0001e80001007387 */ /* 0x0001e80000100800 */
[----:B------:R1:W-:Y:S04]  /*1b8f0*/  STL [R1+0x3d8], R28 ;  /* 0x0003d81c01007387 */ /* 0x0003e80000100800 */
[----:B------:R-:W4:Y:S01]  /*1b900*/  LDL.LU.64 R4, [R1+0x188] ;  /* 0x0001880001047983 */ /* 0x000f220000300a00 */
[----:B0-----:R-:W-:-:S03]  /*1b910*/  IMAD.MOV.U32 R0, RZ, RZ, R29 ;  /* 0x000000ffff007224 */ /* 0x001fc600078e001d */
[----:B---3--:R-:W-:Y:S04]  /*1b920*/  STL [R1+0x3dc], R16 ;  /* 0x0003dc1001007387 */ /* 0x008fe80000100800 */
[----:B------:R0:W-:Y:S04]  /*1b930*/  STL [R1+0x1e4], R0 ;  /* 0x0001e40001007387 */ /* 0x0001e80000100800 */
[----:B-1----:R-:W3:Y:S01]  /*1b940*/  LDL.LU.64 R28, [R1+0x180] ;  /* 0x00018000011c7983 */ /* 0x002ee20000300a00 */
[----:B0-----:R-:W-:-:S03]  /*1b950*/  IMAD.MOV.U32 R0, RZ, RZ, R17 ;  /* 0x000000ffff007224 */ /* 0x001fc600078e0011 */
[----:B------:R-:W-:Y:S04]  /*1b960*/  STL [R1+0x3e4], R14 ;  /* 0x0003e40e01007387 */ /* 0x000fe80000100800 */
[----:B------:R0:W-:Y:S04]  /*1b970*/  STL [R1+0x1ec], R0 ;  /* 0x0001ec0001007387 */ /* 0x0001e80000100800 */
[----:B------:R-:W3:Y:S01]  /*1b980*/  LDL.LU.64 R16, [R1+0x178] ;  /* 0x0001780001107983 */ /* 0x000ee20000300a00 */
[----:B0-----:R-:W-:-:S03]  /*1b990*/  IMAD.MOV.U32 R0, RZ, RZ, R15 ;  /* 0x000000ffff007224 */ /* 0x001fc600078e000f */
[----:B--2---:R-:W-:Y:S04]  /*1b9a0*/  STL [R1+0x3ec], R22 ;  /* 0x0003ec1601007387 */ /* 0x004fe80000100800 */
[----:B------:R0:W-:Y:S04]  /*1b9b0*/  STL [R1+0x1f4], R0 ;  /* 0x0001f40001007387 */ /* 0x0001e80000100800 */
[----:B------:R-:W2:Y:S01]  /*1b9c0*/  LDL.LU.64 R14, [R1+0x170] ;  /* 0x00017000010e7983 */ /* 0x000ea20000300a00 */
[----:B0-----:R-:W-:-:S03]  /*1b9d0*/  IMAD.MOV.U32 R0, RZ, RZ, R23 ;  /* 0x000000ffff007224 */ /* 0x001fc600078e0017 */
[----:B----4-:R-:W-:Y:S04]  /*1b9e0*/  STL [R1+0x3f4], R20 ;  /* 0x0003f41401007387 */ /* 0x010fe80000100800 */
[----:B------:R0:W-:Y:S04]  /*1b9f0*/  STL [R1+0x1fc], R0 ;  /* 0x0001fc0001007387 */ /* 0x0001e80000100800 */
[----:B------:R-:W4:Y:S01]  /*1ba00*/  LDL.LU.64 R22, [R1+0x168] ;  /* 0x0001680001167983 */ /* 0x000f220000300a00 */
[----:B0-----:R-:W-:-:S03]  /*1ba10*/  IMAD.MOV.U32 R0, RZ, RZ, R21 ;  /* 0x000000ffff007224 */ /* 0x001fc600078e0015 */
[----:B------:R-:W-:Y:S04]  /*1ba20*/  STL [R1+0x3fc], R12 ;  /* 0x0003fc0c01007387 */ /* 0x000fe80000100800 */
[----:B------:R0:W-:Y:S04]  /*1ba30*/  STL [R1+0x204], R0 ;  /* 0x0002040001007387 */ /* 0x0001e80000100800 */
[----:B------:R-:W4:Y:S04]  /*1ba40*/  LDL.LU.64 R20, [R1+0x160] ;  /* 0x0001600001147983 */ /* 0x000f280000300a00 */
[----:B------:R-:W-:Y:S01]  /*1ba50*/  STL [R1+0x404], R24 ;  /* 0x0004041801007387 */ /* 0x000fe20000100800 */
[----:B0-----:R-:W-:-:S05]  /*1ba60*/  MOV R0, R13 ;  /* 0x0000000d00007202 */ /* 0x001fca0000000f00 */
[----:B------:R0:W-:Y:S04]  /*1ba70*/  STL [R1+0x20c], R0 ;  /* 0x00020c0001007387 */ /* 0x0001e80000100800 */
[----:B------:R-:W4:Y:S01]  /*1ba80*/  LDL.LU.64 R12, [R1+0x158] ;  /* 0x00015800010c7983 */ /* 0x000f220000300a00 */
[----:B0-----:R-:W-:-:S03]  /*1ba90*/  IMAD.MOV.U32 R0, RZ, RZ, R25 ;  /* 0x000000ffff007224 */ /* 0x001fc600078e0019 */
[----:B------:R-:W-:Y:S04]  /*1baa0*/  STL [R1+0x40c], R10 ;  /* 0x00040c0a01007387 */ /* 0x000fe80000100800 */
[----:B------:R0:W-:Y:S02]  /*1bab0*/  STL [R1+0x214], R0 ;  /* 0x0002140001007387 */ /* 0x0001e40000100800 */
[----:B0-----:R-:W-:Y:S02]  /*1bac0*/  IMAD.MOV.U32 R0, RZ, RZ, R11 ;  /* 0x000000ffff007224 */ /* 0x001fe400078e000b */
[----:B------:R-:W4:Y:S04]  /*1bad0*/  LDL.LU.64 R10, [R1+0x150] ;  /* 0x00015000010a7983 */ /* 0x000f280000300a00 */
        /* <DEDUP_REMOVED lines=10> */
[----:B------:R-:W-:Y:S01]  /*1bb80*/  STL [R1+0x42c], R4 ;  /* 0x00042c0401007387 */ /* 0x000fe20000100800 */
[----:B0-----:R-:W-:-:S05]  /*1bb90*/  IMAD.MOV.U32 R0, RZ, RZ, R7 ;  /* 0x000000ffff007224 */ /* 0x001fca00078e0007 */
[----:B------:R0:W-:Y:S04]  /*1bba0*/  STL [R1+0x234], R0 ;  /* 0x0002340001007387 */ /* 0x0001e80000100800 */
[----:B-1----:R-:W4:Y:S04]  /*1bbb0*/  LDL.LU.64 R6, [R1+0x138] ;  /* 0x0001380001067983 */ /* 0x002f280000300a00 */
[----:B---3--:R-:W-:Y:S01]  /*1bbc0*/  STL [R1+0x434], R28 ;  /* 0x0004341c01007387 */ /* 0x008fe20000100800 */
[----:B0-----:R-:W-:-:S05]  /*1bbd0*/  IMAD.MOV.U32 R0, RZ, RZ, R5 ;  /* 0x000000ffff007224 */ /* 0x001fca00078e0005 */
[----:B------:R0:W-:Y:S04]  /*1bbe0*/  STL [R1+0x23c], R0 ;  /* 0x00023c0001007387 */ /* 0x0001e80000100800 */
[----:B------:R-:W3:Y:S04]  /*1bbf0*/  LDL.LU.64 R4, [R1+0x130] ;  /* 0x0001300001047983 */ /* 0x000ee80000300a00 */
[----:B------:R-:W-:Y:S01]  /*1bc00*/  STL [R1+0x43c], R16 ;  /* 0x00043c1001007387 */ /* 0x000fe20000100800 */
[----:B0-----:R-:W-:-:S05]  /*1bc10*/  IMAD.MOV.U32 R0, RZ, RZ, R29 ;  /* 0x000000ffff007224 */ /* 0x001fca00078e001d */
        /* <DEDUP_REMOVED lines=13> */
[----:B------:R-:W4:Y:S01]  /*1bcf0*/  LDL.LU.64 R26, [R1+0x110] ;  /* 0x00011000011a7983 */ /* 0x000f220000300a00 */
[----:B0-----:R-:W-:-:S05]  /*1bd00*/  IMAD.MOV.U32 R0, RZ, RZ, R21 ;  /* 0x000000ffff007224 */ /* 0x001fca00078e0015 */
[----:B------:R0:W-:Y:S04]  /*1bd10*/  STL [R1+0x394], R0 ;  /* 0x0003940001007387 */ /* 0x0001e80000100800 */
[----:B------:R1:W-:Y:S04]  /*1bd20*/  STL [R1+0x45c], R12 ;  /* 0x00045c0c01007387 */ /* 0x0003e80000100800 */
[----:B------:R-:W4:Y:S01]  /*1bd30*/  LDL.LU.64 R24, [R1+0x108] ;  /* 0x0001080001187983 */ /* 0x000f220000300a00 */
[----:B0-----:R-:W-:-:S03]  /*1bd40*/  IMAD.MOV.U32 R0, RZ, RZ, R13 ;  /* 0x000000ffff007224 */ /* 0x001fc600078e000d */
[----:B-1----:R-:W4:Y:S04]  /*1bd50*/  LDL.LU.64 R12, [R1+0x100] ;  /* 0x00010000010c7983 */ /* 0x002f280000300a00 */
[----:B------:R0:W-:Y:S04]  /*1bd60*/  STL [R1+0x39c], R0 ;  /* 0x00039c0001007387 */ /* 0x0001e80000100800 */
[----:B------:R1:W-:Y:S04]  /*1bd70*/  STL [R1+0x464], R10 ;  /* 0x0004640a01007387 */ /* 0x0003e80000100800 */
[----:B------:R-:W4:Y:S01]  /*1bd80*/  LDL.LU.64 R22, [R1+0xf8] ;  /* 0x0000f80001167983 */ /* 0x000f220000300a00 */
[----:B0-----:R-:W-:-:S03]  /*1bd90*/  IMAD.MOV.U32 R0, RZ, RZ, R11 ;  /* 0x000000ffff007224 */ /* 0x001fc600078e000b */
[----:B------:R-:W-:Y:S04]  /*1bda0*/  STL [R1+0x46c], R8 ;  /* 0x00046c0801007387 */ /* 0x000fe80000100800 */
[----:B------:R0:W-:Y:S04]  /*1bdb0*/  STL [R1+0x3e0], R0 ;  /* 0x0003e00001007387 */ /* 0x0001e80000100800 */
[----:B-1----:R-:W4:Y:S01]  /*1bdc0*/  LDL.LU.64 R10, [R1+0xf0] ;  /* 0x0000f000010a7983 */ /* 0x002f220000300a00 */
[----:B0-----:R-:W-:-:S03]  /*1bdd0*/  IMAD.MOV.U32 R0, RZ, RZ, R9 ;  /* 0x000000ffff007224 */ /* 0x001fc600078e0009 */
[----:B------:R-:W-:Y:S04]  /*1bde0*/  STL [R1+0x474], R18 ;  /* 0x0004741201007387 */ /* 0x000fe80000100800 */
[----:B------:R0:W-:Y:S04]  /*1bdf0*/  STL [R1+0x3e8], R0 ;  /* 0x0003e80001007387 */ /* 0x0001e80000100800 */
[----:B------:R-:W4:Y:S04]  /*1be00*/  LDL.LU.64 R8, [R1+0xe8] ;  /* 0x0000e80001087983 */ /* 0x000f280000300a00 */
[----:B------:R-:W4:Y:S01]  /*1be10*/  LDL.LU.64 R20, [R1+0xe0] ;  /* 0x0000e00001147983 */ /* 0x000f220000300a00 */
[----:B0-----:R-:W-:-:S05]  /*1be20*/  IMAD.MOV.U32 R0, RZ, RZ, R19 ;  /* 0x000000ffff007224 */ /* 0x001fca00078e0013 */
        /* <DEDUP_REMOVED lines=9> */
[----:B------:R1:W-:Y:S04]  /*1bec0*/  STL [R1+0x48c], R28 ;  /* 0x00048c1c01007387 */ /* 0x0003e80000100800 */
[----:B------:R-:W3:Y:S01]  /*1bed0*/  LDL.LU.64 R18, [R1+0xc8] ;  /* 0x0000c80001127983 */ /* 0x000ee20000300a00 */
[----:B0-----:R-:W-:-:S03]  /*1bee0*/  IMAD.MOV.U32 R0, RZ, RZ, R29 ;  /* 0x000000ffff007224 */ /* 0x001fc600078e001d */
[----:B--2---:R-:W-:Y:S04]  /*1bef0*/  STL [R1+0x494], R16 ;  /* 0x0004941001007387 */ /* 0x004fe80000100800 */
[----:B------:R0:W-:Y:S04]  /*1bf00*/  STL [R1+0x408], R0 ;  /* 0x0004080001007387 */ /* 0x0001e80000100800 */
[----:B-1----:R-:W2:Y:S01]  /*1bf10*/  LDL.LU.64 R28, [R1+0xc0] ;  /* 0x0000c000011c7983 */ /* 0x002ea20000300a00 */
[----:B0-----:R-:W-:-:S03]  /*1bf20*/  IMAD.MOV.U32 R0, RZ, RZ, R17 ;  /* 0x000000ffff007224 */ /* 0x001fc600078e0011 */
[----:B----4-:R-:W-:Y:S04]  /*1bf30*/  STL [R1+0x49c], R14 ;  /* 0x00049c0e01007387 */ /* 0x010fe80000100800 */
[----:B------:R0:W-:Y:S04]  /*1bf40*/  STL [R1+0x410], R0 ;  /* 0x0004100001007387 */ /* 0x0001e80000100800 */
[----:B------:R-:W4:Y:S01]  /*1bf50*/  LDL.LU.64 R16, [R1+0xb8] ;  /* 0x0000b80001107983 */ /* 0x000f220000300a00 */
[----:B0-----:R-:W-:-:S03]  /*1bf60*/  IMAD.MOV.U32 R0, RZ, RZ, R15 ;  /* 0x000000ffff007224 */ /* 0x001fc600078e000f */
[----:B------:R-:W4:Y:S04]  /*1bf70*/  LDL.LU.64 R14, [R1+0xb0] ;  /* 0x0000b000010e7983 */ /* 0x000f280000300a00 */
[----:B------:R0:W-:Y:S04]  /*1bf80*/  STL [R1+0x418], R0 ;  /* 0x0004180001007387 */ /* 0x0001e80000100800 */
[----:B------:R-:W-:Y:S01]  /*1bf90*/  STL [R1+0x4a4], R26 ;  /* 0x0004a41a01007387 */ /* 0x000fe20000100800 */
[----:B0-----:R-:W-:-:S03]  /*1bfa0*/  IMAD.MOV.U32 R0, RZ, RZ, R27 ;  /* 0x000000ffff007224 */ /* 0x001fc600078e001b */
[----:B------:R-:W-:Y:S04]  /*1bfb0*/  STL [R1+0x4ac], R24 ;  /* 0x0004ac1801007387 */ /* 0x000fe80000100800 */
[----:B------:R0:W-:Y:S02]  /*1bfc0*/  STL [R1+0x420], R0 ;  /* 0x0004200001007387 */ /* 0x0001e40000100800 */
[----:B0-----:R-:W-:Y:S02]  /*1bfd0*/  IMAD.MOV.U32 R0, RZ, RZ, R25 ;  /* 0x000000ffff007224 */ /* 0x001fe400078e0019 */
[----:B------:R-:W-:Y:S04]  /*1bfe0*/  STL [R1+0x4b4], R12 ;  /* 0x0004b40c01007387 */ /* 0x000fe80000100800 */
[----:B------:R0:W-:Y:S02]  /*1bff0*/  STL [R1+0x428], R0 ;  /* 0x0004280001007387 */ /* 0x0001e40000100800 */
[----:B0-----:R-:W-:-:S02]  /*1c000*/  IMAD.MOV.U32 R0, RZ, RZ, R13 ;  /* 0x000000ffff007224 */ /* 0x001fc400078e000d */
[----:B------:R-:W-:Y:S04]  /*1c010*/  STL [R1+0x4bc], R22 ;  /* 0x0004bc1601007387 */ /* 0x000fe80000100800 */
[----:B------:R0:W-:Y:S04]  /*1c020*/  STL [R1+0x430], R0 ;  /* 0x0004300001007387 */ /* 0x0001e80000100800 */
[----:B------:R-:W4:Y:S01]  /*1c030*/  LDL.LU.64 R12, [R1+0xa8] ;  /* 0x0000a800010c7983 */ /* 0x000f220000300a00 */
[----:B0-----:R-:W-:-:S03]  /*1c040*/  MOV R0, R23 ;  /* 0x0000001700007202 */ /* 0x001fc60000000f00 */
[----:B------:R-:W-:Y:S04]  /*1c050*/  STL [R1+0x4c4], R10 ;  /* 0x0004c40a01007387 */ /* 0x000fe80000100800 */
[----:B------:R0:W-:Y:S02]  /*1c060*/  STL [R1+0x438], R0 ;  /* 0x0004380001007387 */ /* 0x0001e40000100800 */
[----:B0-----:R-:W-:Y:S02]  /*1c070*/  IMAD.MOV.U32 R0, RZ, RZ, R11 ;  /* 0x000000ffff007224 */ /* 0x001fe400078e000b */
[----:B------:R-:W4:Y:S04]  /*1c080*/  LDL.LU.64 R10, [R1+0xa0] ;  /* 0x0000a000010a7983 */ /* 0x000f280000300a00 */
[----:B------:R0:W-:Y:S04]  /*1c090*/  STL [R1+0x440], R0 ;  /* 0x0004400001007387 */ /* 0x0001e80000100800 */
[----:B------:R1:W-:Y:S04]  /*1c0a0*/  STL [R1+0x4cc], R8 ;  /* 0x0004cc0801007387 */ /* 0x0003e80000100800 */
[----:B------:R-:W-:Y:S01]  /*1c0b0*/  STL [R1+0x4d4], R20 ;  /* 0x0004d41401007387 */ /* 0x000fe20000100800 */
[----:B0-----:R-:W-:-:S05]  /*1c0c0*/  IMAD.MOV.U32 R0, RZ, RZ, R9 ;  /* 0x000000ffff007224 */ /* 0x001fca00078e0009 */
[----:B------:R0:W-:Y:S04]  /*1c0d0*/  STL [R1+0x448], R0 ;  /* 0x0004480001007387 */ /* 0x0001e80000100800 */
[----:B-1----:R-:W4:Y:S04]  /*1c0e0*/  LDL.LU.64 R8, [R1+0x98] ;  /* 0x0000980001087983 */ /* 0x002f280000300a00 */
[----:B------:R-:W-:Y:S01]  /*1c0f0*/  STL [R1+0x4dc], R6 ;  /* 0x0004dc0601007387 */ /* 0x000fe20000100800 */
[----:B0-----:R-:W-:-:S05]  /*1c100*/  IMAD.MOV.U32 R0, RZ, RZ, R21 ;  /* 0x000000ffff007224 */ /* 0x001fca00078e0015 */
[----:B------:R0:W-:Y:S02]  /*1c110*/  STL [R1+0x450], R0 ;  /* 0x0004500001007387 */ /* 0x0001e40000100800 */
[----:B0-----:R-:W-:Y:S02]  /*1c120*/  IMAD.MOV.U32 R0, RZ, RZ, R7 ;  /* 0x000000ffff007224 */ /* 0x001fe400078e0007 */
[----:B------:R-:W4:Y:S04]  /*1c130*/  LDL.LU.64 R6, [R1+0x90] ;  /* 0x0000900001067983 */ /* 0x000f280000300a00 */
[----:B------:R0:W-:Y:S04]  /*1c140*/  STL [R1+0x458], R0 ;  /* 0x0004580001007387 */ /* 0x0001e80000100800 */
[----:B---3--:R1:W-:Y:S04]  /*1c150*/  STL [R1+0x4e4], R4 ;  /* 0x0004e40401007387 */ /* 0x0083e80000100800 */
[----:B------:R-:W-:Y:S01]  /*1c160*/  STL [R1+0x4ec], R18 ;  /* 0x0004ec1201007387 */ /* 0x000fe20000100800 */
[----:B0-----:R-:W-:-:S05]  /*1c170*/  IMAD.MOV.U32 R0, RZ, RZ, R5 ;  /* 0x000000ffff007224 */ /* 0x001fca00078e0005 */
[----:B------:R0:W-:Y:S04]  /*1c180*/  STL [R1+0x460], R0 ;  /* 0x0004600001007387 */ /* 0x0001e80000100800 */
[----:B-1----:R-:W3:Y:S01]  /*1c190*/  LDL.LU.64 R4, [R1+0x88] ;  /* 0x0000880001047983 */ /* 0x002ee20000300a00 */
[----:B0-----:R-:W-:-:S03]  /*1c1a0*/  IMAD.MOV.U32 R0, RZ, RZ, R19 ;  /* 0x000000ffff007224 */ /* 0x001fc600078e0013 */
[----:B--2---:R-:W-:Y:S04]  /*1c1b0*/  STL [R1+0x4f4], R28 ;  /* 0x0004f41c01007387 */ /* 0x004fe80000100800 */
[----:B------:R0:W-:Y:S02]  /*1c1c0*/  STL [R1+0x468], R0 ;  /* 0x0004680001007387 */ /* 0x0001e40000100800 */
[----:B0-----:R-:W-:Y:S02]  /*1c1d0*/  IMAD.MOV.U32 R0, RZ, RZ, R29 ;  /* 0x000000ffff007224 */ /* 0x001fe400078e001d */
[----:B------:R-:W2:Y:S04]  /*1c1e0*/  LDL.LU.64 R28, [R1+0x80] ;  /* 0x00008000011c7983 */ /* 0x000ea80000300a00 */
[----:B------:R0:W-:Y:S04]  /*1c1f0*/  STL [R1+0x470], R0 ;  /* 0x0004700001007387 */ /* 0x0001e80000100800 */
[----:B----4-:R-:W-:Y:S01]  /*1c200*/  STL [R1+0x4fc], R16 ;  /* 0x0004fc1001007387 */ /* 0x010fe20000100800 */
[----:B0-----:R-:W-:-:S03]  /*1c210*/  IMAD.MOV.U32 R0, RZ, RZ, R17 ;  /* 0x000000ffff007224 */ /* 0x001fc600078e0011 */
[----:B------:R-:W-:Y:S04]  /*1c220*/  STL [R1+0x504], R14 ;  /* 0x0005040e01007387 */ /* 0x000fe80000100800 */
[----:B------:R-:W-:Y:S04]  /*1c230*/  STL [R1+0x478], R0 ;  /* 0x0004780001007387 */ /* 0x000fe80000100800 */
[----:B------:R-:W4:Y:S04]  /*1c240*/  LDL.LU.64 R26, [R1+0x68] ;  /* 0x00006800011a7983 */ /* 0x000f280000300a00 */
[----:B----4-:R0:W-:Y:S04]  /*1c250*/  STL.64 [R1+0x770], R26 ;  /* 0x0007701a01007387 */ /* 0x0101e80000100a00 */
[----:B0-----:R-:W4:Y:S01]  /*1c260*/  LDL.LU.64 R26, [R1+0x70] ;  /* 0x00007000011a7983 */ /* 0x001f220000300a00 */
[----:B------:R-:W-:-:S03]  /*1c270*/  IMAD.MOV.U32 R0, RZ, RZ, R15 ;  /* 0x000000ffff007224 */ /* 0x000fc600078e000f */
[----:B----4-:R0:W-:Y:S04]  /*1c280*/  STL.64 [R1+0x778], R26 ;  /* 0x0007781a01007387 */ /* 0x0101e80000100a00 */
[----:B0-----:R-:W4:Y:S04]  /*1c290*/  LDL.LU.64 R26, [R1+0x78] ;  /* 0x00007800011a7983 */ /* 0x001f280000300a00 */
[----:B------:R-:W4:Y:S04]  /*1c2a0*/  LDL.LU.64 R2, [R1+0x60] ;  /* 0x0000600001027983 */ /* 0x000f280000300a00 */
[----:B------:R0:W-:Y:S04]  /*1c2b0*/  STL [R1+0x480], R0 ;  /* 0x0004800001007387 */ /* 0x0001e80000100800 */
[----:B------:R-:W-:Y:S04]  /*1c2c0*/  STL [R1+0x50c], R12 ;  /* 0x00050c0c01007387 */ /* 0x000fe80000100800 */
[----:B------:R-:W4:Y:S04]  /*1c2d0*/  LDL.LU.64 R24, [R1+0x58] ;  /* 0x0000580001187983 */ /* 0x000f280000300a00 */
[----:B------:R-:W4:Y:S01]  /*1c2e0*/  LDL.LU.64 R22, [R1+0x50] ;  /* 0x0000500001167983 */ /* 0x000f220000300a00 */
[----:B0-----:R-:W-:-:S05]  /*1c2f0*/  IMAD.MOV.U32 R0, RZ, RZ, R13 ;  /* 0x000000ffff007224 */ /* 0x001fca00078e000d */
        /* <DEDUP_REMOVED lines=11> */
[----:B------:R1:W-:Y:S04]  /*1c3b0*/  STL [R1+0x524], R6 ;  /* 0x0005240601007387 */ /* 0x0003e80000100800 */
[----:B------:R-:W4:Y:S04]  /*1c3c0*/  LDL.LU.64 R12, [R1+0x28] ;  /* 0x00002800010c7983 */ /* 0x000f280000300a00 */
[----:B------:R-:W4:Y:S01]  /*1c3d0*/  LDL.LU.64 R10, [R1+0x20] ;  /* 0x00002000010a7983 */ /* 0x000f220000300a00 */
[----:B0-----:R-:W-:-:S05]  /*1c3e0*/  IMAD.MOV.U32 R0, RZ, RZ, R7 ;  /* 0x000000ffff007224 */ /* 0x001fca00078e0007 */
[----:B------:R0:W-:Y:S04]  /*1c3f0*/  STL [R1+0x4a0], R0 ;  /* 0x0004a00001007387 */ /* 0x0001e80000100800 */
[----:B---3--:R3:W-:Y:S04]  /*1c400*/  STL [R1+0x52c], R4 ;  /* 0x00052c0401007387 */ /* 0x0087e80000100800 */
[----:B------:R-:W4:Y:S04]  /*1c410*/  LDL.LU.64 R8, [R1+0x18] ;  /* 0x0000180001087983 */ /* 0x000f280000300a00 */
[----:B-1----:R-:W4:Y:S01]  /*1c420*/  LDL.LU.64 R6, [R1+0x10] ;  /* 0x0000100001067983 */ /* 0x002f220000300a00 */
[----:B0-----:R-:W-:-:S05]  /*1c430*/  IMAD.MOV.U32 R0, RZ, RZ, R5 ;  /* 0x000000ffff007224 */ /* 0x001fca00078e0005 */
[----:B------:R0:W-:Y:S04]  /*1c440*/  STL [R1+0x4a8], R0 ;  /* 0x0004a80001007387 */ /* 0x0001e80000100800 */
[----:B--2---:R1:W-:Y:S04]  /*1c450*/  STL [R1+0x534], R28 ;  /* 0x0005341c01007387 */ /* 0x0043e80000100800 */
[----:B---3--:R-:W2:Y:S01]  /*1c460*/  LDL.LU.64 R4, [R1+0x8] ;  /* 0x0000080001047983 */ /* 0x008ea20000300a00 */
[----:B0-----:R-:W-:-:S03]  /*1c470*/  IMAD.MOV.U32 R0, RZ, RZ, R29 ;  /* 0x000000ffff007224 */ /* 0x001fc600078e001d */
[----:B-1----:R-:W3:Y:S04]  /*1c480*/  LDL.LU.64 R28, [R1] ;  /* 0x00000000011c7983 */ /* 0x002ee80000300a00 */
[----:B------:R0:W-:Y:S04]  /*1c490*/  STL [R1+0x4b0], R0 ;  /* 0x0004b00001007387 */ /* 0x0001e80000100800 */
[----:B----4-:R1:W-:Y:S01]  /*1c4a0*/  STL [R1+0x53c], R26 ;  /* 0x00053c1a01007387 */ /* 0x0103e20000100800 */
[----:B0-----:R-:W-:-:S03]  /*1c4b0*/  IMAD.MOV.U32 R0, RZ, RZ, R27 ;  /* 0x000000ffff007224 */ /* 0x001fc600078e001b */
[----:B-1----:R-:W4:Y:S04]  /*1c4c0*/  LDL.LU.64 R26, [R1+0x778] ;  /* 0x00077800011a7983 */ /* 0x002f280000300a00 */
[----:B----4-:R-:W-:Y:S04]  /*1c4d0*/  STL [R1+0x544], R26 ;  /* 0x0005441a01007387 */ /* 0x010fe80000100800 */
[----:B------:R0:W-:Y:S02]  /*1c4e0*/  STL [R1+0x4b8], R0 ;  /* 0x0004b80001007387 */ /* 0x0001e40000100800 */
[----:B0-----:R-:W-:-:S02]  /*1c4f0*/  IMAD.MOV.U32 R0, RZ, RZ, R27 ;  /* 0x000000ffff007224 */ /* 0x001fc400078e001b */
[----:B------:R-:W4:Y:S04]  /*1c500*/  LDL.LU.64 R26, [R1+0x770] ;  /* 0x00077000011a7983 */ /* 0x000f280000300a00 */
[----:B----4-:R-:W-:Y:S04]  /*1c510*/  STL [R1+0x54c], R26 ;  /* 0x00054c1a01007387 */ /* 0x010fe80000100800 */
[----:B------:R0:W-:Y:S02]  /*1c520*/  STL [R1+0x4c0], R0 ;  /* 0x0004c00001007387 */ /* 0x0001e40000100800 */
[----:B0-----:R-:W-:-:S02]  /*1c530*/  IMAD.MOV.U32 R0, RZ, RZ, R27 ;  /* 0x000000ffff007224 */ /* 0x001fc400078e001b */
[----:B------:R-:W4:Y:S04]  /*1c540*/  LDL.LU.64 R26, [R1+0x768] ;  /* 0x00076800011a7983 */ /* 0x000f280000300a00 */
[----:B------:R0:W-:Y:S04]  /*1c550*/  STL [R1+0x4c8], R0 ;  /* 0x0004c80001007387 */ /* 0x0001e80000100800 */
[----:B0-----:R0:W5:Y:S04]  /*1c560*/  LDL.LU R0, [R1+0x764] ;  /* 0x0007640001007983 */ /* 0x0011680000300800 */
[----:B------:R1:W-:Y:S04]  /*1c570*/  STL [R1+0x554], R2 ;  /* 0x0005540201007387 */ /* 0x0003e80000100800 */
[----:B-1----:R0:W5:Y:S04]  /*1c580*/  LDL.LU R2, [R1+0x760] ;  /* 0x0007600001027983 */ /* 0x0021680000300800 */
[----:B------:R-:W-:Y:S04]  /*1c590*/  STL [R1+0x55c], R24 ;  /* 0x00055c1801007387 */ /* 0x000fe80000100800 */
[----:B------:R1:W-:Y:S02]  /*1c5a0*/  STL [R1+0x4d0], R3 ;  /* 0x0004d00301007387 */ /* 0x0003e40000100800 */
[----:B-1----:R-:W-:-:S02]  /*1c5b0*/  IMAD.MOV.U32 R3, RZ, RZ, R25 ;  /* 0x000000ffff037224 */ /* 0x002fc400078e0019 */
[----:B------:R-:W4:Y:S04]  /*1c5c0*/  LDL.LU.64 R24, [R1+0x758] ;  /* 0x0007580001187983 */ /* 0x000f280000300a00 */
        /* <DEDUP_REMOVED lines=18> */
[----:B-1----:R-:W-:-:S02]  /*1c6f0*/  MOV R3, R15 ;  /* 0x0000000f00037202 */ /* 0x002fc40000000f00 */
        /* <DEDUP_REMOVED lines=17> */
[----:B--2---:R-:W-:Y:S04]  /*1c810*/  STL [R1+0x690], R4 ;  /* 0x0006900401007387 */ /* 0x004fe80000100800 */
[----:B------:R1:W-:Y:S02]  /*1c820*/  STL [R1+0x520], R3 ;  /* 0x0005200301007387 */ /* 0x0003e40000100800 */
[----:B-1----:R-:W-:-:S02]  /*1c830*/  IMAD.MOV.U32 R3, RZ, RZ, R5 ;  /* 0x000000ffff037224 */ /* 0x002fc400078e0005 */
[----:B------:R-:W2:Y:S04]  /*1c840*/  LDL.LU.64 R4, [R1+0x708] ;  /* 0x0007080001047983 */ /* 0x000ea80000300a00 */
[----:B---3--:R-:W-:Y:S04]  /*1c850*/  STL [R1+0x694], R28 ;  /* 0x0006941c01007387 */ /* 0x008fe80000100800 */
[----:B------:R1:W-:Y:S02]  /*1c860*/  STL [R1+0x528], R3 ;  /* 0x0005280301007387 */ /* 0x0003e40000100800 */
[----:B-1----:R-:W-:-:S02]  /*1c870*/  IMAD.MOV.U32 R3, RZ, RZ, R29 ;  /* 0x000000ffff037224 */ /* 0x002fc400078e001d */
[----:B------:R-:W3:Y:S04]  /*1c880*/  LDL.LU.64 R28, [R1+0x700] ;  /* 0x00070000011c7983 */ /* 0x000ee80000300a00 */
[----:B------:R1:W-:Y:S02]  /*1c890*/  STL [R1+0x530], R3 ;  /* 0x0005300301007387 */ /* 0x0003e40000100800 */
[----:B-1----:R-:W1:Y:S02]  /*1c8a0*/  LDC R3, c[0x0][0x238] ;  /* 0x00008e00ff037b82 */ /* 0x002e640000000800 */
[----:B---3--:R-:W-:Y:S04]  /*1c8b0*/  STL [R1+0x698], R28 ;  /* 0x0006981c01007387 */ /* 0x008fe80000100800 */
[----:B------:R-:W-:Y:S04]  /*1c8c0*/  STL [R1+0x538], R29 ;  /* 0x0005381d01007387 */ /* 0x000fe80000100800 */
[----:B--2---:R-:W-:Y:S04]  /*1c8d0*/  STL [R1+0x69c], R4 ;  /* 0x00069c0401007387 */ /* 0x004fe80000100800 */
[----:B------:R-:W-:Y:S04]  /*1c8e0*/  STL [R1+0x540], R5 ;  /* 0x0005400501007387 */ /* 0x000fe80000100800 */
[----:B----4-:R-:W-:Y:S04]  /*1c8f0*/  STL [R1+0x6a0], R6 ;  /* 0x0006a00601007387 */ /* 0x010fe80000100800 */
[----:B------:R2:W-:Y:S04]  /*1c900*/  STL [R1+0x548], R7 ;  /* 0x0005480701007387 */ /* 0x0005e80000100800 */
[----:B--2---:R-:W2:Y:S04]  /*1c910*/  LDL.LU.64 R6, [R1+0x290] ;  /* 0x0002900001067983 */ /* 0x004ea80000300a00 */
[----:B------:R-:W3:Y:S04]  /*1c920*/  LDL.LU R28, [R1+0x6e0] ;  /* 0x0006e000011c7983 */ /* 0x000ee80000300800 */
[----:B------:R0:W-:Y:S04]  /*1c930*/  STL [R1+0x6a4], R8 ;  /* 0x0006a40801007387 */ /* 0x0001e80000100800 */
        /* <DEDUP_REMOVED lines=14> */
[----:B------:R0:W-:Y:S01]  /*1ca20*/  STL [R1+0x688], R23 ;  /* 0x0006881701007387 */ /* 0x0001e20000100800 */
[----:B-1----:R-:W-:Y:S01]  /*1ca30*/  IMAD.SHL.U32 R4, R3, 0x40, RZ ;  /* 0x0000004003047824 */ /* 0x002fe200078e00ff */
[----:B------:R-:W-:Y:S01]  /*1ca40*/  UIADD3 UR6, UR6, -0x40, URZ ;  /* 0xffffffc006067890 */ /* 0x000fe2000fffe03f */
[----:B---3--:R-:W-:-:S05]  /*1ca50*/  VIADD R28, R28, 0xffffffff ;  /* 0xffffffff1c1c7836 */ /* 0x008fca0000000000 */
[----:B------:R0:W-:Y:S04]  /*1ca60*/  STL [R1+0x6e0], R28 ;  /* 0x0006e01c01007387 */ /* 0x0001e80000100800 */
[----:B------:R0:W-:Y:S04]  /*1ca70*/  STL [R1+0x6bc], R24 ;  /* 0x0006bc1801007387 */ /* 0x0001e80000100800 */
[----:B------:R0:W-:Y:S04]  /*1ca80*/  STL [R1+0x1e0], R25 ;  /* 0x0001e01901007387 */ /* 0x0001e80000100800 */
[----:B------:R0:W-:Y:S04]  /*1ca90*/  STL [R1+0x6dc], R26 ;  /* 0x0006dc1a01007387 */ /* 0x0001e80000100800 */
[----:B------:R0:W-:Y:S01]  /*1caa0*/  STL [R1+0x6d8], R27 ;  /* 0x0006d81b01007387 */ /* 0x0001e20000100800 */
[----:B------:R-:W-:Y:S01]  /*1cab0*/  ISETP.NE.U32.AND P0, PT, R28, RZ, PT ;  /* 0x000000ff1c00720c */ /* 0x000fe20003f05070 */
[----:B--2---:R-:W-:-:S04]  /*1cac0*/  IMAD.WIDE R4, R4, 0x2, R6 ;  /* 0x0000000204047825 */ /* 0x004fc800078e0206 */
[----:B------:R-:W-:Y:S02]  /*1cad0*/  IMAD.MOV.U32 R3, RZ, RZ, R4 ;  /* 0x000000ffff037224 */ /* 0x000fe400078e0004 */
[----:B------:R-:W-:-:S06]  /*1cae0*/  IMAD.MOV.U32 R4, RZ, RZ, R5 ;  /* 0x000000ffff047224 */ /* 0x000fcc00078e0005 */
[----:B0-----:R-:W-:Y:S05]  /*1caf0*/  @P0 BRA `(.L_x_2) ;  /* 0xffffff0400980947 */ /* 0x001fea000383ffff */
[----:B------:R-:W2:Y:S04]  /*1cb00*/  LDL.LU R7, [R1+0x594] ;  /* 0x0005940001077983 */ /* 0x000ea80000300800 */
[----:B--2---:R0:W-:Y:S04]  /*1cb10*/  STL [R1+0x74c], R7 ;  /* 0x00074c0701007387 */ /* 0x0041e80000100800 */
[----:B0-----:R-:W2:Y:S04]  /*1cb20*/  LDL.LU R7, [R1+0x5e8] ;  /* 0x0005e80001077983 */ /* 0x001ea80000300800 */
        /* <DEDUP_REMOVED lines=14> */
[----:B------:R-:W3:Y:S04]  /*1cc10*/  LDL.LU R6, [R1+0x5b4] ;  /* 0x0005b40001067983 */ /* 0x000ee80000300800 */
[----:B---3--:R0:W-:Y:S04]  /*1cc20*/  STL [R1+0x748], R6 ;  /* 0x0007480601007387 */ /* 0x0081e80000100800 */
[----:B0-----:R-:W3:Y:S04]  /*1cc30*/  LDL.LU R6, [R1+0x584] ;  /* 0x0005840001067983 */ /* 0x001ee80000300800 */
        /* <DEDUP_REMOVED lines=15> */
[----:B0-----:R-:W2:Y:S04]  /*1cd30*/  LDL.LU R6, [R1+0x58c] ;  /* 0x00058c0001067983 */ /* 0x001ea80000300800 */
[----:B------:R-:W3:Y:S04]  /*1cd40*/  LDL.LU R5, [R1+0x5d4] ;  /* 0x0005d40001057983 */ /* 0x000ee80000300800 */
[----:B---3--:R0:W-:Y:S04]  /*1cd50*/  STL [R1+0x744], R5 ;  /* 0x0007440501007387 */ /* 0x0081e80000100800 */
[----:B0-----:R-:W3:Y:S04]  /*1cd60*/  LDL.LU R5, [R1+0x5a4] ;  /* 0x0005a40001057983 */ /* 0x001ee80000300800 */
[----:B------:R-:W4:Y:S04]  /*1cd70*/  LDL.LU R4, [R1+0x5e4] ;  /* 0x0005e40001047983 */ /* 0x000f280000300800 */
[----:B----4-:R0:W-:Y:S04]  /*1cd80*/  STL [R1+0x740], R4 ;  /* 0x0007400401007387 */ /* 0x0101e80000100800 */
[----:B0-----:R-:W4:Y:S04]  /*1cd90*/  LDL.LU R4, [R1+0x5c4] ;  /* 0x0005c40001047983 */ /* 0x001f280000300800 */
[----:B------:R-:W2:Y:S04]  /*1cda0*/  LDL.LU R11, [R1+0x590] ;  /* 0x00059000010b7983 */ /* 0x000ea80000300800 */
[----:B--2---:R0:W-:Y:S04]  /*1cdb0*/  STL [R1+0x73c], R11 ;  /* 0x00073c0b01007387 */ /* 0x0041e80000100800 */
        /* <DEDUP_REMOVED lines=43> */
[----:B------:R-:W2:Y:S01]  /*1d070*/  LDL.LU R3, [R1+0x664] ;  /* 0x0006640001037983 */ /* 0x000ea20000300800 */
[----:B------:R-:W-:-:S03]  /*1d080*/  F2FP.F16.F32.PACK_AB R7, R6, R7 ;  /* 0x000000070607723e */ /* 0x000fc600000000ff */
[----:B--2---:R0:W-:Y:S04]  /*1d090*/  STL [R1+0x700], R3 ;  /* 0x0007000301007387 */ /* 0x0041e80000100800 */
[----:B0-----:R-:W2:Y:S04]  /*1d0a0*/  LDL.LU R3, [R1+0x644] ;  /* 0x0006440001037983 */ /* 0x001ea80000300800 */
[----:B------:R-:W2:Y:S04]  /*1d0b0*/  LDL.LU R20, [R1+0x674] ;  /* 0x0006740001147983 */ /* 0x000ea80000300800 */
[----:B-----5:R-:W2:Y:S04]  /*1d0c0*/  LDL.LU R0, [R1+0x600] ;  /* 0x0006000001007983 */ /* 0x020ea80000300800 */
[----:B------:R-:W2:Y:S04]  /*1d0d0*/  LDL.LU R27, [R1+0x610] ;  /* 0x00061000011b7983 */ /* 0x000ea80000300800 */
[----:B------:R-:W2:Y:S04]  /*1d0e0*/  LDL.LU R2, [R1+0x620] ;  /* 0x0006200001027983 */ /* 0x000ea80000300800 */
[----:B------:R-:W2:Y:S04]  /*1d0f0*/  LDL.LU R26, [R1+0x630] ;  /* 0x00063000011a7983 */ /* 0x000ea80000300800 */
[----:B------:R-:W2:Y:S04]  /*1d100*/  LDL.LU R24, [R1+0x640] ;  /* 0x0006400001187983 */ /* 0x000ea80000300800 */
[----:B------:R-:W2:Y:S04]  /*1d110*/  LDL.LU R25, [R1+0x650] ;  /* 0x0006500001197983 */ /* 0x000ea80000300800 */
[----:B------:R-:W2:Y:S04]  /*1d120*/  LDL.LU R28, [R1+0x660] ;  /* 0x00066000011c7983 */ /* 0x000ea80000300800 */
[----:B------:R-:W2:Y:S04]  /*1d130*/  LDL.LU R29, [R1+0x670] ;  /* 0x00067000011d7983 */ /* 0x000ea80000300800 */
[----:B------:R-:W3:Y:S04]  /*1d140*/  LDL.LU R6, [R1+0x788] ;  /* 0x0007880001067983 */ /* 0x000ee80000300800 */
[----:B------:R0:W-:Y:S04]  /*1d150*/  STL [R1+0x1c], R7 ;  /* 0x00001c0701007387 */ /* 0x0001e80000100800 */
[----:B0-----:R-:W3:Y:S02]  /*1d160*/  LDL.LU R7, [R1+0x784] ;  /* 0x0007840001077983 */ /* 0x001ee40000300800 */
[----:B---3--:R-:W-:-:S02]  /*1d170*/  F2FP.F16.F32.PACK_AB R7, R6, R7 ;  /* 0x000000070607723e */ /* 0x008fc400000000ff */
        /* <DEDUP_REMOVED lines=25> */
[----:B------:R0:W-:Y:S04]  /*1d310*/  STL [R1], R7 ;  /* 0x0000000701007387 */ /* 0x0001e80000100800 */
[----:B0-----:R-:W3:Y:S02]  /*1d320*/  LDL.LU R7, [R1+0x74c] ;  /* 0x00074c0001077983 */ /* 0x001ee40000300800 */
[----:B---3--:R-:W-:-:S02]  /*1d330*/  F2FP.F16.F32.PACK_AB R7, R6, R7 ;  /* 0x000000070607723e */ /* 0x008fc400000000ff */
[----:B------:R-:W3:Y:S02]  /*1d340*/  LDL.LU R6, [R1+0x748] ;  /* 0x0007480001067983 */ /* 0x000ee40000300800 */
[----:B---3--:R-:W-:Y:S02]  /*1d350*/  F2FP.F16.F32.PACK_AB R6, R5, R6 ;  /* 0x000000060506723e */ /* 0x008fe400000000ff */
[----:B------:R-:W3:Y:S02]  /*1d360*/  LDL.LU R5, [R1+0x744] ;  /* 0x0007440001057983 */ /* 0x000ee40000300800 */
[----:B---3--:R-:W-:Y:S02]  /*1d370*/  F2FP.F16.F32.PACK_AB R5, R4, R5 ;  /* 0x000000050405723e */ /* 0x008fe400000000ff */
[----:B------:R-:W3:Y:S02]  /*1d380*/  LDL.LU R4, [R1+0x740] ;  /* 0x0007400001047983 */ /* 0x000ee40000300800 */
        /* <DEDUP_REMOVED lines=27> */
[----:B------:R-:W4:Y:S02]  /*1d540*/  LDL.LU R22, [R1+0x708] ;  /* 0x0007080001167983 */ /* 0x000f240000300800 */
[----:B----4-:R-:W-:Y:S02]  /*1d550*/  F2FP.F16.F32.PACK_AB R22, R21, R22 ;  /* 0x000000161516723e */ /* 0x010fe400000000ff */
[----:B------:R-:W2:Y:S02]  /*1d560*/  LDL.LU R21, [R1+0x704] ;  /* 0x0007040001157983 */ /* 0x000ea40000300800 */
[----:B--2---:R-:W-:-:S02]  /*1d570*/  F2FP.F16.F32.PACK_AB R21, R3, R21 ;  /* 0x000000150315723e */ /* 0x004fc400000000ff */
[----:B------:R-:W2:Y:S01]  /*1d580*/  LDL.LU R3, [R1+0x700] ;  /* 0x0007000001037983 */ /* 0x000ea20000300800 */
[----:B------:R-:W-:Y:S02]  /*1d590*/  F2FP.F16.F32.PACK_AB R25, R24, R25 ;  /* 0x000000191819723e */ /* 0x000fe400000000ff */
[----:B------:R-:W-:Y:S02]  /*1d5a0*/  F2FP.F16.F32.PACK_AB R27, R0, R27 ;  /* 0x0000001b001b723e */ /* 0x000fe400000000ff */
[----:B------:R-:W-:Y:S02]  /*1d5b0*/  F2FP.F16.F32.PACK_AB R26, R2, R26 ;  /* 0x0000001a021a723e */ /* 0x000fe400000000ff */
[----:B------:R-:W-:Y:S02]  /*1d5c0*/  F2FP.F16.F32.PACK_AB R24, R28, R29 ;  /* 0x0000001d1c18723e */ /* 0x000fe400000000ff */
[----:B--2---:R-:W-:-:S07]  /*1d5d0*/  F2FP.F16.F32.PACK_AB R20, R3, R20 ;  /* 0x000000140314723e */ /* 0x004fce00000000ff */
.L_x_1:
[----:B-1----:R-:W2:Y:S01]  /*1d5e0*/  LDL.LU R0, [R1+0x6fc] ;  /* 0x0006fc0001007983 */ /* 0x002ea20000300800 */
[----:B------:R-:W1:Y:S01]  /*1d5f0*/  S2UR UR5, SR_CgaCtaId ;  /* 0x00000000000579c3 */ /* 0x000e620000008800 */
[----:B------:R-:W-:Y:S01]  /*1d600*/  UMOV UR4, 0x400 ;  /* 0x0000040000047882 */ /* 0x000fe20000000000 */
[----:B------:R-:W-:Y:S01]  /*1d610*/  ULDC.64 UR10, c[0x0][0x228] ;  /* 0x00008a00000a7ab9 */ /* 0x000fe20000000a00 */
[----:B0-----:R-:W0:Y:S01]  /*1d620*/  S2R R28, SR_TID.X ;  /* 0x00000000001c7919 */ /* 0x001e220000002100 */
[----:B------:R-:W-:Y:S01]  /*1d630*/  ULDC.64 UR6, c[0x0][0x220] ;  /* 0x0000880000067ab9 */ /* 0x000fe20000000a00 */
[----:B------:R-:W3:Y:S01]  /*1d640*/  S2R R29, SR_TID.X ;  /* 0x00000000001d7919 */ /* 0x000ee20000002100 */
[----:B-1----:R-:W-:-:S03]  /*1d650*/  ULEA UR4, UR5, UR4, 0x18 ;  /* 0x0000000405047291 */ /* 0x002fc6000f8ec03f */
[----:B------:R-:W-:Y:S01]  /*1d660*/  ULDC UR5, c[0x0][0x244] ;  /* 0x0000910000057ab9 */ /* 0x000fe20000000800 */
[C---:B0-----:R-:W-:Y:S02]  /*1d670*/  IMAD.SHL.U32 R2, R28.reuse, 0x4, RZ ;  /* 0x000000041c027824 */ /* 0x041fe400078e00ff */
[C---:B------:R-:W-:Y:S02]  /*1d680*/  IMAD.SHL.U32 R3, R28.reuse, 0x400, RZ ;  /* 0x000004001c037824 */ /* 0x040fe400078e00ff */
[----:B------:R-:W-:Y:S01]  /*1d690*/  IMAD.SHL.U32 R28, R28, 0x1000, RZ ;  /* 0x000010001c1c7824 */ /* 0x000fe200078e00ff */
[----:B------:R-:W-:Y:S01]  /*1d6a0*/  BAR.SYNC.DEFER_BLOCKING 0x0 ;  /* 0x0000000000007b1d */ /* 0x000fe20000010000 */
[----:B--2---:R-:W-:-:S04]  /*1d6b0*/  LOP3.LUT R0, R0, 0x1c60, RZ, 0xc0, !PT ;  /* 0x00001c6000007812 */ /* 0x004fc800078ec0ff */
[----:B------:R-:W-:Y:S02]  /*1d6c0*/  LOP3.LUT R0, R0, 0x70, R2, 0x78, !PT ;  /* 0x0000007000007812 */ /* 0x000fe400078e7802 */
[----:B------:R-:W-:Y:S02]  /*1d6d0*/  LOP3.LUT R2, R3, 0x6000, RZ, 0xc0, !PT ;  /* 0x0000600003027812 */ /* 0x000fe400078ec0ff */
[----:B------:R-:W-:Y:S02]  /*1d6e0*/  LOP3.LUT R3, R28, 0x6000, RZ, 0xc0, !PT ;  /* 0x000060001c037812 */ /* 0x000fe400078ec0ff */
[----:B---3--:R-:W-:Y:S02]  /*1d6f0*/  LOP3.LUT R28, R29, 0x3f, RZ, 0xc0, !PT ;  /* 0x0000003f1d1c7812 */ /* 0x008fe400078ec0ff */
[----:B------:R-:W-:Y:S02]  /*1d700*/  IADD3 R0, R0, UR4, R2 ;  /* 0x0000000400007c10 */ /* 0x000fe4000fffe002 */
[----:B------:R-:W2:Y:S01]  /*1d710*/  LDL.LU R2, [R1+0x6f8] ;  /* 0x0006f80001027983 */ /* 0x000ea20000300800 */
[----:B------:R-:W-:-:S03]  /*1d720*/  IMAD R3, R28, 0x10, R3 ;  /* 0x000000101c037824 */ /* 0x000fc600078e0203 */
[----:B------:R-:W3:Y:S04]  /*1d730*/  LDL.LU R28, [R1+0x6c8] ;  /* 0x0006c800011c7983 */ /* 0x000ee80000300800 */
[----:B------:R0:W-:Y:S04]  /*1d740*/  STS.128 [R0], R24 ;  /* 0x0000001800007388 */ /* 0x0001e80000000c00 */
[----:B0-----:R-:W4:Y:S04]  /*1d750*/  LDL.LU R24, [R1+0x10] ;  /* 0x0000100001187983 */ /* 0x001f280000300800 */
[----:B------:R-:W4:Y:S04]  /*1d760*/  LDL.LU R25, [R1+0x14] ;  /* 0x0000140001197983 */ /* 0x000f280000300800 */
[----:B------:R-:W4:Y:S04]  /*1d770*/  LDL.LU R26, [R1+0x18] ;  /* 0x00001800011a7983 */ /* 0x000f280000300800 */
[----:B------:R-:W4:Y:S04]  /*1d780*/  LDL.LU R27, [R1+0x1c] ;  /* 0x00001c00011b7983 */ /* 0x000f280000300800 */
[----:B------:R0:W-:Y:S04]  /*1d790*/  STS.128 [R0+0x200], R20 ;  /* 0x0002001400007388 */ /* 0x0001e80000000c00 */
[----:B0-----:R-:W5:Y:S04]  /*1d7a0*/  LDL.LU R20, [R1] ;  /* 0x0000000001147983 */ /* 0x001f680000300800 */
[----:B------:R-:W5:Y:S04]  /*1d7b0*/  LDL.LU R21, [R1+0x4] ;  /* 0x0000040001157983 */ /* 0x000f680000300800 */
[----:B------:R-:W5:Y:S04]  /*1d7c0*/  LDL.LU R22, [R1+0x8] ;  /* 0x0000080001167983 */ /* 0x000f680000300800 */
[----:B------:R-:W5:Y:S01]  /*1d7d0*/  LDL.LU R23, [R1+0xc] ;  /* 0x00000c0001177983 */ /* 0x000f620000300800 */
[----:B------:R-:W-:-:S03]  /*1d7e0*/  LOP3.LUT R29, R29, 0xc0, RZ, 0xc0, !PT ;  /* 0x000000c01d1d7812 */ /* 0x000fc600078ec0ff */
[----:B------:R-:W-:Y:S04]  /*1d7f0*/  STS.128 [R0+0x300], R4 ;  /* 0x0003000400007388 */ /* 0x000fe80000000c00 */
[----:B------:R0:W-:Y:S04]  /*1d800*/  STS.128 [R0+0x80], R16 ;  /* 0x0000801000007388 */ /* 0x0001e80000000c00 */
[----:B------:R-:W-:Y:S04]  /*1d810*/  STS.128 [R0+0x280], R12 ;  /* 0x0002800c00007388 */ /* 0x000fe80000000c00 */
[----:B------:R-:W-:Y:S01]  /*1d820*/  STS.128 [R0+0x100], R8 ;  /* 0x0001000800007388 */ /* 0x000fe20000000c00 */
[----:B0-----:R-:W0:Y:S01]  /*1d830*/  LDC R17, c[0x0][0x248] ;  /* 0x00009200ff117b82 */ /* 0x001e220000000800 */
[C---:B--2---:R-:W-:Y:S01]  /*1d840*/  ISETP.GE.AND P0, PT, R2.reuse, UR10, PT ;  /* 0x0000000a02007c0c */ /* 0x044fe2000bf06270 */
[----:B------:R-:W-:Y:S01]  /*1d850*/  IMAD R2, R2, UR5, RZ ;  /* 0x0000000502027c24 */ /* 0x000fe2000f8e02ff */
[----:B----4-:R1:W-:Y:S02]  /*1d860*/  STS.128 [R0+0x380], R24 ;  /* 0x0003801800007388 */ /* 0x0103e40000000c00 */
[----:B-1----:R-:W1:Y:S01]  /*1d870*/  S2R R27, SR_TID.X ;  /* 0x00000000001b7919 */ /* 0x002e620000002100 */
[----:B------:R-:W-:-:S04]  /*1d880*/  SHF.R.U32.HI R24, RZ, 0x1, R29 ;  /* 0x00000001ff187819 */ /* 0x000fc8000001161d */
[----:B------:R-:W-:Y:S01]  /*1d890*/  LOP3.LUT R3, R3, R24, RZ, 0x3c, !PT ;  /* 0x0000001803037212 */ /* 0x000fe200078e3cff */
[----:B-----5:R1:W-:Y:S02]  /*1d8a0*/  STS.128 [R0+0x180], R20 ;  /* 0x0001801400007388 */ /* 0x0203e40000000c00 */
[----:B-1----:R-:W-:Y:S01]  /*1d8b0*/  SHF.R.U32.HI R20, RZ, 0x5, R27 ;  /* 0x00000005ff147819 */ /* 0x002fe2000001161b */
[----:B------:R-:W-:Y:S01]  /*1d8c0*/  BAR.SYNC.DEFER_BLOCKING 0x0 ;  /* 0x0000000000007b1d */ /* 0x000fe20000010000 */
[----:B------:R-:W-:Y:S02]  /*1d8d0*/  LEA R0, P2, R2, UR6, 0x1 ;  /* 0x0000000602007c11 */ /* 0x000fe4000f8408ff */
[----:B------:R-:W-:-:S04]  /*1d8e0*/  SGXT.U32 R20, R20, 0x3 ;  /* 0x000000031414781a */ /* 0x000fc80000000000 */
[C-C-:B---3--:R-:W-:Y:S02]  /*1d8f0*/  LOP3.LUT R6, R28.reuse, 0x1e8, R20.reuse, 0xfe, !PT ;  /* 0x000001e81c067812 */ /* 0x148fe400078efe14 */
[C-C-:B------:R-:W-:Y:S02]  /*1d900*/  LOP3.LUT R5, R28.reuse, 0x1e0, R20.reuse, 0xfe, !PT ;  /* 0x000001e01c057812 */ /* 0x140fe400078efe14 */
[C-C-:B------:R-:W-:Y:S01]  /*1d910*/  LOP3.LUT R4, R28.reuse, 0x1d8, R20.reuse, 0xfe, !PT ;  /* 0x000001d81c047812 */ /* 0x140fe200078efe14 */
[----:B------:R1:W-:Y:S01]  /*1d920*/  STL [R1+0x124], R6 ;  /* 0x0001240601007387 */ /* 0x0003e20000100800 */
[C-C-:B------:R-:W-:Y:S02]  /*1d930*/  LOP3.LUT R10, R28.reuse, 0x38, R20.reuse, 0xfe, !PT ;  /* 0x000000381c0a7812 */ /* 0x140fe400078efe14 */
[C-C-:B------:R-:W-:Y:S01]  /*1d940*/  LOP3.LUT R8, R28.reuse, 0x1f0, R20.reuse, 0xfe, !PT ;  /* 0x000001f01c087812 */ /* 0x140fe200078efe14 */
[----:B------:R2:W-:Y:S01]  /*1d950*/  STL [R1+0xdc], R5 ;  /* 0x0000dc0501007387 */ /* 0x0005e20000100800 */
[----:B------:R-:W-:-:S02]  /*1d960*/  LOP3.LUT R9, R28, 0x30, R20, 0xfe, !PT ;  /* 0x000000301c097812 */ /* 0x000fc400078efe14 */
[C---:B------:R-:W-:Y:S01]  /*1d970*/  LOP3.LUT R12, R28.reuse, R20, RZ, 0xfc, !PT ;  /* 0x000000141c0c7212 */ /* 0x040fe200078efcff */
[----:B------:R3:W-:Y:S01]  /*1d980*/  STL [R1+0x120], R4 ;  /* 0x0001200401007387 */ /* 0x0007e20000100800 */
[----:B-1----:R-:W-:-:S03]  /*1d990*/  LOP3.LUT R6, R28, 0x1d0, R20, 0xfe, !PT ;  /* 0x000001d01c067812 */ /* 0x002fc600078efe14 */
[----:B------:R-:W1:Y:S01]  /*1d9a0*/  LDS.128 R24, [R3+UR4] ;  /* 0x0000000403187984 */ /* 0x000e620008000c00 */
[----:B--2---:R-:W-:-:S03]  /*1d9b0*/  LOP3.LUT R5, R28, 0x1c8, R20, 0xfe, !PT ;  /* 0x000001c81c057812 */ /* 0x004fc600078efe14 */
[----:B------:R2:W-:Y:S01]  /*1d9c0*/  STL [R1+0x11c], R6 ;  /* 0x00011c0601007387 */ /* 0x0005e20000100800 */
[----:B---3--:R-:W-:-:S03]  /*1d9d0*/  LOP3.LUT R4, R28, 0x1c0, R20, 0xfe, !PT ;  /* 0x000001c01c047812 */ /* 0x008fc600078efe14 */
[----:B------:R3:W-:Y:S04]  /*1d9e0*/  STL [R1+0x118], R5 ;  /* 0x0001180501007387 */ /* 0x0007e80000100800 */
[----:B------:R4:W-:Y:S01]  /*1d9f0*/  STL [R1+0x114], R4 ;  /* 0x0001140401007387 */ /* 0x0009e20000100800 */
[C-C-:B--2---:R-:W-:Y:S02]  /*1da00*/  LOP3.LUT R6, R28.reuse, 0x1b8, R20.reuse, 0xfe, !PT ;  /* 0x000001b81c067812 */ /* 0x144fe400078efe14 */
[----:B---3--:R-:W-:-:S03]  /*1da10*/  LOP3.LUT R5, R28, 0x1b0, R20, 0xfe, !PT ;  /* 0x000001b01c057812 */ /* 0x008fc600078efe14 */
[----:B------:R2:W-:Y:S01]  /*1da20*/  STL [R1+0x110], R6 ;  /* 0x0001100601007387 */ /* 0x0005e20000100800 */
[----:B----4-:R-:W-:-:S03]  /*1da30*/  LOP3.LUT R4, R28, 0x1a8, R20, 0xfe, !PT ;  /* 0x000001a81c047812 */ /* 0x010fc600078efe14 */
        /* <DEDUP_REMOVED lines=74> */
[----:B--2---:R-:W-:-:S03]  /*1dee0*/  LOP3.LUT R6, R28, 0x78, R20, 0xfe, !PT ;  /* 0x000000781c067812 */ /* 0x004fc600078efe14 */
[----:B-1----:R-:W-:Y:S01]  /*1def0*/  STL.64 [R1+0x20], R24 ;  /* 0x0000201801007387 */ /* 0x002fe20000100a00 */
[----:B---3--:R-:W-:-:S03]  /*1df00*/  LOP3.LUT R5, R28, 0x80, R20, 0xfe, !PT ;  /* 0x000000801c057812 */ /* 0x008fc600078efe14 */
[----:B------:R-:W-:Y:S01]  /*1df10*/  STL.64 [R1+0x28], R26 ;  /* 0x0000281a01007387 */ /* 0x000fe20000100a00 */
[----:B----4-:R-:W-:-:S03]  /*1df20*/  LOP3.LUT R4, R28, 0x70, R20, 0xfe, !PT ;  /* 0x000000701c047812 */ /* 0x010fc600078efe14 */
[----:B------:R-:W1:Y:S04]  /*1df30*/  LDS.128 R24, [R3+UR4+0x400] ;  /* 0x0004000403187984 */ /* 0x000e680008000c00 */
[----:B------:R2:W-:Y:S04]  /*1df40*/  STL [R1+0x70], R5 ;  /* 0x0000700501007387 */ /* 0x0005e80000100800 */
[----:B------:R3:W-:Y:S04]  /*1df50*/  STL [R1+0x6c], R6 ;  /* 0x00006c0601007387 */ /* 0x0007e80000100800 */
[----:B------:R4:W-:Y:S01]  /*1df60*/  STL [R1+0x68], R4 ;  /* 0x0000680401007387 */ /* 0x0009e20000100800 */
[----:B--2---:R-:W-:-:S02]  /*1df70*/  LOP3.LUT R5, R28, 0x68, R20, 0xfe, !PT ;  /* 0x000000681c057812 */ /* 0x004fc400078efe14 */
[----:B---3--:R-:W-:-:S03]  /*1df80*/  LOP3.LUT R6, R28, 0x58, R20, 0xfe, !PT ;  /* 0x000000581c067812 */ /* 0x008fc600078efe14 */
[----:B------:R2:W-:Y:S01]  /*1df90*/  STL [R1+0x64], R5 ;  /* 0x0000640501007387 */ /* 0x0005e20000100800 */
[C-C-:B----4-:R-:W-:Y:S02]  /*1dfa0*/  LOP3.LUT R4, R28.reuse, 0x60, R20.reuse, 0xfe, !PT ;  /* 0x000000601c047812 */ /* 0x150fe400078efe14 */
[C-C-:B--2---:R-:W-:Y:S01]  /*1dfb0*/  LOP3.LUT R5, R28.reuse, 0x50, R20.reuse, 0xfe, !PT ;  /* 0x000000501c057812 */ /* 0x144fe200078efe14 */
[----:B-1----:R-:W-:Y:S04]  /*1dfc0*/  STL.64 [R1+0x10], R24 ;  /* 0x0000101801007387 */ /* 0x002fe80000100a00 */
[----:B------:R-:W-:Y:S04]  /*1dfd0*/  STL.64 [R1+0x18], R26 ;  /* 0x0000181a01007387 */ /* 0x000fe80000100a00 */
[----:B------:R-:W1:Y:S04]  /*1dfe0*/  LDS.128 R24, [R3+UR4+0x800] ;  /* 0x0008000403187984 */ /* 0x000e680008000c00 */
[----:B------:R2:W-:Y:S04]  /*1dff0*/  STL [R1+0x60], R4 ;  /* 0x0000600401007387 */ /* 0x0005e80000100800 */
[----:B------:R-:W-:Y:S04]  /*1e000*/  STL [R1+0x5c], R6 ;  /* 0x00005c0601007387 */ /* 0x000fe80000100800 */
[----:B------:R3:W-:Y:S01]  /*1e010*/  STL [R1+0x58], R5 ;  /* 0x0000580501007387 */ /* 0x0007e20000100800 */
[----:B--2---:R-:W-:-:S05]  /*1e020*/  LOP3.LUT R4, R28, 0x48, R20, 0xfe, !PT ;  /* 0x000000481c047812 */ /* 0x004fca00078efe14 */
[----:B------:R2:W-:Y:S01]  /*1e030*/  STL [R1+0x54], R4 ;  /* 0x0000540401007387 */ /* 0x0005e20000100800 */
[C-C-:B---3--:R-:W-:Y:S02]  /*1e040*/  LOP3.LUT R5, R28.reuse, 0x40, R20.reuse, 0xfe, !PT ;  /* 0x000000401c057812 */ /* 0x148fe400078efe14 */
[----:B--2---:R-:W-:Y:S01]  /*1e050*/  LOP3.LUT R4, R28, 0x1f8, R20, 0xfe, !PT ;  /* 0x000001f81c047812 */ /* 0x004fe200078efe14 */
[----:B-1----:R-:W-:Y:S04]  /*1e060*/  STL.64 [R1], R24 ;  /* 0x0000001801007387 */ /* 0x002fe80000100a00 */
[----:B------:R-:W-:Y:S04]  /*1e070*/  STL.64 [R1+0x8], R26 ;  /* 0x0000081a01007387 */ /* 0x000fe80000100a00 */
[----:B------:R-:W-:Y:S04]  /*1e080*/  STL [R1+0x4c], R5 ;  /* 0x00004c0501007387 */ /* 0x000fe80000100800 */
[----:B------:R-:W-:Y:S04]  /*1e090*/  STL [R1+0x128], R4 ;  /* 0x0001280401007387 */ /* 0x000fe80000100800 */
[----:B------:R-:W1:Y:S01]  /*1e0a0*/  LDS.128 R4, [R3+UR4+0xc00] ;  /* 0x000c000403047984 */ /* 0x000e620008000c00 */
[----:B------:R-:W-:-:S03]  /*1e0b0*/  ISETP.LT.AND P1, PT, R8, UR11, !P0 ;  /* 0x0000000b08007c0c */ /* 0x000fc6000c721270 */
[----:B------:R-:W-:Y:S04]  /*1e0c0*/  STL [R1+0x48], R10 ;  /* 0x0000480a01007387 */ /* 0x000fe80000100800 */
[----:B-1----:R-:W-:Y:S04]  /*1e0d0*/  STL [R1+0x71c], R4 ;  /* 0x00071c0401007387 */ /* 0x002fe80000100800 */
[----:B------:R-:W-:Y:S04]  /*1e0e0*/  STL [R1+0x44], R9 ;  /* 0x0000440901007387 */ /* 0x000fe80000100800 */
[----:B------:R-:W1:Y:S04]  /*1e0f0*/  LDS.128 R8, [R3+UR4+0x1000] ;  /* 0x0010000403087984 */ /* 0x000e680008000c00 */
[----:B------:R2:W-:Y:S04]  /*1e100*/  STL [R1+0x708], R5 ;  /* 0x0007080501007387 */ /* 0x0005e80000100800 */
[----:B--2---:R-:W2:Y:S01]  /*1e110*/  LDL.LU R5, [R1] ;  /* 0x0000000001057983 */ /* 0x004ea20000300800 */
[----:B------:R-:W-:-:S02]  /*1e120*/  ISETP.LT.AND P3, PT, R12, UR11, !P0 ;  /* 0x0000000b0c007c0c */ /* 0x000fc4000c761270 */
[C-C-:B------:R-:W-:Y:S01]  /*1e130*/  LOP3.LUT R4, R28.reuse, 0x18, R20.reuse, 0xfe, !PT ;  /* 0x000000181c047812 */ /* 0x140fe200078efe14 */
[----:B------:R3:W-:Y:S01]  /*1e140*/  STL [R1+0x704], R6 ;  /* 0x0007040601007387 */ /* 0x0007e20000100800 */
[--C-:B------:R-:W-:Y:S02]  /*1e150*/  LOP3.LUT R16, R28, 0x10, R20.reuse, 0xfe, !PT ;  /* 0x000000101c107812 */ /* 0x100fe400078efe14 */
[----:B------:R-:W-:Y:S01]  /*1e160*/  LEA.HI.X.SX32 R2, R2, UR7, 0x1, P2 ;  /* 0x0000000702027c11 */ /* 0x000fe200090f0eff */
[----:B------:R4:W-:Y:S01]  /*1e170*/  STL [R1+0x700], R7 ;  /* 0x0007000701007387 */ /* 0x0009e20000100800 */
[C-C-:B---3--:R-:W-:Y:S02]  /*1e180*/  LOP3.LUT R6, R28.reuse, 0x20, R20.reuse, 0xfe, !PT ;  /* 0x000000201c067812 */ /* 0x148fe400078efe14 */
[C-C-:B----4-:R-:W-:Y:S02]  /*1e190*/  LOP3.LUT R7, R28.reuse, 0x28, R20.reuse, 0xfe, !PT ;  /* 0x000000281c077812 */ /* 0x150fe400078efe14 */
[----:B------:R-:W-:-:S03]  /*1e1a0*/  LOP3.LUT R20, R28, 0x8, R20, 0xfe, !PT ;  /* 0x000000081c147812 */ /* 0x000fc600078efe14 */
[----:B------:R-:W-:Y:S04]  /*1e1b0*/  STL [R1+0x40], R7 ;  /* 0x0000400701007387 */ /* 0x000fe80000100800 */
[----:B------:R-:W-:Y:S04]  /*1e1c0*/  STL [R1+0x3c], R6 ;  /* 0x00003c0601007387 */ /* 0x000fe80000100800 */
[----:B-1----:R1:W-:Y:S04]  /*1e1d0*/  STL [R1+0x714], R9 ;  /* 0x0007140901007387 */ /* 0x0023e80000100800 */
[----:B-1----:R-:W3:Y:S04]  /*1e1e0*/  LDL.LU R9, [R1+0x48] ;  /* 0x0000480001097983 */ /* 0x002ee80000300800 */
[----:B------:R1:W-:Y:S04]  /*1e1f0*/  STL [R1+0x710], R10 ;  /* 0x0007100a01007387 */ /* 0x0003e80000100800 */
[----:B-1----:R-:W4:Y:S01]  /*1e200*/  LDL.LU R10, [R1+0x20] ;  /* 0x00002000010a7983 */ /* 0x002f220000300800 */
[----:B0-----:R-:W-:-:S03]  /*1e210*/  IMAD R6, R12, R17, RZ ;  /* 0x000000110c067224 */ /* 0x001fc600078e02ff */
[----:B------:R-:W0:Y:S04]  /*1e220*/  LDS.128 R12, [R3+UR4+0x1400] ;  /* 0x00140004030c7984 */ /* 0x000e280008000c00 */
[----:B------:R1:W-:Y:S04]  /*1e230*/  STL [R1+0x70c], R11 ;  /* 0x00070c0b01007387 */ /* 0x0003e80000100800 */
[----:B-1----:R-:W5:Y:S01]  /*1e240*/  LDL.LU R11, [R1+0x10] ;  /* 0x00001000010b7983 */ /* 0x002f620000300800 */
[C---:B------:R-:W-:Y:S01]  /*1e250*/  ISETP.LT.AND P2, PT, R20.reuse, UR11, !P0 ;  /* 0x0000000b14007c0c */ /* 0x040fe2000c741270 */
[----:B------:R-:W-:Y:S01]  /*1e260*/  IMAD R20, R20, R17, RZ ;  /* 0x0000001114147224 */ /* 0x000fe200078e02ff */
[----:B------:R-:W-:-:S04]  /*1e270*/  LEA R26, P6, R6, R0, 0x1 ;  /* 0x00000000061a7211 */ /* 0x000fc800078c08ff */
[----:B------:R-:W-:Y:S02]  /*1e280*/  LEA R28, P5, R20, R0, 0x1 ;  /* 0x00000000141c7211 */ /* 0x000fe400078a08ff */
[-C--:B------:R-:W-:Y:S01]  /*1e290*/  LEA.HI.X.SX32 R27, R6, R2.reuse, 0x1, P6 ;  /* 0x00000002061b7211 */ /* 0x080fe200030f0eff */
[CC--:B------:R-:W-:Y:S01]  /*1e2a0*/  IMAD R25, R16.reuse, R17.reuse, RZ ;  /* 0x0000001110197224 */ /* 0x0c0fe200078e02ff */
[----:B------:R-:W-:Y:S01]  /*1e2b0*/  ISETP.LT.AND P4, PT, R16, UR11, !P0 ;  /* 0x0000000b10007c0c */ /* 0x000fe2000c781270 */
[----:B------:R-:W-:Y:S01]  /*1e2c0*/  IMAD R7, R4, R17, RZ ;  /* 0x0000001104077224 */ /* 0x000fe200078e02ff */
[----:B------:R-:W-:Y:S01]  /*1e2d0*/  LEA.HI.X.SX32 R29, R20, R2, 0x1, P5 ;  /* 0x00000002141d7211 */ /* 0x000fe200028f0eff */
[----:B------:R-:W1:Y:S04]  /*1e2e0*/  LDS.128 R16, [R3+UR4+0x1800] ;  /* 0x0018000403107984 */ /* 0x000e680008000c00 */
[----:B------:R-:W1:Y:S04]  /*1e2f0*/  LDS.128 R20, [R3+UR4+0x1c00] ;  /* 0x001c000403147984 */ /* 0x000e680008000c00 */
[----:B0-----:R0:W-:Y:S04]  /*1e300*/  STL [R1+0x718], R15 ;  /* 0x0007180f01007387 */ /* 0x0011e80000100800 */
[----:B0-----:R-:W3:Y:S01]  /*1e310*/  LDL.LU R15, [R1+0x44] ;  /* 0x00004400010f7983 */ /* 0x001ee20000300800 */
[----:B------:R-:W-:-:S03]  /*1e320*/  LEA R24, P6, R25, R0, 0x1 ;  /* 0x0000000019187211 */ /* 0x000fc600078c08ff */
[----:B------:R-:W3:Y:S04]  /*1e330*/  LDL.LU R3, [R1+0x40] ;  /* 0x0000400001037983 */ /* 0x000ee80000300800 */
[----:B----4-:R0:W-:Y:S01]  /*1e340*/  @P3 STG.E.U16 desc[UR8][R26.64], R10 ;  /* 0x0000000a1a003986 */ /* 0x0101e2000c101508 */
[----:B------:R-:W-:-:S03]  /*1e350*/  ISETP.LT.AND P3, PT, R4, UR11, !P0 ;  /* 0x0000000b04007c0c */ /* 0x000fc6000c761270 */
[----:B------:R-:W4:Y:S04]  /*1e360*/  LDL.LU R4, [R1+0x71c] ;  /* 0x00071c0001047983 */ /* 0x000f280000300800 */
[----:B0-----:R-:W4:Y:S01]  /*1e370*/  LDL.LU R27, [R1+0x3c] ;  /* 0x00003c00011b7983 */ /* 0x001f220000300800 */
[----:B------:R-:W-:Y:S02]  /*1e380*/  LEA.HI.X.SX32 R25, R25, R2, 0x1, P6 ;  /* 0x0000000219197211 */ /* 0x000fe400030f0eff */
[----:B------:R-:W-:Y:S01]  /*1e390*/  LEA R26, P5, R7, R0, 0x1 ;  /* 0x00000000071a7211 */ /* 0x000fe200078a08ff */
[----:B-----5:R0:W-:Y:S02]  /*1e3a0*/  @P2 STG.E.U16 desc[UR8][R28.64], R11 ;  /* 0x0000000b1c002986 */ /* 0x0201e4000c101508 */
[----:B0-----:R-:W0:Y:S02]  /*1e3b0*/  LDC R29, c[0x0][0x248] ;  /* 0x00009200ff1d7b82 */ /* 0x001e240000000800 */
[----:B--2---:R2:W-:Y:S01]  /*1e3c0*/  @P4 STG.E.U16 desc[UR8][R24.64], R5 ;  /* 0x0000000518004986 */ /* 0x0045e2000c101508 */
[C---:B---3--:R-:W-:Y:S01]  /*1e3d0*/  ISETP.LT.AND P4, PT, R3.reuse, UR11, !P0 ;  /* 0x0000000b03007c0c */ /* 0x048fe2000c781270 */
[----:B0-----:R-:W-:-:S02]  /*1e3e0*/  IMAD R3, R3, R29, RZ ;  /* 0x0000001d03037224 */ /* 0x001fc400078e02ff */
[CC--:B----4-:R-:W-:Y:S01]  /*1e3f0*/  IMAD R28, R27.reuse, R29.reuse, RZ ;  /* 0x0000001d1b1c7224 */ /* 0x0d0fe200078e02ff */
[----:B------:R-:W-:Y:S02]  /*1e400*/  ISETP.LT.AND P2, PT, R27, UR11, !P0 ;  /* 0x0000000b1b007c0c */ /* 0x000fe4000c741270 */
[----:B------:R-:W-:Y:S02]  /*1e410*/  LEA.HI.X.SX32 R27, R7, R2, 0x1, P5 ;  /* 0x00000002071b7211 */ /* 0x000fe400028f0eff */
[C---:B--2---:R-:W-:Y:S01]  /*1e420*/  LEA R24, P5, R28.reuse, R0, 0x1 ;  /* 0x000000001c187211 */ /* 0x044fe200078a08ff */
[----:B------:R-:W2:Y:S03]  /*1e430*/  LDL.LU R7, [R1+0x58] ;  /* 0x0000580001077983 */ /* 0x000ea60000300800 */
[----:B------:R-:W-:Y:S01]  /*1e440*/  LEA.HI.X.SX32 R25, R28, R2, 0x1, P5 ;  /* 0x000000021c197211 */ /* 0x000fe200028f0eff */
[----:B------:R0:W-:Y:S01]  /*1e450*/  @P3 STG.E.U16 desc[UR8][R26.64], R4 ;  /* 0x000000041a003986 */ /* 0x0001e2000c101508 */
[C---:B------:R-:W-:Y:S01]  /*1e460*/  IMAD R28, R15.reuse, R29, RZ ;  /* 0x0000001d0f1c7224 */ /* 0x040fe200078e02ff */
[----:B------:R-:W-:-:S02]  /*1e470*/  ISETP.LT.AND P3, PT, R15, UR11, !P0 ;  /* 0x0000000b0f007c0c */ /* 0x000fc4000c761270 */
[----:B------:R3:W-:Y:S01]  /*1e480*/  @P2 STG.E.U16 desc[UR8][R24.64], R8 ;  /* 0x0000000818002986 */ /* 0x0007e2000c101508 */
[----:B------:R-:W-:-:S03]  /*1e490*/  ISETP.LT.AND P5, PT, R9, UR11, !P0 ;  /* 0x0000000b09007c0c */ /* 0x000fc6000c7a1270 */
[----:B------:R-:W4:Y:S01]  /*1e4a0*/  LDL.LU R15, [R1+0x718] ;  /* 0x00071800010f7983 */ /* 0x000f220000300800 */
[----:B0-----:R-:W-:-:S04]  /*1e4b0*/  LEA R26, P6, R3, R0, 0x1 ;  /* 0x00000000031a7211 */ /* 0x001fc800078c08ff */
[----:B------:R-:W-:Y:S02]  /*1e4c0*/  LEA.HI.X.SX32 R27, R3, R2, 0x1, P6 ;  /* 0x00000002031b7211 */ /* 0x000fe400030f0eff */
[C---:B---3--:R-:W-:Y:S01]  /*1e4d0*/  LEA R24, P2, R28.reuse, R0, 0x1 ;  /* 0x000000001c187211 */ /* 0x048fe200078408ff */
[----:B------:R-:W-:Y:S02]  /*1e4e0*/  IMAD R3, R9, R29, RZ ;  /* 0x0000001d09037224 */ /* 0x000fe400078e02ff */
[----:B------:R-:W3:Y:S01]  /*1e4f0*/  LDL.LU R9, [R1+0x714] ;  /* 0x0007140001097983 */ /* 0x000ee20000300800 */
[----:B------:R-:W-:-:S03]  /*1e500*/  LEA.HI.X.SX32 R25, R28, R2, 0x1, P2 ;  /* 0x000000021c197211 */ /* 0x000fc600010f0eff */
[----:B------:R0:W-:Y:S04]  /*1e510*/  @P4 STG.E.U16 desc[UR8][R26.64], R12 ;  /* 0x0000000c1a004986 */ /* 0x0001e8000c101508 */
[----:B0-----:R-:W5:Y:S04]  /*1e520*/  LDL.LU R27, [R1+0x4c] ;  /* 0x00004c00011b7983 */ /* 0x001f680000300800 */
[----:B------:R-:W2:Y:S01]  /*1e530*/  LDL.LU R28, [R1+0x50] ;  /* 0x00005000011c7983 */ /* 0x000ea20000300800 */
[----:B------:R-:W-:Y:S02]  /*1e540*/  LEA R26, P6, R3, R0, 0x1 ;  /* 0x00000000031a7211 */ /* 0x000fe400078c08ff */
[----:B------:R-:W-:Y:S01]  /*1e550*/  PRMT R4, R10, 0x7632, R4 ;  /* 0x000076320a047816 */ /* 0x000fe20000000004 */
[----:B-1----:R-:W-:Y:S01]  /*1e560*/  @P3 STG.E.U16 desc[UR8][R24.64], R16 ;  /* 0x0000001018003986 */ /* 0x002fe2000c101508 */
[----:B-----5:R-:W-:-:S02]  /*1e570*/  ISETP.LT.AND P4, PT, R27, UR11, !P0 ;  /* 0x0000000b1b007c0c */ /* 0x020fc4000c781270 */
[----:B------:R-:W-:Y:S02]  /*1e580*/  LEA.HI.X.SX32 R27, R3, R2, 0x1, P6 ;  /* 0x00000002031b7211 */ /* 0x000fe400030f0eff */
[----:B--2---:R-:W-:Y:S01]  /*1e590*/  ISETP.LT.AND P2, PT, R28, UR11, !P0 ;  /* 0x0000000b1c007c0c */ /* 0x004fe2000c741270 */
[----:B------:R-:W-:Y:S02]  /*1e5a0*/  IMAD R28, R29, 0x40, R6 ;  /* 0x000000401d1c7824 */ /* 0x000fe400078e0206 */
[----:B------:R-:W2:Y:S04]  /*1e5b0*/  LDL.LU R6, [R1+0x68] ;  /* 0x0000680001067983 */ /* 0x000ea80000300800 */
[----:B------:R-:W5:Y:S04]  /*1e5c0*/  LDL.LU R3, [R1+0x54] ;  /* 0x0000540001037983 */ /* 0x000f680000300800 */
[----:B------:R0:W-:Y:S01]  /*1e5d0*/  @P5 STG.E.U16 desc[UR8][R26.64], R20 ;  /* 0x000000141a005986 */ /* 0x0001e2000c101508 */
[----:B------:R-:W-:-:S03]  /*1e5e0*/  ISETP.LT.AND P5, PT, R7, UR11, !P0 ;  /* 0x0000000b07007c0c */ /* 0x000fc6000c7a1270 */
[----:B------:R-:W4:Y:S04]  /*1e5f0*/  LDL.LU R10, [R1+0x710] ;  /* 0x00071000010a7983 */ /* 0x000f280000300800 */
[----:B------:R-:W3:Y:S04]  /*1e600*/  LDL.LU R7, [R1+0x6c] ;  /* 0x00006c0001077983 */ /* 0x000ee80000300800 */
[----:B0-----:R-:W2:Y:S01]  /*1e610*/  LDL.LU R27, [R1+0x5c] ;  /* 0x00005c00011b7983 */ /* 0x001ea20000300800 */
[----:B------:R-:W-:-:S04]  /*1e620*/  LEA R24, P6, R28, R0, 0x1 ;  /* 0x000000001c187211 */ /* 0x000fc800078c08ff */
[----:B------:R-:W-:-:S05]  /*1e630*/  LEA.HI.X.SX32 R25, R28, R2, 0x1, P6 ;  /* 0x000000021c197211 */ /* 0x000fca00030f0eff */
[----:B------:R0:W-:Y:S02]  /*1e640*/  @P4 STG.E.U16 desc[UR8][R24.64], R4 ;  /* 0x0000000418004986 */ /* 0x0001e4000c101508 */
[----:B0-----:R-:W-:Y:S02]  /*1e650*/  PRMT R4, R5, 0x7632, R4 ;  /* 0x0000763205047816 */ /* 0x001fe40000000004 */
[----:B-----5:R-:W-:Y:S01]  /*1e660*/  ISETP.LT.AND P3, PT, R3, UR11, !P0 ;  /* 0x0000000b03007c0c */ /* 0x020fe2000c761270 */
[----:B------:R-:W-:Y:S02]  /*1e670*/  IMAD R3, R29, 0x8, R28 ;  /* 0x000000081d037824 */ /* 0x000fe400078e021c */
[----:B------:R-:W0:Y:S03]  /*1e680*/  LDC R28, c[0x0][0x248] ;  /* 0x00009200ff1c7b82 */ /* 0x000e260000000800 */
[----:B------:R-:W-:-:S02]  /*1e690*/  LEA R26, P6, R3, R0, 0x1 ;  /* 0x00000000031a7211 */ /* 0x000fc400078c08ff */
[----:B--2---:R-:W-:Y:S02]  /*1e6a0*/  ISETP.LT.AND P4, PT, R27, UR11, !P0 ;  /* 0x0000000b1b007c0c */ /* 0x004fe4000c781270 */
[----:B------:R-:W-:Y:S01]  /*1e6b0*/  LEA.HI.X.SX32 R27, R3, R2, 0x1, P6 ;  /* 0x00000002031b7211 */ /* 0x000fe200030f0eff */
[--C-:B0-----:R-:W-:Y:S01]  /*1e6c0*/  IMAD R29, R28, 0x8, R3.reuse ;  /* 0x000000081c1d7824 */ /* 0x101fe200078e0203 */
[----:B------:R-:W-:Y:S02]  /*1e6d0*/  PRMT R3, R11, 0x7632, R3 ;  /* 0x000076320b037816 */ /* 0x000fe40000000003 */
[----:B------:R-:W2:Y:S02]  /*1e6e0*/  LDL.LU R11, [R1+0x70c] ;  /* 0x00070c00010b7983 */ /* 0x000ea40000300800 */
[C---:B------:R-:W-:Y:S02]  /*1e6f0*/  LEA R24, P6, R29.reuse, R0, 0x1 ;  /* 0x000000001d187211 */ /* 0x040fe400078c08ff */
[----:B------:R-:W5:Y:S02]  /*1e700*/  LDL.LU R5, [R1+0x708] ;  /* 0x0007080001057983 */ /* 0x000f640000300800 */
[----:B------:R-:W-:-:S02]  /*1e710*/  LEA.HI.X.SX32 R25, R29, R2, 0x1, P6 ;  /* 0x000000021d197211 */ /* 0x000fc400030f0eff */
[----:B------:R0:W-:Y:S04]  /*1e720*/  @P3 STG.E.U16 desc[UR8][R26.64], R3 ;  /* 0x000000031a003986 */ /* 0x0001e8000c101508 */
[----:B------:R1:W-:Y:S04]  /*1e730*/  @P5 STG.E.U16 desc[UR8][R24.64], R4 ;  /* 0x0000000418005986 */ /* 0x0003e8000c101508 */
[----:B0-----:R-:W4:Y:S04]  /*1e740*/  LDL.LU R27, [R1+0x60] ;  /* 0x00006000011b7983 */ /* 0x001f280000300800 */
[----:B-1----:R-:W3:Y:S01]  /*1e750*/  LDL.LU R25, [R1+0x64] ;  /* 0x0000640001197983 */ /* 0x002ee20000300800 */
[----:B------:R-:W-:-:S02]  /*1e760*/  IMAD R28, R28, 0x8, R29 ;  /* 0x000000081c1c7824 */ /* 0x000fc400078e021d */
[----:B------:R-:W0:Y:S03]  /*1e770*/  LDC R29, c[0x0][0x248] ;  /* 0x00009200ff1d7b82 */ /* 0x000e260000000800 */
[----:B------:R-:W-:Y:S02]  /*1e780*/  LEA R26, P6, R28, R0, 0x1 ;  /* 0x000000001c1a7211 */ /* 0x000fe400078c08ff */
[----:B------:R-:W-:Y:S02]  /*1e790*/  PRMT R8, R4, 0x7632, R8 ;  /* 0x0000763204087816 */ /* 0x000fe40000000008 */
[----:B------:R-:W-:Y:S01]  /*1e7a0*/  PRMT R12, R12, 0x7632, R12 ;  /* 0x000076320c0c7816 */ /* 0x000fe2000000000c */
[----:B0-----:R-:W-:-:S04]  /*1e7b0*/  IMAD R3, R29, 0x8, R28 ;  /* 0x000000081d037824 */ /* 0x001fc800078e021c */
[----:B------:R-:W-:Y:S01]  /*1e7c0*/  IMAD R4, R29, 0x8, R3 ;  /* 0x000000081d047824 */ /* 0x000fe200078e0203 */
[----:B----4-:R-:W-:Y:S02]  /*1e7d0*/  ISETP.LT.AND P3, PT, R27, UR11, !P0 ;  /* 0x0000000b1b007c0c */ /* 0x010fe4000c761270 */
[----:B------:R-:W-:Y:S02]  /*1e7e0*/  LEA.HI.X.SX32 R27, R28, R2, 0x1, P6 ;  /* 0x000000021c1b7211 */ /* 0x000fe400030f0eff */
[----:B------:R-:W-:Y:S01]  /*1e7f0*/  LEA R24, P6, R3, R0, 0x1 ;  /* 0x0000000003187211 */ /* 0x000fe200078c08ff */
[----:B------:R-:W4:Y:S01]  /*1e800*/  LDL.LU R28, [R1+0x78] ;  /* 0x00007800011c7983 */ /* 0x000f220000300800 */
[----:B---3--:R-:W-:Y:S02]  /*1e810*/  ISETP.LT.AND P5, PT, R25, UR11, !P0 ;  /* 0x0000000b19007c0c */ /* 0x008fe4000c7a1270 */
[----:B------:R-:W-:Y:S01]  /*1e820*/  LEA.HI.X.SX32 R25, R3, R2, 0x1, P6 ;  /* 0x0000000203197211 */ /* 0x000fe200030f0eff */
[----:B------:R0:W-:Y:S01]  /*1e830*/  @P4 STG.E.U16 desc[UR8][R26.64], R8 ;  /* 0x000000081a004986 */ /* 0x0001e2000c101508 */
[----:B------:R-:W-:Y:S01]  /*1e840*/  ISETP.LT.AND P4, PT, R6, UR11, !P0 ;  /* 0x0000000b06007c0c */ /* 0x000fe2000c781270 */
[----:B------:R-:W1:Y:S02]  /*1e850*/  LDC R3, c[0x0][0x248] ;  /* 0x00009200ff037b82 */ /* 0x000e640000000800 */
[----:B------:R-:W3:Y:S04]  /*1e860*/  LDL.LU R6, [R1+0x24] ;  /* 0x0000240001067983 */ /* 0x000ee80000300800 */
[----:B------:R-:W2:Y:S01]  /*1e870*/  LDL.LU R29, [R1+0x14] ;  /* 0x00001400011d7983 */ /* 0x000ea20000300800 */
[----:B0-----:R-:W-:-:S02]  /*1e880*/  LEA R26, P6, R4, R0, 0x1 ;  /* 0x00000000041a7211 */ /* 0x001fc400078c08ff */
[----:B------:R-:W-:Y:S02]  /*1e890*/  PRMT R8, R8, 0x7632, R8 ;  /* 0x0000763208087816 */ /* 0x000fe40000000008 */
[----:B------:R-:W-:-:S03]  /*1e8a0*/  LEA.HI.X.SX32 R27, R4, R2, 0x1, P6 ;  /* 0x00000002041b7211 */ /* 0x000fc600030f0eff */
[----:B------:R-:W-:Y:S01]  /*1e8b0*/  @P3 STG.E.U16 desc[UR8][R24.64], R8 ;  /* 0x0000000818003986 */ /* 0x000fe2000c101508 */
[----:B------:R-:W-:-:S03]  /*1e8c0*/  ISETP.LT.AND P3, PT, R7, UR11, !P0 ;  /* 0x0000000b07007c0c */ /* 0x000fc6000c761270 */
[----:B------:R-:W5:Y:S04]  /*1e8d0*/  LDL.LU R7, [R1+0x4] ;  /* 0x0000040001077983 */ /* 0x000f680000300800 */
[----:B------:R0:W-:Y:S04]  /*1e8e0*/  @P5 STG.E.U16 desc[UR8][R26.64], R12 ;  /* 0x0000000c1a005986 */ /* 0x0001e8000c101508 */
[----:B0-----:R-:W4:Y:S01]  /*1e8f0*/  LDL.LU R27, [R1+0x70] ;  /* 0x00007000011b7983 */ /* 0x001f220000300800 */
[----:B-1----:R-:W-:Y:S02]  /*1e900*/  IMAD R3, R3, 0x8, R4 ;  /* 0x0000000803037824 */ /* 0x002fe400078e0204 */
[----:B------:R-:W0:Y:S03]  /*1e910*/  LDC R4, c[0x0][0x248] ;  /* 0x00009200ff047b82 */ /* 0x000e260000000800 */
[----:B------:R-:W-:-:S04]  /*1e920*/  LEA R24, P6, R3, R0, 0x1 ;  /* 0x0000000003187211 */ /* 0x000fc800078c08ff */
[----:B------:R-:W-:Y:S01]  /*1e930*/  LEA.HI.X.SX32 R25, R3, R2, 0x1, P6 ;  /* 0x0000000203197211 */ /* 0x000fe200030f0eff */
[----:B0-----:R-:W-:Y:S02]  /*1e940*/  IMAD R4, R4, 0x8, R3 ;  /* 0x0000000804047824 */ /* 0x001fe400078e0203 */
[----:B------:R-:W0:Y:S03]  /*1e950*/  LDC R3, c[0x0][0x248] ;  /* 0x00009200ff037b82 */ /* 0x000e260000000800 */
[C---:B------:R-:W-:Y:S01]  /*1e960*/  LEA R26, P6, R4.reuse, R0, 0x1 ;  /* 0x00000000041a7211 */ /* 0x040fe200078c08ff */
[----:B0-----:R-:W-:Y:S01]  /*1e970*/  IMAD R3, R3, 0x8, R4 ;  /* 0x0000000803037824 */ /* 0x001fe200078e0204 */
[----:B----4-:R-:W-:Y:S02]  /*1e980*/  ISETP.LT.AND P5, PT, R27, UR11, !P0 ;  /* 0x0000000b1b007c0c */ /* 0x010fe4000c7a1270 */
[----:B------:R-:W-:-:S02]  /*1e990*/  LEA.HI.X.SX32 R27, R4, R2, 0x1, P6 ;  /* 0x00000002041b7211 */ /* 0x000fc400030f0eff */
[----:B------:R-:W4:Y:S01]  /*1e9a0*/  LDL.LU R4, [R1+0x74] ;  /* 0x0000740001047983 */ /* 0x000f220000300800 */
[----:B------:R-:W-:Y:S02]  /*1e9b0*/  PRMT R16, R16, 0x7632, R16 ;  /* 0x0000763210107816 */ /* 0x000fe40000000010 */
[----:B------:R-:W-:-:S03]  /*1e9c0*/  PRMT R20, R20, 0x7632, R20 ;  /* 0x0000763214147816 */ /* 0x000fc60000000014 */
[----:B------:R0:W-:Y:S04]  /*1e9d0*/  @P4 STG.E.U16 desc[UR8][R24.64], R16 ;  /* 0x0000001018004986 */ /* 0x0001e8000c101508 */
[----:B------:R1:W-:Y:S01]  /*1e9e0*/  @P3 STG.E.U16 desc[UR8][R26.64], R20 ;  /* 0x000000141a003986 */ /* 0x0003e2000c101508 */
[----:B0-----:R-:W0:Y:S08]  /*1e9f0*/  LDC R16, c[0x0][0x248] ;  /* 0x00009200ff107b82 */ /* 0x001e300000000800 */
[----:B-1----:R-:W1:Y:S01]  /*1ea00*/  LDC R20, c[0x0][0x248] ;  /* 0x00009200ff147b82 */ /* 0x002e620000000800 */
[----:B------:R-:W-:-:S04]  /*1ea10*/  LEA R24, P6, R3, R0, 0x1 ;  /* 0x0000000003187211 */ /* 0x000fc800078c08ff */
[----:B------:R-:W-:Y:S02]  /*1ea20*/  LEA.HI.X.SX32 R25, R3, R2, 0x1, P6 ;  /* 0x0000000203197211 */ /* 0x000fe400030f0eff */
[----:B------:R-:W-:Y:S02]  /*1ea30*/  ISETP.LT.AND P3, PT, R28, UR11, !P0 ;  /* 0x0000000b1c007c0c */ /* 0x000fe4000c761270 */
[----:B----4-:R-:W-:Y:S02]  /*1ea40*/  ISETP.LT.AND P4, PT, R4, UR11, !P0 ;  /* 0x0000000b04007c0c */ /* 0x010fe4000c781270 */
[----:B0-----:R-:W-:Y:S02]  /*1ea50*/  LEA R4, R16, R3, 0x3 ;  /* 0x0000000310047211 */ /* 0x001fe400078e18ff */
[----:B------:R-:W4:Y:S02]  /*1ea60*/  LDL.LU R16, [R1+0x8c] ;  /* 0x00008c0001107983 */ /* 0x000f240000300800 */
[----:B------:R-:W-:Y:S01]  /*1ea70*/  LEA R26, P6, R4, R0, 0x1 ;  /* 0x00000000041a7211 */ /* 0x000fe200078c08ff */
[----:B-1----:R-:W-:Y:S01]  /*1ea80*/  IMAD R3, R20, 0x8, R4 ;  /* 0x0000000814037824 */ /* 0x002fe200078e0204 */
[----:B------:R-:W4:Y:S02]  /*1ea90*/  LDL.LU R28, [R1+0x94] ;  /* 0x00009400011c7983 */ /* 0x000f240000300800 */
[----:B------:R-:W-:-:S02]  /*1eaa0*/  LEA.HI.X.SX32 R27, R4, R2, 0x1, P6 ;  /* 0x00000002041b7211 */ /* 0x000fc400030f0eff */
[----:B------:R-:W2:Y:S04]  /*1eab0*/  LDL.LU R4, [R1+0x7c] ;  /* 0x00007c0001047983 */ /* 0x000ea80000300800 */
[----:B---3--:R0:W-:Y:S02]  /*1eac0*/  @P5 STG.E.U16 desc[UR8][R24.64], R6 ;  /* 0x0000000618005986 */ /* 0x0081e4000c101508 */
[----:B0-----:R-:W-:-:S04]  /*1ead0*/  LEA R24, P6, R3, R0, 0x1 ;  /* 0x0000000003187211 */ /* 0x001fc800078c08ff */
[----:B------:R-:W-:Y:S02]  /*1eae0*/  LEA.HI.X.SX32 R25, R3, R2, 0x1, P6 ;  /* 0x0000000203197211 */ /* 0x000fe400030f0eff */
[----:B--2---:R-:W-:Y:S01]  /*1eaf0*/  ISETP.LT.AND P5, PT, R4, UR11, !P0 ;  /* 0x0000000b04007c0c */ /* 0x004fe2000c7a1270 */
[----:B------:R-:W-:Y:S02]  /*1eb00*/  IMAD R4, R20, 0x8, R3 ;  /* 0x0000000814047824 */ /* 0x000fe400078e0203 */
[----:B------:R-:W2:Y:S04]  /*1eb10*/  LDL.LU R3, [R1+0x80] ;  /* 0x0000800001037983 */ /* 0x000ea80000300800 */
[----:B------:R0:W-:Y:S02]  /*1eb20*/  @P4 STG.E.U16 desc[UR8][R26.64], R29 ;  /* 0x0000001d1a004986 */ /* 0x0001e4000c101508 */
[----:B0-----:R-:W-:-:S04]  /*1eb30*/  LEA R26, P6, R4, R0, 0x1 ;  /* 0x00000000041a7211 */ /* 0x001fc800078c08ff */
[----:B------:R-:W-:Y:S02]  /*1eb40*/  LEA.HI.X.SX32 R27, R4, R2, 0x1, P6 ;  /* 0x00000002041b7211 */ /* 0x000fe400030f0eff */
[----:B--2---:R-:W-:Y:S01]  /*1eb50*/  ISETP.LT.AND P4, PT, R3, UR11, !P0 ;  /* 0x0000000b03007c0c */ /* 0x004fe2000c781270 */
[----:B------:R-:W-:Y:S02]  /*1eb60*/  IMAD R3, R20, 0x8, R4 ;  /* 0x0000000814037824 */ /* 0x000fe400078e0204 */
[----:B------:R-:W2:Y:S04]  /*1eb70*/  LDL.LU R4, [R1+0x84] ;  /* 0x0000840001047983 */ /* 0x000ea80000300800 */
[----:B-----5:R0:W-:Y:S02]  /*1eb80*/  @P3 STG.E.U16 desc[UR8][R24.64], R7 ;  /* 0x0000000718003986 */ /* 0x0201e4000c101508 */
[----:B0-----:R-:W-:-:S04]  /*1eb90*/  LEA R24, P6, R3, R0, 0x1 ;  /* 0x0000000003187211 */ /* 0x001fc800078c08ff */
[----:B------:R-:W-:Y:S02]  /*1eba0*/  LEA.HI.X.SX32 R25, R3, R2, 0x1, P6 ;  /* 0x0000000203197211 */ /* 0x000fe400030f0eff */
[----:B--2---:R-:W-:Y:S01]  /*1ebb0*/  ISETP.LT.AND P3, PT, R4, UR11, !P0 ;  /* 0x0000000b04007c0c */ /* 0x004fe2000c761270 */
[----:B------:R-:W-:Y:S02]  /*1ebc0*/  IMAD R4, R20, 0x8, R3 ;  /* 0x0000000814047824 */ /* 0x000fe400078e0203 */
[----:B------:R-:W2:Y:S04]  /*1ebd0*/  LDL.LU R3, [R1+0x88] ;  /* 0x0000880001037983 */ /* 0x000ea80000300800 */
[----:B------:R0:W-:Y:S04]  /*1ebe0*/  @P5 STG.E.U16 desc[UR8][R26.64], R5 ;  /* 0x000000051a005986 */ /* 0x0001e8000c101508 */
[----:B------:R1:W-:Y:S01]  /*1ebf0*/  @P4 STG.E.U16 desc[UR8][R24.64], R9 ;  /* 0x0000000918004986 */ /* 0x0003e2000c101508 */
[----:B0-----:R-:W-:-:S04]  /*1ec00*/  LEA R26, P6, R4, R0, 0x1 ;  /* 0x00000000041a7211 */ /* 0x001fc800078c08ff */
[----:B------:R-:W-:Y:S02]  /*1ec10*/  LEA.HI.X.SX32 R27, R4, R2, 0x1, P6 ;  /* 0x00000002041b7211 */ /* 0x000fe400030f0eff */
[----:B----4-:R-:W-:Y:S02]  /*1ec20*/  ISETP.LT.AND P4, PT, R16, UR11, !P0 ;  /* 0x0000000b10007c0c */ /* 0x010fe4000c781270 */
[----:B------:R-:W3:Y:S04]  /*1ec30*/  LDL.LU R16, [R1+0xa8] ;  /* 0x0000a80001107983 */ /* 0x000ee80000300800 */
[----:B------:R-:W-:Y:S01]  /*1ec40*/  @P3 STG.E.U16 desc[UR8][R26.64], R13 ;  /* 0x0000000d1a003986 */ /* 0x000fe2000c101508 */
[----:B--2---:R-:W-:Y:S01]  /*1ec50*/  ISETP.LT.AND P5, PT, R3, UR11, !P0 ;  /* 0x0000000b03007c0c */ /* 0x004fe2000c7a1270 */
[----:B------:R-:W-:-:S05]  /*1ec60*/  IMAD R3, R20, 0x8, R4 ;  /* 0x0000000814037824 */ /* 0x000fca00078e0204 */
[----:B-1----:R-:W-:Y:S01]  /*1ec70*/  LEA R24, P6, R3, R0, 0x1 ;  /* 0x0000000003187211 */ /* 0x002fe200078c08ff */
[----:B------:R-:W-:-:S03]  /*1ec80*/  IMAD R4, R20, 0x8, R3 ;  /* 0x0000000814047824 */ /* 0x000fc600078e0203 */
[----:B------:R-:W-:Y:S02]  /*1ec90*/  LEA.HI.X.SX32 R25, R3, R2, 0x1, P6 ;  /* 0x0000000203197211 */ /* 0x000fe400030f0eff */
[----:B------:R-:W2:Y:S04]  /*1eca0*/  LDL.LU R3, [R1+0x90] ;  /* 0x0000900001037983 */ /* 0x000ea80000300800 */
[----:B------:R0:W-:Y:S01]  /*1ecb0*/  @P5 STG.E.U16 desc[UR8][R24.64], R17 ;  /* 0x0000001118005986 */ /* 0x0001e2000c101508 */
[----:B------:R-:W-:-:S03]  /*1ecc0*/  ISETP.LT.AND P5, PT, R28, UR11, !P0 ;  /* 0x0000000b1c007c0c */ /* 0x000fc6000c7a1270 */
[----:B------:R-:W4:Y:S04]  /*1ecd0*/  LDL.LU R28, [R1+0xac] ;  /* 0x0000ac00011c7983 */ /* 0x000f280000300800 */
[----:B0-----:R-:W5:Y:S01]  /*1ece0*/  LDL.LU R25, [R1+0x98] ;  /* 0x0000980001197983 */ /* 0x001f620000300800 */
[----:B------:R-:W-:-:S04]  /*1ecf0*/  LEA R26, P6, R4, R0, 0x1 ;  /* 0x00000000041a7211 */ /* 0x000fc800078c08ff */
[----:B------:R-:W-:-:S05]  /*1ed00*/  LEA.HI.X.SX32 R27, R4, R2, 0x1, P6 ;  /* 0x00000002041b7211 */ /* 0x000fca00030f0eff */
[----:B------:R0:W-:Y:S01]  /*1ed10*/  @P4 STG.E.U16 desc[UR8][R26.64], R21 ;  /* 0x000000151a004986 */ /* 0x0001e2000c101508 */
[----:B------:R-:W-:Y:S02]  /*1ed20*/  PRMT R8, R6, 0x7632, R8 ;  /* 0x0000763206087816 */ /* 0x000fe40000000008 */
[----:B------:R-:W-:Y:S01]  /*1ed30*/  PRMT R5, R29, 0x7632, R5 ;  /* 0x000076321d057816 */ /* 0x000fe20000000005 */
[----:B------:R-:W4:Y:S04]  /*1ed40*/  LDL.LU R6, [R1+0x704] ;  /* 0x0007040001067983 */ /* 0x000f280000300800 */
[----:B------:R-:W4:Y:S01]  /*1ed50*/  LDL.LU R29, [R1+0xb0] ;  /* 0x0000b000011d7983 */ /* 0x000f220000300800 */
[----:B--2---:R-:W-:Y:S01]  /*1ed60*/  ISETP.LT.AND P3, PT, R3, UR11, !P0 ;  /* 0x0000000b03007c0c */ /* 0x004fe2000c761270 */
[----:B------:R-:W-:-:S04]  /*1ed70*/  IMAD R3, R20, 0x8, R4 ;  /* 0x0000000814037824 */ /* 0x000fc800078e0204 */
[----:B------:R-:W-:Y:S01]  /*1ed80*/  IMAD R4, R20, 0x8, R3 ;  /* 0x0000000814047824 */ /* 0x000fe200078e0203 */
[----:B------:R-:W-:Y:S02]  /*1ed90*/  LEA R24, P6, R3, R0, 0x1 ;  /* 0x0000000003187211 */ /* 0x000fe400078c08ff */
[----:B-----5:R-:W-:Y:S02]  /*1eda0*/  ISETP.LT.AND P4, PT, R25, UR11, !P0 ;  /* 0x0000000b19007c0c */ /* 0x020fe4000c781270 */
[----:B------:R-:W-:Y:S02]  /*1edb0*/  LEA.HI.X.SX32 R25, R3, R2, 0x1, P6 ;  /* 0x0000000203197211 */ /* 0x000fe400030f0eff */
[----:B0-----:R-:W-:Y:S01]  /*1edc0*/  LEA R26, P6, R4, R0, 0x1 ;  /* 0x00000000041a7211 */ /* 0x001fe200078c08ff */
[----:B------:R-:W-:-:S03]  /*1edd0*/  IMAD R3, R20, 0x8, R4 ;  /* 0x0000000814037824 */ /* 0x000fc600078e0204 */
[----:B------:R-:W-:Y:S02]  /*1ede0*/  LEA.HI.X.SX32 R27, R4, R2, 0x1, P6 ;  /* 0x00000002041b7211 */ /* 0x000fe400030f0eff */
[----:B------:R-:W2:Y:S04]  /*1edf0*/  LDL.LU R4, [R1+0x9c] ;  /* 0x00009c0001047983 */ /* 0x000ea80000300800 */
[----:B------:R-:W-:Y:S04]  /*1ee00*/  @P3 STG.E.U16 desc[UR8][R24.64], R8 ;  /* 0x0000000818003986 */ /* 0x000fe8000c101508 */
[----:B------:R0:W-:Y:S04]  /*1ee10*/  @P5 STG.E.U16 desc[UR8][R26.64], R5 ;  /* 0x000000051a005986 */ /* 0x0001e8000c101508 */
[----:B0-----:R-:W5:Y:S01]  /*1ee20*/  LDL.LU R27, [R1+0xa0] ;  /* 0x0000a000011b7983 */ /* 0x001f620000300800 */
[----:B------:R-:W-:-:S02]  /*1ee30*/  LEA R24, P6, R3, R0, 0x1 ;  /* 0x0000000003187211 */ /* 0x000fc400078c08ff */
[----:B------:R-:W-:Y:S02]  /*1ee40*/  PRMT R5, R7, 0x7632, R5 ;  /* 0x0000763207057816 */ /* 0x000fe40000000005 */
[----:B------:R-:W-:Y:S01]  /*1ee50*/  LEA.HI.X.SX32 R25, R3, R2, 0x1, P6 ;  /* 0x0000000203197211 */ /* 0x000fe200030f0eff */
[----:B------:R-:W4:Y:S01]  /*1ee60*/  LDL.LU R7, [R1+0x700] ;  /* 0x0007000001077983 */ /* 0x000f220000300800 */
[----:B------:R-:W-:-:S03]  /*1ee70*/  PRMT R8, R5, 0x7632, R8 ;  /* 0x0000763205087816 */ /* 0x000fc60000000008 */
[----:B------:R0:W-:Y:S01]  /*1ee80*/  @P4 STG.E.U16 desc[UR8][R24.64], R5 ;  /* 0x0000000518004986 */ /* 0x0001e2000c101508 */
[----:B---3--:R-:W-:-:S03]  /*1ee90*/  ISETP.LT.AND P4, PT, R16, UR11, !P0 ;  /* 0x0000000b10007c0c */ /* 0x008fc6000c781270 */
[----:B0-----:R-:W3:Y:S04]  /*1eea0*/  LDL.LU R25, [R1+0xb4] ;  /* 0x0000b40001197983 */ /* 0x001ee80000300800 */
[----:B------:R-:W3:Y:S01]  /*1eeb0*/  LDL.LU R16, [R1+0xbc] ;  /* 0x0000bc0001107983 */ /* 0x000ee20000300800 */
[----:B--2---:R-:W-:Y:S01]  /*1eec0*/  ISETP.LT.AND P3, PT, R4, UR11, !P0 ;  /* 0x0000000b04007c0c */ /* 0x004fe2000c761270 */
[----:B------:R-:W-:-:S05]  /*1eed0*/  IMAD R4, R20, 0x8, R3 ;  /* 0x0000000814047824 */ /* 0x000fca00078e0203 */
[C---:B------:R-:W-:Y:S02]  /*1eee0*/  LEA R26, P6, R4.reuse, R0, 0x1 ;  /* 0x00000000041a7211 */ /* 0x040fe400078c08ff */
[----:B-----5:R-:W-:Y:S02]  /*1eef0*/  ISETP.LT.AND P5, PT, R27, UR11, !P0 ;  /* 0x0000000b1b007c0c */ /* 0x020fe4000c7a1270 */
[----:B------:R-:W-:-:S05]  /*1ef00*/  LEA.HI.X.SX32 R27, R4, R2, 0x1, P6 ;  /* 0x00000002041b7211 */ /* 0x000fca00030f0eff */
[----:B------:R0:W-:Y:S01]  /*1ef10*/  @P3 STG.E.U16 desc[UR8][R26.64], R8 ;  /* 0x000000081a003986 */ /* 0x0001e2000c101508 */
[----:B----4-:R-:W-:-:S03]  /*1ef20*/  ISETP.LT.AND P3, PT, R28, UR11, !P0 ;  /* 0x0000000b1c007c0c */ /* 0x010fc6000c761270 */
[----:B------:R-:W2:Y:S01]  /*1ef30*/  LDL.LU R28, [R1+0xb8] ;  /* 0x0000b800011c7983 */ /* 0x000ea20000300800 */
[----:B------:R-:W-:Y:S01]  /*1ef40*/  IMAD R3, R20, 0x8, R4 ;  /* 0x0000000814037824 */ /* 0x000fe200078e0204 */
[----:B------:R-:W-:-:S03]  /*1ef50*/  PRMT R12, R9, 0x7632, R12 ;  /* 0x00007632090c7816 */ /* 0x000fc6000000000c */
[C---:B------:R-:W-:Y:S01]  /*1ef60*/  IMAD R9, R20.reuse, 0x8, R3 ;  /* 0x0000000814097824 */ /* 0x040fe200078e0203 */
[----:B------:R-:W-:Y:S02]  /*1ef70*/  LEA R4, P6, R3, R0, 0x1 ;  /* 0x0000000003047211 */ /* 0x000fe400078c08ff */
[----:B------:R-:W-:Y:S01]  /*1ef80*/  PRMT R13, R13, 0x7632, R13 ;  /* 0x000076320d0d7816 */ /* 0x000fe2000000000d */
[----:B0-----:R-:W4:Y:S01]  /*1ef90*/  LDL.LU R27, [R1+0x18] ;  /* 0x00001800011b7983 */ /* 0x001f220000300800 */
[----:B------:R-:W-:Y:S02]  /*1efa0*/  LEA.HI.X.SX32 R5, R3, R2, 0x1, P6 ;  /* 0x0000000203057211 */ /* 0x000fe400030f0eff */
[C---:B------:R-:W-:Y:S01]  /*1efb0*/  LEA R8, P6, R9.reuse, R0, 0x1 ;  /* 0x0000000009087211 */ /* 0x040fe200078c08ff */
[----:B------:R-:W-:Y:S01]  /*1efc0*/  IMAD R3, R20, 0x8, R9 ;  /* 0x0000000814037824 */ /* 0x000fe200078e0209 */
[----:B------:R-:W5:Y:S02]  /*1efd0*/  LDL.LU R26, [R1+0xc4] ;  /* 0x0000c400011a7983 */ /* 0x000f640000300800 */
[----:B------:R-:W-:-:S02]  /*1efe0*/  LEA.HI.X.SX32 R9, R9, R2, 0x1, P6 ;  /* 0x0000000209097211 */ /* 0x000fc400030f0eff */
[----:B------:R-:W-:Y:S01]  /*1eff0*/  @P5 STG.E.U16 desc[UR8][R4.64], R12 ;  /* 0x0000000c04005986 */ /* 0x000fe2000c101508 */
[----:B------:R-:W-:-:S03]  /*1f000*/  ISETP.LT.AND P5, PT, R29, UR11, !P0 ;  /* 0x0000000b1d007c0c */ /* 0x000fc6000c7a1270 */
[----:B------:R-:W5:Y:S04]  /*1f010*/  LDL.LU R29, [R1+0xc0] ;  /* 0x0000c000011d7983 */ /* 0x000f680000300800 */
[----:B------:R-:W5:Y:S04]  /*1f020*/  LDL.LU R24, [R1+0x8] ;  /* 0x0000080001187983 */ /* 0x000f680000300800 */
[----:B------:R0:W-:Y:S04]  /*1f030*/  @P4 STG.E.U16 desc[UR8][R8.64], R13 ;  /* 0x0000000d08004986 */ /* 0x0001e8000c101508 */
[----:B0-----:R-:W4:Y:S01]  /*1f040*/  LDL.LU R13, [R1+0x28] ;  /* 0x00002800010d7983 */ /* 0x001f220000300800 */
[----:B------:R-:W-:Y:S01]  /*1f050*/  IMAD R12, R20, 0x8, R3 ;  /* 0x00000008140c7824 */ /* 0x000fe200078e0203 */
[----:B------:R-:W-:-:S02]  /*1f060*/  LEA R4, P6, R3, R0, 0x1 ;  /* 0x0000000003047211 */ /* 0x000fc400078c08ff */
[----:B------:R-:W-:Y:S02]  /*1f070*/  PRMT R17, R17, 0x7632, R17 ;  /* 0x0000763211117816 */ /* 0x000fe40000000011 */
[----:B------:R-:W-:Y:S01]  /*1f080*/  LEA.HI.X.SX32 R5, R3, R2, 0x1, P6 ;  /* 0x0000000203057211 */ /* 0x000fe200030f0eff */
[----:B------:R-:W-:Y:S01]  /*1f090*/  IMAD R3, R20, 0x8, R12 ;  /* 0x0000000814037824 */ /* 0x000fe200078e020c */
[C---:B------:R-:W-:Y:S02]  /*1f0a0*/  LEA R8, P6, R12.reuse, R0, 0x1 ;  /* 0x000000000c087211 */ /* 0x040fe400078c08ff */
[----:B------:R-:W-:Y:S01]  /*1f0b0*/  PRMT R21, R21, 0x7632, R21 ;  /* 0x0000763215157816 */ /* 0x000fe20000000015 */
[----:B------:R0:W-:Y:S01]  /*1f0c0*/  @P3 STG.E.U16 desc[UR8][R4.64], R17 ;  /* 0x0000001104003986 */ /* 0x0001e2000c101508 */
[----:B------:R-:W-:Y:S02]  /*1f0d0*/  LEA.HI.X.SX32 R9, R12, R2, 0x1, P6 ;  /* 0x000000020c097211 */ /* 0x000fe400030f0eff */
[----:B---3--:R-:W-:-:S02]  /*1f0e0*/  ISETP.LT.AND P4, PT, R25, UR11, !P0 ;  /* 0x0000000b19007c0c */ /* 0x008fc4000c781270 */
[----:B------:R-:W3:Y:S04]  /*1f0f0*/  LDL.LU R25, [R1+0xc8] ;  /* 0x0000c80001197983 */ /* 0x000ee80000300800 */
[----:B------:R1:W-:Y:S01]  /*1f100*/  @P5 STG.E.U16 desc[UR8][R8.64], R21 ;  /* 0x0000001508005986 */ /* 0x0003e2000c101508 */
[----:B0-----:R-:W-:-:S04]  /*1f110*/  LEA R4, P3, R3, R0, 0x1 ;  /* 0x0000000003047211 */ /* 0x001fc800078608ff */
[----:B------:R-:W-:Y:S02]  /*1f120*/  LEA.HI.X.SX32 R5, R3, R2, 0x1, P3 ;  /* 0x0000000203057211 */ /* 0x000fe400018f0eff */
[----:B------:R-:W-:Y:S01]  /*1f130*/  ISETP.LT.AND P3, PT, R16, UR11, !P0 ;  /* 0x0000000b10007c0c */ /* 0x000fe2000c761270 */
[----:B-1----:R-:W3:Y:S04]  /*1f140*/  LDL.LU R21, [R1+0xcc] ;  /* 0x0000cc0001157983 */ /* 0x002ee80000300800 */
[----:B------:R-:W3:Y:S04]  /*1f150*/  LDL.LU R17, [R1+0xdc] ;  /* 0x0000dc0001117983 */ /* 0x000ee80000300800 */
[----:B------:R-:W3:Y:S01]  /*1f160*/  LDL.LU R16, [R1+0xd0] ;  /* 0x0000d00001107983 */ /* 0x000ee20000300800 */
[----:B--2---:R-:W-:-:S03]  /*1f170*/  ISETP.LT.AND P5, PT, R28, UR11, !P0 ;  /* 0x0000000b1c007c0c */ /* 0x004fc6000c7a1270 */
[----:B------:R-:W2:Y:S01]  /*1f180*/  LDL.LU R28, [R1+0xd4] ;  /* 0x0000d400011c7983 */ /* 0x000ea20000300800 */
[----:B------:R-:W-:-:S04]  /*1f190*/  IMAD R12, R20, 0x8, R3 ;  /* 0x00000008140c7824 */ /* 0x000fc800078e0203 */
[----:B------:R-:W-:Y:S01]  /*1f1a0*/  IMAD R3, R20, 0x8, R12 ;  /* 0x0000000814037824 */ /* 0x000fe200078e020c */
[----:B------:R-:W-:-:S04]  /*1f1b0*/  LEA R8, P6, R12, R0, 0x1 ;  /* 0x000000000c087211 */ /* 0x000fc800078c08ff */
[----:B------:R-:W-:Y:S01]  /*1f1c0*/  LEA.HI.X.SX32 R9, R12, R2, 0x1, P6 ;  /* 0x000000020c097211 */ /* 0x000fe200030f0eff */
[----:B------:R-:W-:Y:S01]  /*1f1d0*/  IMAD R12, R20, 0x8, R3 ;  /* 0x00000008140c7824 */ /* 0x000fe200078e0203 */
[----:B----4-:R0:W-:Y:S04]  /*1f1e0*/  @P4 STG.E.U16 desc[UR8][R4.64], R13 ;  /* 0x0000000d04004986 */ /* 0x0101e8000c101508 */
[----:B------:R1:W-:Y:S01]  /*1f1f0*/  @P2 STG.E.U16 desc[UR8][R8.64], R27 ;  /* 0x0000001b08002986 */ /* 0x0003e2000c101508 */
[----:B-----5:R-:W-:-:S03]  /*1f200*/  ISETP.LT.AND P2, PT, R26, UR11, !P0 ;  /* 0x0000000b1a007c0c */ /* 0x020fc6000c741270 */
[----:B------:R-:W4:Y:S01]  /*1f210*/  LDL.LU R26, [R1+0xd8] ;  /* 0x0000d800011a7983 */ /* 0x000f220000300800 */
[----:B0-----:R-:W-:-:S04]  /*1f220*/  LEA R4, P4, R3, R0, 0x1 ;  /* 0x0000000003047211 */ /* 0x001fc800078808ff */
[----:B------:R-:W-:Y:S01]  /*1f230*/  LEA.HI.X.SX32 R5, R3, R2, 0x1, P4 ;  /* 0x0000000203057211 */ /* 0x000fe200020f0eff */
[----:B------:R-:W-:Y:S01]  /*1f240*/  IMAD R3, R20, 0x8, R12 ;  /* 0x0000000814037824 */ /* 0x000fe200078e020c */
[C---:B-1----:R-:W-:Y:S02]  /*1f250*/  LEA R8, P6, R12.reuse, R0, 0x1 ;  /* 0x000000000c087211 */ /* 0x042fe400078c08ff */
[----:B------:R-:W-:Y:S01]  /*1f260*/  ISETP.LT.AND P4, PT, R29, UR11, !P0 ;  /* 0x0000000b1d007c0c */ /* 0x000fe2000c781270 */
[----:B------:R0:W-:Y:S01]  /*1f270*/  @P5 STG.E.U16 desc[UR8][R4.64], R24 ;  /* 0x0000001804005986 */ /* 0x0001e2000c101508 */
[----:B------:R-:W-:Y:S01]  /*1f280*/  LEA.HI.X.SX32 R9, R12, R2, 0x1, P6 ;  /* 0x000000020c097211 */ /* 0x000fe200030f0eff */
[----:B------:R-:W-:Y:S02]  /*1f290*/  IMAD R12, R20, 0x8, R3 ;  /* 0x00000008140c7824 */ /* 0x000fe400078e0203 */
[----:B------:R-:W5:Y:S04]  /*1f2a0*/  LDL.LU R29, [R1+0xe0] ;  /* 0x0000e000011d7983 */ /* 0x000f680000300800 */
[----:B------:R1:W-:Y:S01]  /*1f2b0*/  @P3 STG.E.U16 desc[UR8][R8.64], R6 ;  /* 0x0000000608003986 */ /* 0x0003e2000c101508 */
[----:B0-----:R-:W-:-:S04]  /*1f2c0*/  LEA R4, P5, R3, R0, 0x1 ;  /* 0x0000000003047211 */ /* 0x001fc800078a08ff */
[----:B------:R-:W-:Y:S01]  /*1f2d0*/  LEA.HI.X.SX32 R5, R3, R2, 0x1, P5 ;  /* 0x0000000203057211 */ /* 0x000fe200028f0eff */
[----:B------:R-:W-:Y:S01]  /*1f2e0*/  IMAD R3, R20, 0x8, R12 ;  /* 0x0000000814037824 */ /* 0x000fe200078e020c */
[----:B-1----:R-:W-:-:S04]  /*1f2f0*/  LEA R8, P3, R12, R0, 0x1 ;  /* 0x000000000c087211 */ /* 0x002fc800078608ff */
[----:B------:R-:W-:Y:S01]  /*1f300*/  LEA.HI.X.SX32 R9, R12, R2, 0x1, P3 ;  /* 0x000000020c097211 */ /* 0x000fe200018f0eff */
[----:B------:R-:W-:Y:S01]  /*1f310*/  IMAD R12, R20, 0x8, R3 ;  /* 0x00000008140c7824 */ /* 0x000fe200078e0203 */
[----:B------:R-:W-:Y:S04]  /*1f320*/  @P4 STG.E.U16 desc[UR8][R4.64], R10 ;  /* 0x0000000a04004986 */ /* 0x000fe8000c101508 */
[----:B------:R0:W-:Y:S01]  /*1f330*/  @P2 STG.E.U16 desc[UR8][R8.64], R14 ;  /* 0x0000000e08002986 */ /* 0x0001e2000c101508 */
[----:B---3--:R-:W-:Y:S02]  /*1f340*/  ISETP.LT.AND P6, PT, R25, UR11, !P0 ;  /* 0x0000000b19007c0c */ /* 0x008fe4000c7c1270 */
[----:B------:R-:W-:Y:S01]  /*1f350*/  ISETP.LT.AND P2, PT, R16, UR11, !P0 ;  /* 0x0000000b10007c0c */ /* 0x000fe2000c741270 */
[----:B------:R-:W3:Y:S04]  /*1f360*/  LDL.LU R25, [R1+0xe4] ;  /* 0x0000e40001197983 */ /* 0x000ee80000300800 */
[----:B------:R-:W3:Y:S01]  /*1f370*/  LDL.LU R16, [R1+0xe8] ;  /* 0x0000e80001107983 */ /* 0x000ee20000300800 */
[----:B0-----:R-:W-:-:S04]  /*1f380*/  LEA R8, P4, R12, R0, 0x1 ;  /* 0x000000000c087211 */ /* 0x001fc800078808ff */
[----:B------:R-:W-:Y:S02]  /*1f390*/  LEA.HI.X.SX32 R9, R12, R2, 0x1, P4 ;  /* 0x000000020c097211 */ /* 0x000fe400020f0eff */
[----:B--2---:R-:W-:Y:S02]  /*1f3a0*/  ISETP.LT.AND P4, PT, R28, UR11, !P0 ;  /* 0x0000000b1c007c0c */ /* 0x004fe4000c781270 */
[----:B------:R-:W2:Y:S01]  /*1f3b0*/  LDL.LU R28, [R1+0xec] ;  /* 0x0000ec00011c7983 */ /* 0x000ea20000300800 */
[----:B------:R-:W-:Y:S02]  /*1f3c0*/  LEA R4, P3, R3, R0, 0x1 ;  /* 0x0000000003047211 */ /* 0x000fe400078608ff */
[----:B------:R-:W-:Y:S02]  /*1f3d0*/  ISETP.LT.AND P5, PT, R21, UR11, !P0 ;  /* 0x0000000b15007c0c */ /* 0x000fe4000c7a1270 */
[----:B------:R-:W-:Y:S01]  /*1f3e0*/  LEA.HI.X.SX32 R5, R3, R2, 0x1, P3 ;  /* 0x0000000203057211 */ /* 0x000fe200018f0eff */
[----:B------:R-:W-:-:S04]  /*1f3f0*/  IMAD R3, R20, 0x8, R12 ;  /* 0x0000000814037824 */ /* 0x000fc800078e020c */
[----:B------:R0:W-:Y:S01]  /*1f400*/  @P6 STG.E.U16 desc[UR8][R4.64], R18 ;  /* 0x0000001204006986 */ /* 0x0001e2000c101508 */
[----:B------:R-:W-:-:S05]  /*1f410*/  PRMT R6, R13, 0x7632, R6 ;  /* 0x000076320d067816 */ /* 0x000fca0000000006 */
[----:B------:R1:W-:Y:S01]  /*1f420*/  @P5 STG.E.U16 desc[UR8][R8.64], R22 ;  /* 0x0000001608005986 */ /* 0x0003e2000c101508 */
[----:B0-----:R-:W-:-:S04]  /*1f430*/  LEA R4, P6, R3, R0, 0x1 ;  /* 0x0000000003047211 */ /* 0x001fc800078c08ff */
[----:B------:R-:W-:Y:S02]  /*1f440*/  LEA.HI.X.SX32 R5, R3, R2, 0x1, P6 ;  /* 0x0000000203057211 */ /* 0x000fe400030f0eff */
[----:B-1----:R-:W-:-:S03]  /*1f450*/  LEA R9, R20, R3, 0x3 ;  /* 0x0000000314097211 */ /* 0x002fc600078e18ff */
[----:B------:R0:W-:Y:S01]  /*1f460*/  @P2 STG.E.U16 desc[UR8][R4.64], R6 ;  /* 0x0000000604002986 */ /* 0x0001e2000c101508 */
[----:B------:R-:W-:Y:S01]  /*1f470*/  LEA R8, P6, R9, R0, 0x1 ;  /* 0x0000000009087211 */ /* 0x000fe200078c08ff */
[C---:B------:R-:W-:Y:S01]  /*1f480*/  IMAD R3, R20.reuse, 0x8, R9 ;  /* 0x0000000814037824 */ /* 0x040fe200078e0209 */
[----:B------:R-:W-:Y:S02]  /*1f490*/  PRMT R10, R27, 0x7632, R10 ;  /* 0x000076321b0a7816 */ /* 0x000fe4000000000a */
[----:B------:R-:W-:Y:S01]  /*1f4a0*/  LEA.HI.X.SX32 R9, R9, R2, 0x1, P6 ;  /* 0x0000000209097211 */ /* 0x000fe200030f0eff */
[----:B------:R-:W-:Y:S01]  /*1f4b0*/  IMAD R12, R20, 0x8, R3 ;  /* 0x00000008140c7824 */ /* 0x000fe200078e0203 */
[----:B----4-:R-:W-:Y:S02]  /*1f4c0*/  ISETP.LT.AND P5, PT, R26, UR11, !P0 ;  /* 0x0000000b1a007c0c */ /* 0x010fe4000c7a1270 */
[----:B0-----:R-:W-:Y:S01]  /*1f4d0*/  LEA R4, P6, R3, R0, 0x1 ;  /* 0x0000000003047211 */ /* 0x001fe200078c08ff */
[----:B------:R0:W-:Y:S01]  /*1f4e0*/  @P4 STG.E.U16 desc[UR8][R8.64], R10 ;  /* 0x0000000a08004986 */ /* 0x0001e2000c101508 */
[----:B------:R-:W-:-:S02]  /*1f4f0*/  PRMT R6, R24, 0x7632, R6 ;  /* 0x0000763218067816 */ /* 0x000fc40000000006 */
[----:B------:R-:W-:Y:S02]  /*1f500*/  LEA.HI.X.SX32 R5, R3, R2, 0x1, P6 ;  /* 0x0000000203057211 */ /* 0x000fe400030f0eff */
[----:B-----5:R-:W-:Y:S02]  /*1f510*/  ISETP.LT.AND P2, PT, R29, UR11, !P0 ;  /* 0x0000000b1d007c0c */ /* 0x020fe4000c741270 */
[----:B------:R-:W4:Y:S01]  /*1f520*/  LDL.LU R29, [R1+0xf0] ;  /* 0x0000f000011d7983 */ /* 0x000f220000300800 */
[----:B0-----:R-:W-:-:S03]  /*1f530*/  LEA R8, P6, R12, R0, 0x1 ;  /* 0x000000000c087211 */ /* 0x001fc600078c08ff */
[----:B------:R0:W-:Y:S01]  /*1f540*/  @P5 STG.E.U16 desc[UR8][R4.64], R6 ;  /* 0x0000000604005986 */ /* 0x0001e2000c101508 */
[----:B------:R-:W-:-:S03]  /*1f550*/  LEA.HI.X.SX32 R9, R12, R2, 0x1, P6 ;  /* 0x000000020c097211 */ /* 0x000fc600030f0eff */
[----:B------:R-:W5:Y:S04]  /*1f560*/  LDL.LU R13, [R1+0xf4] ;  /* 0x0000f400010d7983 */ /* 0x000f680000300800 */
[----:B------:R-:W5:Y:S01]  /*1f570*/  LDL.LU R26, [R1+0xf8] ;  /* 0x0000f800011a7983 */ /* 0x000f620000300800 */
[----:B0-----:R-:W-:-:S03]  /*1f580*/  PRMT R5, R6, 0x7632, R5 ;  /* 0x0000763206057816 */ /* 0x001fc60000000005 */
[----:B------:R-:W5:Y:S04]  /*1f590*/  LDL.LU R24, [R1+0xfc] ;  /* 0x0000fc0001187983 */ /* 0x000f680000300800 */
[----:B------:R0:W-:Y:S01]  /*1f5a0*/  @P2 STG.E.U16 desc[UR8][R8.64], R5 ;  /* 0x0000000508002986 */ /* 0x0001e2000c101508 */
[----:B--2---:R-:W-:-:S03]  /*1f5b0*/  ISETP.LT.AND P2, PT, R28, UR11, !P0 ;  /* 0x0000000b1c007c0c */ /* 0x004fc6000c741270 */
[----:B------:R-:W2:Y:S01]  /*1f5c0*/  LDL.LU R28, [R1+0x100] ;  /* 0x00010000011c7983 */ /* 0x000ea20000300800 */
[C---:B------:R-:W-:Y:S01]  /*1f5d0*/  IMAD R3, R20.reuse, 0x8, R12 ;  /* 0x0000000814037824 */ /* 0x040fe200078e020c */
[----:B---3--:R-:W-:Y:S02]  /*1f5e0*/  ISETP.LT.AND P4, PT, R25, UR11, !P0 ;  /* 0x0000000b19007c0c */ /* 0x008fe4000c781270 */
[----:B------:R-:W3:Y:S01]  /*1f5f0*/  LDL.LU R25, [R1+0x2c] ;  /* 0x00002c0001197983 */ /* 0x000ee20000300800 */
[----:B------:R-:W-:Y:S01]  /*1f600*/  IMAD R6, R20, 0x8, R3 ;  /* 0x0000000814067824 */ /* 0x000fe200078e0203 */
[C---:B------:R-:W-:Y:S02]  /*1f610*/  LEA R4, P6, R3.reuse, R0, 0x1 ;  /* 0x0000000003047211 */ /* 0x040fe400078c08ff */
[----:B------:R-:W-:Y:S02]  /*1f620*/  ISETP.LT.AND P5, PT, R16, UR11, !P0 ;  /* 0x0000000b10007c0c */ /* 0x000fe4000c7a1270 */
[----:B0-----:R-:W-:Y:S01]  /*1f630*/  LEA.HI.X.SX32 R5, R3, R2, 0x1, P6 ;  /* 0x0000000203057211 */ /* 0x001fe200030f0eff */
[----:B------:R-:W3:Y:S01]  /*1f640*/  LDL.LU R16, [R1+0x1c] ;  /* 0x00001c0001107983 */ /* 0x000ee20000300800 */
[----:B------:R-:W-:Y:S01]  /*1f650*/  LEA R8, P6, R6, R0, 0x1 ;  /* 0x0000000006087211 */ /* 0x000fe200078c08ff */
[----:B------:R-:W-:Y:S01]  /*1f660*/  IMAD R3, R20, 0x8, R6 ;  /* 0x0000000814037824 */ /* 0x000fe200078e0206 */
[----:B------:R-:W-:Y:S01]  /*1f670*/  PRMT R10, R10, 0x7632, R10 ;  /* 0x000076320a0a7816 */ /* 0x000fe2000000000a */
[----:B------:R-:W3:Y:S01]  /*1f680*/  LDL.LU R27, [R1+0x104] ;  /* 0x00010400011b7983 */ /* 0x000ee20000300800 */
[----:B------:R-:W-:Y:S01]  /*1f690*/  LEA.HI.X.SX32 R9, R6, R2, 0x1, P6 ;  /* 0x0000000206097211 */ /* 0x000fe200030f0eff */
[----:B------:R-:W-:Y:S01]  /*1f6a0*/  IMAD R6, R20, 0x8, R3 ;  /* 0x0000000814067824 */ /* 0x000fe200078e0203 */
[----:B------:R-:W-:Y:S01]  /*1f6b0*/  PRMT R14, R14, 0x7632, R14 ;  /* 0x000076320e0e7816 */ /* 0x000fe2000000000e */
[----:B------:R0:W-:Y:S01]  /*1f6c0*/  @P4 STG.E.U16 desc[UR8][R4.64], R10 ;  /* 0x0000000a04004986 */ /* 0x0001e2000c101508 */
[----:B------:R-:W-:-:S03]  /*1f6d0*/  PRMT R18, R18, 0x7632, R18 ;  /* 0x0000763212127816 */ /* 0x000fc60000000012 */
[----:B------:R1:W-:Y:S01]  /*1f6e0*/  @P5 STG.E.U16 desc[UR8][R8.64], R14 ;  /* 0x0000000e08005986 */ /* 0x0003e2000c101508 */
[----:B------:R-:W-:Y:S02]  /*1f6f0*/  ISETP.LT.AND P3, PT, R17, UR11, !P0 ;  /* 0x0000000b11007c0c */ /* 0x000fe4000c761270 */
[----:B0-----:R-:W-:-:S04]  /*1f700*/  LEA R4, P4, R3, R0, 0x1 ;  /* 0x0000000003047211 */ /* 0x001fc800078808ff */
[----:B------:R-:W-:Y:S01]  /*1f710*/  LEA.HI.X.SX32 R5, R3, R2, 0x1, P4 ;  /* 0x0000000203057211 */ /* 0x000fe200020f0eff */
[----:B------:R-:W-:Y:S01]  /*1f720*/  IMAD R3, R20, 0x8, R6 ;  /* 0x0000000814037824 */ /* 0x000fe200078e0206 */
[----:B-1----:R-:W-:Y:S02]  /*1f730*/  LEA R8, P5, R6, R0, 0x1 ;  /* 0x0000000006087211 */ /* 0x002fe400078a08ff */
[----:B------:R-:W-:Y:S01]  /*1f740*/  PRMT R22, R22, 0x7632, R22 ;  /* 0x0000763216167816 */ /* 0x000fe20000000016 */
[----:B------:R0:W-:Y:S01]  /*1f750*/  @P2 STG.E.U16 desc[UR8][R4.64], R18 ;  /* 0x0000001204002986 */ /* 0x0001e2000c101508 */
[----:B------:R-:W-:Y:S01]  /*1f760*/  LEA.HI.X.SX32 R9, R6, R2, 0x1, P5 ;  /* 0x0000000206097211 */ /* 0x000fe200028f0eff */
[----:B------:R-:W-:Y:S01]  /*1f770*/  IMAD R6, R20, 0x8, R3 ;  /* 0x0000000814067824 */ /* 0x000fe200078e0203 */
[----:B----4-:R-:W-:Y:S02]  /*1f780*/  ISETP.LT.AND P6, PT, R29, UR11, !P0 ;  /* 0x0000000b1d007c0c */ /* 0x010fe4000c7c1270 */
[----:B------:R-:W4:Y:S04]  /*1f790*/  LDL.LU R29, [R1+0xc] ;  /* 0x00000c00011d7983 */ /* 0x000f280000300800 */
[----:B------:R-:W4:Y:S04]  /*1f7a0*/  LDL.LU R21, [R1+0x108] ;  /* 0x0001080001157983 */ /* 0x000f280000300800 */
[----:B------:R-:W4:Y:S01]  /*1f7b0*/  LDL.LU R17, [R1+0x10c] ;  /* 0x00010c0001117983 */ /* 0x000f220000300800 */
[----:B0-----:R-:W-:-:S02]  /*1f7c0*/  LEA R4, P2, R3, R0, 0x1 ;  /* 0x0000000003047211 */ /* 0x001fc400078408ff */
[----:B-----5:R-:W-:Y:S01]  /*1f7d0*/  ISETP.LT.AND P5, PT, R26, UR11, !P0 ;  /* 0x0000000b1a007c0c */ /* 0x020fe2000c7a1270 */
[----:B------:R0:W-:Y:S01]  /*1f7e0*/  @P6 STG.E.U16 desc[UR8][R8.64], R22 ;  /* 0x0000001608006986 */ /* 0x0001e2000c101508 */
[----:B------:R-:W-:Y:S02]  /*1f7f0*/  LEA.HI.X.SX32 R5, R3, R2, 0x1, P2 ;  /* 0x0000000203057211 */ /* 0x000fe400010f0eff */
[----:B------:R-:W-:Y:S01]  /*1f800*/  ISETP.LT.AND P2, PT, R24, UR11, !P0 ;  /* 0x0000000b18007c0c */ /* 0x000fe2000c741270 */
[----:B------:R-:W5:Y:S04]  /*1f810*/  LDL.LU R26, [R1+0x110] ;  /* 0x00011000011a7983 */ /* 0x000f680000300800 */
[----:B------:R-:W5:Y:S01]  /*1f820*/  LDL.LU R24, [R1+0x118] ;  /* 0x0001180001187983 */ /* 0x000f620000300800 */
[----:B0-----:R-:W-:-:S04]  /*1f830*/  LEA R8, P6, R6, R0, 0x1 ;  /* 0x0000000006087211 */ /* 0x001fc800078c08ff */
[----:B------:R-:W-:Y:S02]  /*1f840*/  LEA.HI.X.SX32 R9, R6, R2, 0x1, P6 ;  /* 0x0000000206097211 */ /* 0x000fe400030f0eff */
[----:B--2---:R-:W-:Y:S02]  /*1f850*/  ISETP.LT.AND P6, PT, R28, UR11, !P0 ;  /* 0x0000000b1c007c0c */ /* 0x004fe4000c7c1270 */
[----:B------:R-:W2:Y:S01]  /*1f860*/  LDL.LU R28, [R1+0x114] ;  /* 0x00011400011c7983 */ /* 0x000ea20000300800 */
[----:B------:R-:W-:Y:S01]  /*1f870*/  ISETP.LT.AND P4, PT, R13, UR11, !P0 ;  /* 0x0000000b0d007c0c */ /* 0x000fe2000c781270 */
[----:B------:R-:W-:-:S04]  /*1f880*/  IMAD R3, R20, 0x8, R6 ;  /* 0x0000000814037824 */ /* 0x000fc800078e0206 */
[----:B------:R-:W-:-:S08]  /*1f890*/  IMAD R13, R20, 0x8, R3 ;  /* 0x00000008140d7824 */ /* 0x000fd000078e0203 */
[----:B---3--:R0:W-:Y:S04]  /*1f8a0*/  @P4 STG.E.U16 desc[UR8][R4.64], R25 ;  /* 0x0000001904004986 */ /* 0x0081e8000c101508 */
[----:B------:R1:W-:Y:S01]  /*1f8b0*/  @P5 STG.E.U16 desc[UR8][R8.64], R16 ;  /* 0x0000001008005986 */ /* 0x0003e2000c101508 */
[----:B0-----:R-:W-:-:S04]  /*1f8c0*/  LEA R4, P4, R3, R0, 0x1 ;  /* 0x0000000003047211 */ /* 0x001fc800078808ff */
[----:B------:R-:W-:Y:S01]  /*1f8d0*/  LEA.HI.X.SX32 R5, R3, R2, 0x1, P4 ;  /* 0x0000000203057211 */ /* 0x000fe200020f0eff */
[C---:B------:R-:W-:Y:S01]  /*1f8e0*/  IMAD R3, R20.reuse, 0x8, R13 ;  /* 0x0000000814037824 */ /* 0x040fe200078e020d */
[----:B-1----:R-:W-:Y:S02]  /*1f8f0*/  LEA R8, P5, R13, R0, 0x1 ;  /* 0x000000000d087211 */ /* 0x002fe400078a08ff */
[----:B------:R-:W-:Y:S02]  /*1f900*/  ISETP.LT.AND P4, PT, R27, UR11, !P0 ;  /* 0x0000000b1b007c0c */ /* 0x000fe4000c781270 */
[----:B------:R-:W-:Y:S01]  /*1f910*/  LEA.HI.X.SX32 R9, R13, R2, 0x1, P5 ;  /* 0x000000020d097211 */ /* 0x000fe200028f0eff */
[----:B------:R-:W-:Y:S01]  /*1f920*/  IMAD R13, R20, 0x8, R3 ;  /* 0x00000008140d7824 */ /* 0x000fe200078e0203 */
[----:B------:R-:W3:Y:S04]  /*1f930*/  LDL.LU R27, [R1+0x11c] ;  /* 0x00011c00011b7983 */ /* 0x000ee80000300800 */
[----:B----4-:R0:W-:Y:S01]  /*1f940*/  @P2 STG.E.U16 desc[UR8][R4.64], R29 ;  /* 0x0000001d04002986 */ /* 0x0101e2000c101508 */
[----:B------:R-:W-:-:S02]  /*1f950*/  ISETP.LT.AND P5, PT, R21, UR11, !P0 ;  /* 0x0000000b15007c0c */ /* 0x000fc4000c7a1270 */
[----:B0-----:R-:W-:-:S04]  /*1f960*/  LEA R4, P2, R3, R0, 0x1 ;  /* 0x0000000003047211 */ /* 0x001fc800078408ff */
[----:B------:R-:W-:Y:S01]  /*1f970*/  LEA.HI.X.SX32 R5, R3, R2, 0x1, P2 ;  /* 0x0000000203057211 */ /* 0x000fe200010f0eff */
[----:B------:R-:W-:Y:S01]  /*1f980*/  IMAD R3, R20, 0x8, R13 ;  /* 0x0000000814037824 */ /* 0x000fe200078e020d */
[----:B------:R-:W-:Y:S01]  /*1f990*/  ISETP.LT.AND P2, PT, R17, UR11, !P0 ;  /* 0x0000000b11007c0c */ /* 0x000fe2000c741270 */
[----:B------:R0:W-:Y:S04]  /*1f9a0*/  @P6 STG.E.U16 desc[UR8][R8.64], R7 ;  /* 0x0000000708006986 */ /* 0x0001e8000c101508 */
[----:B------:R1:W-:Y:S01]  /*1f9b0*/  @P4 STG.E.U16 desc[UR8][R4.64], R11 ;  /* 0x0000000b04004986 */ /* 0x0003e2000c101508 */
[-C--:B0-----:R-:W-:Y:S02]  /*1f9c0*/  LEA R8, P6, R13, R0.reuse, 0x1 ;  /* 0x000000000d087211 */ /* 0x081fe400078c08ff */
[----:B-1----:R-:W-:-:S02]  /*1f9d0*/  LEA R4, P4, R3, R0, 0x1 ;  /* 0x0000000003047211 */ /* 0x002fc400078808ff */
[-C--:B------:R-:W-:Y:S02]  /*1f9e0*/  LEA.HI.X.SX32 R9, R13, R2.reuse, 0x1, P6 ;  /* 0x000000020d097211 */ /* 0x080fe400030f0eff */
[----:B------:R-:W-:Y:S02]  /*1f9f0*/  LEA.HI.X.SX32 R5, R3, R2, 0x1, P4 ;  /* 0x0000000203057211 */ /* 0x000fe400020f0eff */
[----:B-----5:R-:W-:Y:S01]  /*1fa00*/  ISETP.LT.AND P4, PT, R24, UR11, !P0 ;  /* 0x0000000b18007c0c */ /* 0x020fe2000c781270 */
[----:B------:R0:W-:Y:S01]  /*1fa10*/  @P5 STG.E.U16 desc[UR8][R8.64], R15 ;  /* 0x0000000f08005986 */ /* 0x0001e2000c101508 */
[----:B------:R-:W-:-:S03]  /*1fa20*/  ISETP.LT.AND P6, PT, R26, UR11, !P0 ;  /* 0x0000000b1a007c0c */ /* 0x000fc6000c7c1270 */
[----:B------:R-:W4:Y:S04]  /*1fa30*/  LDL.LU R24, [R1+0x120] ;  /* 0x0001200001187983 */ /* 0x000f280000300800 */
[----:B------:R1:W-:Y:S04]  /*1fa40*/  @P2 STG.E.U16 desc[UR8][R4.64], R19 ;  /* 0x0000001304002986 */ /* 0x0003e8000c101508 */
[----:B------:R-:W5:Y:S01]  /*1fa50*/  LDL.LU R26, [R1+0x124] ;  /* 0x00012400011a7983 */ /* 0x000f620000300800 */
[----:B--2---:R-:W-:-:S03]  /*1fa60*/  ISETP.LT.AND P2, PT, R28, UR11, !P0 ;  /* 0x0000000b1c007c0c */ /* 0x004fc6000c741270 */
[----:B------:R-:W2:Y:S01]  /*1fa70*/  LDL.LU R28, [R1+0x128] ;  /* 0x00012800011c7983 */ /* 0x000ea20000300800 */
[----:B------:R-:W-:-:S04]  /*1fa80*/  IMAD R13, R20, 0x8, R3 ;  /* 0x00000008140d7824 */ /* 0x000fc800078e0203 */
[----:B------:R-:W-:Y:S01]  /*1fa90*/  IMAD R3, R20, 0x8, R13 ;  /* 0x0000000814037824 */ /* 0x000fe200078e020d */
[----:B0-----:R-:W-:-:S04]  /*1faa0*/  LEA R8, P5, R13, R0, 0x1 ;  /* 0x000000000d087211 */ /* 0x001fc800078a08ff */
[----:B------:R-:W-:Y:S01]  /*1fab0*/  LEA.HI.X.SX32 R9, R13, R2, 0x1, P5 ;  /* 0x000000020d097211 */ /* 0x000fe200028f0eff */
[----:B------:R-:W-:Y:S01]  /*1fac0*/  IMAD R13, R20, 0x8, R3 ;  /* 0x00000008140d7824 */ /* 0x000fe200078e0203 */
[----:B-1----:R-:W-:-:S03]  /*1fad0*/  LEA R4, P5, R3, R0, 0x1 ;  /* 0x0000000003047211 */ /* 0x002fc600078a08ff */
[----:B------:R0:W-:Y:S01]  /*1fae0*/  @P6 STG.E.U16 desc[UR8][R8.64], R23 ;  /* 0x0000001708006986 */ /* 0x0001e2000c101508 */
[----:B------:R-:W-:Y:S01]  /*1faf0*/  LEA.HI.X.SX32 R5, R3, R2, 0x1, P5 ;  /* 0x0000000203057211 */ /* 0x000fe200028f0eff */
[----:B------:R-:W-:Y:S01]  /*1fb00*/  IMAD R3, R20, 0x8, R13 ;  /* 0x0000000814037824 */ /* 0x000fe200078e020d */
[----:B------:R-:W-:Y:S02]  /*1fb10*/  PRMT R6, R25, 0x7632, R6 ;  /* 0x0000763219067816 */ /* 0x000fe40000000006 */
[----:B0-----:R-:W-:-:S04]  /*1fb20*/  LEA R8, P6, R13, R0, 0x1 ;  /* 0x000000000d087211 */ /* 0x001fc800078c08ff */
[----:B------:R-:W-:Y:S01]  /*1fb30*/  LEA.HI.X.SX32 R9, R13, R2, 0x1, P6 ;  /* 0x000000020d097211 */ /* 0x000fe200030f0eff */
[----:B------:R-:W-:Y:S01]  /*1fb40*/  IMAD R13, R20, 0x8, R3 ;  /* 0x00000008140d7824 */ /* 0x000fe200078e0203 */
[----:B------:R-:W-:Y:S01]  /*1fb50*/  PRMT R7, R16, 0x7632, R7 ;  /* 0x0000763210077816 */ /* 0x000fe20000000007 */
[----:B------:R0:W-:Y:S02]  /*1fb60*/  @P2 STG.E.U16 desc[UR8][R4.64], R6 ;  /* 0x0000000604002986 */ /* 0x0001e4000c101508 */
[C---:B------:R-:W-:Y:S02]  /*1fb70*/  IMAD R21, R20.reuse, 0x8, R13 ;  /* 0x0000000814157824 */ /* 0x040fe400078e020d */
[----:B------:R1:W-:Y:S02]  /*1fb80*/  @P4 STG.E.U16 desc[UR8][R8.64], R7 ;  /* 0x0000000708004986 */ /* 0x0003e4000c101508 */
[----:B------:R-:W-:Y:S01]  /*1fb90*/  IMAD R25, R20, 0x8, R21 ;  /* 0x0000000814197824 */ /* 0x000fe200078e0215 */
[----:B------:R-:W-:-:S02]  /*1fba0*/  LEA R16, P4, R13, R0, 0x1 ;  /* 0x000000000d107211 */ /* 0x000fc400078808ff */
[-C--:B0-----:R-:W-:Y:S02]  /*1fbb0*/  LEA R4, P2, R3, R0.reuse, 0x1 ;  /* 0x0000000003047211 */ /* 0x081fe400078408ff */
[----:B------:R-:W-:Y:S02]  /*1fbc0*/  LEA R12, P6, R21, R0, 0x1 ;  /* 0x00000000150c7211 */ /* 0x000fe400078c08ff */
[-C--:B------:R-:W-:Y:S01]  /*1fbd0*/  LEA.HI.X.SX32 R5, R3, R2.reuse, 0x1, P2 ;  /* 0x0000000203057211 */ /* 0x080fe200010f0eff */
[C---:B------:R-:W-:Y:S01]  /*1fbe0*/  IMAD R3, R20.reuse, 0x8, R25 ;  /* 0x0000000814037824 */ /* 0x040fe200078e0219 */
[----:B---3--:R-:W-:Y:S02]  /*1fbf0*/  ISETP.LT.AND P5, PT, R27, UR11, !P0 ;  /* 0x0000000b1b007c0c */ /* 0x008fe4000c7a1270 */
[-C--:B------:R-:W-:Y:S01]  /*1fc00*/  LEA.HI.X.SX32 R17, R13, R2.reuse, 0x1, P4 ;  /* 0x000000020d117211 */ /* 0x080fe200020f0eff */
[----:B------:R-:W-:Y:S01]  /*1fc10*/  IMAD R27, R20, 0x8, R3 ;  /* 0x00000008141b7824 */ /* 0x000fe200078e0203 */
[----:B------:R-:W-:-:S02]  /*1fc20*/  LEA.HI.X.SX32 R13, R21, R2, 0x1, P6 ;  /* 0x00000002150d7211 */ /* 0x000fc400030f0eff */
[-C--:B-1----:R-:W-:Y:S02]  /*1fc30*/  LEA R8, P6, R25, R0.reuse, 0x1 ;  /* 0x0000000019087211 */ /* 0x082fe400078c08ff */
[----:B------:R-:W-:Y:S02]  /*1fc40*/  LEA R20, P2, R3, R0, 0x1 ;  /* 0x0000000003147211 */ /* 0x000fe400078408ff */
[-C--:B------:R-:W-:Y:S02]  /*1fc50*/  LEA.HI.X.SX32 R9, R25, R2.reuse, 0x1, P6 ;  /* 0x0000000219097211 */ /* 0x080fe400030f0eff */
[----:B------:R-:W-:Y:S02]  /*1fc60*/  LEA.HI.X.SX32 R21, R3, R2, 0x1, P2 ;  /* 0x0000000203157211 */ /* 0x000fe400010f0eff */
[----:B------:R-:W-:Y:S02]  /*1fc70*/  PRMT R7, R7, 0x7632, R7 ;  /* 0x0000763207077816 */ /* 0x000fe40000000007 */
[----:B------:R-:W-:-:S02]  /*1fc80*/  PRMT R6, R11, 0x7632, R6 ;  /* 0x000076320b067816 */ /* 0x000fc40000000006 */
[----:B------:R-:W-:Y:S02]  /*1fc90*/  PRMT R15, R15, 0x7632, R15 ;  /* 0x000076320f0f7816 */ /* 0x000fe4000000000f */
[----:B------:R-:W-:Y:S02]  /*1fca0*/  PRMT R10, R19, 0x7632, R10 ;  /* 0x00007632130a7816 */ /* 0x000fe4000000000a */
[----:B----4-:R-:W-:Y:S02]  /*1fcb0*/  ISETP.LT.AND P4, PT, R24, UR11, !P0 ;  /* 0x0000000b18007c0c */ /* 0x010fe4000c781270 */
[C---:B------:R-:W-:Y:S02]  /*1fcc0*/  LEA R24, P6, R27.reuse, R0, 0x1 ;  /* 0x000000001b187211 */ /* 0x040fe400078c08ff */
[----:B-----5:R-:W-:Y:S02]  /*1fcd0*/  ISETP.LT.AND P2, PT, R26, UR11, !P0 ;  /* 0x0000000b1a007c0c */ /* 0x020fe4000c741270 */
[----:B------:R-:W-:-:S02]  /*1fce0*/  LEA.HI.X.SX32 R25, R27, R2, 0x1, P6 ;  /* 0x000000021b197211 */ /* 0x000fc400030f0eff */
[----:B------:R-:W-:-:S05]  /*1fcf0*/  PRMT R2, R29, 0x7632, R2 ;  /* 0x000076321d027816 */ /* 0x000fca0000000002 */
[----:B------:R0:W-:Y:S04]  /*1fd00*/  @P5 STG.E.U16 desc[UR8][R4.64], R2 ;  /* 0x0000000204005986 */ /* 0x0001e8000c101508 */
[----:B------:R0:W-:Y:S04]  /*1fd10*/  @P4 STG.E.U16 desc[UR8][R16.64], R7 ;  /* 0x0000000710004986 */ /* 0x0001e8000c101508 */
[----:B------:R0:W-:Y:S04]  /*1fd20*/  @P3 STG.E.U16 desc[UR8][R12.64], R6 ;  /* 0x000000060c003986 */ /* 0x0001e8000c101508 */
[----:B------:R0:W-:Y:S04]  /*1fd30*/  @P2 STG.E.U16 desc[UR8][R8.64], R15 ;  /* 0x0000000f08002986 */ /* 0x0001e8000c101508 */
[----:B------:R0:W-:Y:S01]  /*1fd40*/  @P1 STG.E.U16 desc[UR8][R20.64], R10 ;  /* 0x0000000a14001986 */ /* 0x0001e2000c101508 */
[----:B--2---:R-:W-:-:S13]  /*1fd50*/  ISETP.LT.AND P0, PT, R28, UR11, !P0 ;  /* 0x0000000b1c007c0c */ /* 0x004fda000c701270 */
[----:B0-----:R-:W-:Y:S05]  /*1fd60*/  @!P0 EXIT ;  /* 0x000000000000894d */ /* 0x001fea0003800000 */
[----:B------:R-:W-:-:S05]  /*1fd70*/  PRMT R12, R23, 0x7632, R12 ;  /* 0x00007632170c7816 */ /* 0x000fca000000000c */
[----:B------:R-:W-:Y:S01]  /*1fd80*/  STG.E.U16 desc[UR8][R24.64], R12 ;  /* 0x0000000c18007986 */ /* 0x000fe2000c101508 */
[----:B------:R-:W-:Y:S05]  /*1fd90*/  EXIT ;  /* 0x000000000000794d */ /* 0x000fea0003800000 */
.L_x_3:
[----:B------:R-:W-:-:S00]  /*1fda0*/  BRA `(.L_x_3) ;  /* 0xfffffffc00fc7947 */ /* 0x000fc0000383ffff */
[----:B------:R-:W-:-:S00]  /*1fdb0*/  NOP ;  /* 0x0000000000007918 */ /* 0x000fc00000000000 */
        /* <DEDUP_REMOVED lines=12> */
.L_x_4:


//--------------------- .nv.shared.matmul_kernel  --------------------------
	.section	.nv.shared.matmul_kernel,"aw",@nobits
	.sectionflags	@""
	.align	16
	.zero		1024


//--------------------- .nv.shared.reserved.0     --------------------------
	.section	.nv.shared.reserved.0,"aw",@nobits
	.weak		__nv_reservedSMEM_offset_0_alias
	.size		__nv_reservedSMEM_offset_0_alias, 0, 0
	.other		__nv_reservedSMEM_offset_0_alias,@"STO_CUDA_RESERVED_SHARED STV_DEFAULT"
__nv_reservedSMEM_offset_0_alias:
	.zero		0


//--------------------- .nv.constant0.matmul_kernel --------------------------
	.section	.nv.constant0.matmul_kernel,"a",@progbits
	.sectionflags	@""
	.align	4
.nv.constant0.matmul_kernel:
	.zero		608


//--------------------- SYMBOLS --------------------------

	.type		.nv.reservedSmem.offset0,@object
	.size		.nv.reservedSmem.offset0,0x4
